//
// Generated by NVIDIA NVVM Compiler
//
// Compiler Build ID: CL-36424714
// Cuda compilation tools, release 13.0, V13.0.88
// Based on NVVM 20.0.0
//

.version 9.0
.target sm_100
.address_size 64

	// .globl	key_switch
.extern .shared .align 16 .b8 shared[];

.visible .entry key_switch(
	.param .u64 .ptr .align 1 key_switch_param_0,
	.param .u64 .ptr .align 1 key_switch_param_1,
	.param .u64 .ptr .align 1 key_switch_param_2,
	.param .align 8 .b8 key_switch_param_3[48]
)
{
	.local .align 16 .b8 	__local_depot0[64];
	.reg .b64 	%SP;
	.reg .b64 	%SPL;
	.reg .pred 	%p<81>;
	.reg .b32 	%r<145>;
	.reg .b64 	%rd<403>;

	mov.u64 	%SPL, __local_depot0;
	ld.param.u64 	%rd98, [key_switch_param_3+24];
	ld.param.u64 	%rd97, [key_switch_param_3+16];
	ld.param.u64 	%rd96, [key_switch_param_3+8];
	ld.param.u64 	%rd95, [key_switch_param_3];
	ld.param.u64 	%rd92, [key_switch_param_0];
	ld.param.u64 	%rd93, [key_switch_param_1];
	ld.param.u64 	%rd94, [key_switch_param_2];
	ld.param.v2.u32 	{%r27, %r28}, [key_switch_param_3+40];
	ld.param.v2.u32 	{%r25, %r26}, [key_switch_param_3+32];
	add.u64 	%rd1, %SPL, 0;
	mov.u32 	%r29, %ctaid.x;
	mov.u32 	%r30, %ntid.x;
	mov.u32 	%r31, %tid.x;
	mad.lo.s32 	%r4, %r29, %r30, %r31;
	mov.u32 	%r5, %ctaid.y;
	mov.u32 	%r6, %ctaid.z;
	setp.ge.u32 	%p1, %r4, %r26;
	@%p1 bra 	$L__BB0_52;
	setp.eq.s32 	%p2, %r25, 0;
	mov.b64 	%rd401, 0;
	@%p2 bra 	$L__BB0_51;
	and.b32  	%r7, %r27, 7;
	and.b32  	%r8, %r27, 3;
	and.b32  	%r9, %r27, -8;
	cvta.to.global.u64 	%rd6, %rd93;
	mov.b64 	%rd401, 0;
	mov.b32 	%r138, 0;
$L__BB0_3:
	setp.eq.s32 	%p3, %r27, 0;
	mad.lo.s32 	%r33, %r25, %r6, %r138;
	mul.wide.u32 	%rd102, %r33, 8;
	add.s64 	%rd8, %rd6, %rd102;
	@%p3 bra 	$L__BB0_50;
	setp.lt.u32 	%p4, %r27, 4;
	ld.global.nc.u64 	%rd393, [%rd8];
	mov.b32 	%r139, 0;
	@%p4 bra 	$L__BB0_8;
	and.b32  	%r35, %r27, -4;
	neg.s32 	%r140, %r35;
	add.s64 	%rd381, %rd1, 16;
$L__BB0_6:
	or.b64  	%rd103, %rd393, %rd97;
	and.b64  	%rd104, %rd103, -4294967296;
	setp.ne.s64 	%p5, %rd104, 0;
	@%p5 bra 	$L__BB0_53;
	cvt.u32.u64 	%r36, %rd97;
	cvt.u32.u64 	%r37, %rd393;
	rem.u32 	%r38, %r37, %r36;
	cvt.u64.u32 	%rd383, %r38;
	bra.uni 	$L__BB0_54;
$L__BB0_8:
	setp.eq.s32 	%p26, %r8, 0;
	@%p26 bra 	$L__BB0_39;
	or.b64  	%rd139, %rd393, %rd97;
	and.b64  	%rd140, %rd139, -4294967296;
	setp.ne.s64 	%p27, %rd140, 0;
	@%p27 bra 	$L__BB0_11;
	cvt.u32.u64 	%r72, %rd97;
	cvt.u32.u64 	%r73, %rd393;
	rem.u32 	%r74, %r73, %r72;
	cvt.u64.u32 	%rd374, %r74;
	bra.uni 	$L__BB0_12;
$L__BB0_11:
	rem.u64 	%rd374, %rd393, %rd97;
$L__BB0_12:
	setp.gt.u64 	%p28, %rd374, %rd98;
	mul.wide.u32 	%rd141, %r139, 8;
	add.s64 	%rd15, %rd1, %rd141;
	@%p28 bra 	$L__BB0_16;
	st.local.u64 	[%rd15], %rd374;
	or.b64  	%rd142, %rd393, %rd97;
	and.b64  	%rd143, %rd142, -4294967296;
	setp.ne.s64 	%p29, %rd143, 0;
	@%p29 bra 	$L__BB0_15;
	cvt.u32.u64 	%r75, %rd97;
	cvt.u32.u64 	%r76, %rd393;
	div.u32 	%r77, %r76, %r75;
	cvt.u64.u32 	%rd22, %r77;
	bra.uni 	$L__BB0_20;
$L__BB0_15:
	div.u64 	%rd22, %rd393, %rd97;
	bra.uni 	$L__BB0_20;
$L__BB0_16:
	sub.s64 	%rd144, %rd97, %rd374;
	setp.eq.s64 	%p30, %rd144, 0;
	selp.b64 	%rd145, 0, %rd95, %p30;
	sub.s64 	%rd146, %rd145, %rd144;
	st.local.u64 	[%rd15], %rd146;
	or.b64  	%rd147, %rd393, %rd97;
	and.b64  	%rd148, %rd147, -4294967296;
	setp.ne.s64 	%p31, %rd148, 0;
	@%p31 bra 	$L__BB0_18;
	cvt.u32.u64 	%r78, %rd97;
	cvt.u32.u64 	%r79, %rd393;
	div.u32 	%r80, %r79, %r78;
	cvt.u64.u32 	%rd375, %r80;
	bra.uni 	$L__BB0_19;
$L__BB0_18:
	div.u64 	%rd375, %rd393, %rd97;
$L__BB0_19:
	add.s64 	%rd22, %rd375, 1;
$L__BB0_20:
	setp.eq.s32 	%p32, %r8, 1;
	@%p32 bra 	$L__BB0_39;
	or.b64  	%rd149, %rd22, %rd97;
	and.b64  	%rd150, %rd149, -4294967296;
	setp.ne.s64 	%p33, %rd150, 0;
	@%p33 bra 	$L__BB0_23;
	cvt.u32.u64 	%r81, %rd97;
	cvt.u32.u64 	%r82, %rd22;
	rem.u32 	%r83, %r82, %r81;
	cvt.u64.u32 	%rd377, %r83;
	bra.uni 	$L__BB0_24;
$L__BB0_23:
	rem.u64 	%rd377, %rd22, %rd97;
$L__BB0_24:
	setp.gt.u64 	%p34, %rd377, %rd98;
	@%p34 bra 	$L__BB0_28;
	st.local.u64 	[%rd15+8], %rd377;
	or.b64  	%rd151, %rd22, %rd97;
	and.b64  	%rd152, %rd151, -4294967296;
	setp.ne.s64 	%p35, %rd152, 0;
	@%p35 bra 	$L__BB0_27;
	cvt.u32.u64 	%r84, %rd97;
	cvt.u32.u64 	%r85, %rd22;
	div.u32 	%r86, %r85, %r84;
	cvt.u64.u32 	%rd379, %r86;
	bra.uni 	$L__BB0_32;
$L__BB0_27:
	div.u64 	%rd379, %rd22, %rd97;
	bra.uni 	$L__BB0_32;
$L__BB0_28:
	sub.s64 	%rd153, %rd97, %rd377;
	setp.eq.s64 	%p36, %rd153, 0;
	selp.b64 	%rd154, 0, %rd95, %p36;
	sub.s64 	%rd155, %rd154, %rd153;
	st.local.u64 	[%rd15+8], %rd155;
	or.b64  	%rd156, %rd22, %rd97;
	and.b64  	%rd157, %rd156, -4294967296;
	setp.ne.s64 	%p37, %rd157, 0;
	@%p37 bra 	$L__BB0_30;
	cvt.u32.u64 	%r87, %rd97;
	cvt.u32.u64 	%r88, %rd22;
	div.u32 	%r89, %r88, %r87;
	cvt.u64.u32 	%rd378, %r89;
	bra.uni 	$L__BB0_31;
$L__BB0_30:
	div.u64 	%rd378, %rd22, %rd97;
$L__BB0_31:
	add.s64 	%rd379, %rd378, 1;
$L__BB0_32:
	setp.eq.s32 	%p38, %r8, 2;
	@%p38 bra 	$L__BB0_39;
	or.b64  	%rd158, %rd379, %rd97;
	and.b64  	%rd159, %rd158, -4294967296;
	setp.ne.s64 	%p39, %rd159, 0;
	@%p39 bra 	$L__BB0_35;
	cvt.u32.u64 	%r90, %rd97;
	cvt.u32.u64 	%r91, %rd379;
	rem.u32 	%r92, %r91, %r90;
	cvt.u64.u32 	%rd380, %r92;
	bra.uni 	$L__BB0_36;
$L__BB0_35:
	rem.u64 	%rd380, %rd379, %rd97;
$L__BB0_36:
	setp.gt.u64 	%p40, %rd380, %rd98;
	@%p40 bra 	$L__BB0_38;
	st.local.u64 	[%rd15+16], %rd380;
	bra.uni 	$L__BB0_39;
$L__BB0_38:
	sub.s64 	%rd160, %rd97, %rd380;
	setp.eq.s64 	%p41, %rd160, 0;
	selp.b64 	%rd161, 0, %rd95, %p41;
	sub.s64 	%rd162, %rd161, %rd160;
	st.local.u64 	[%rd15+16], %rd162;
$L__BB0_39:
	setp.lt.u32 	%p42, %r27, 8;
	mul.lo.s32 	%r13, %r138, %r27;
	mov.b32 	%r143, 0;
	@%p42 bra 	$L__BB0_42;
	mov.b32 	%r141, 0;
$L__BB0_41:
	.pragma "nounroll";
	add.s32 	%r95, %r141, %r13;
	shl.b32 	%r96, %r95, 1;
	add.s32 	%r97, %r96, %r5;
	mad.lo.s32 	%r98, %r97, %r26, %r4;
	mul.wide.u32 	%rd180, %r98, 8;
	add.s64 	%rd165, %rd94, %rd180;
	// begin inline asm
	ld.global.nc.u64 %rd164, [%rd165];
	// end inline asm
	mul.wide.u32 	%rd181, %r141, 8;
	add.s64 	%rd182, %rd1, %rd181;
	ld.local.u64 	%rd183, [%rd182];
	mul.hi.u64 	%rd184, %rd183, %rd96;
	mul.lo.s64 	%rd185, %rd183, %rd164;
	mul.lo.s64 	%rd186, %rd184, %rd95;
	sub.s64 	%rd187, %rd185, %rd186;
	setp.lt.u64 	%p43, %rd187, %rd95;
	selp.b64 	%rd188, 0, %rd95, %p43;
	sub.s64 	%rd189, %rd187, %rd188;
	add.s64 	%rd190, %rd189, %rd401;
	setp.lt.u64 	%p44, %rd190, %rd95;
	selp.b64 	%rd191, 0, %rd95, %p44;
	sub.s64 	%rd192, %rd190, %rd191;
	add.s32 	%r99, %r97, 2;
	mad.lo.s32 	%r100, %r99, %r26, %r4;
	mul.wide.u32 	%rd193, %r100, 8;
	add.s64 	%rd167, %rd94, %rd193;
	// begin inline asm
	ld.global.nc.u64 %rd166, [%rd167];
	// end inline asm
	ld.local.u64 	%rd194, [%rd182+8];
	mul.hi.u64 	%rd195, %rd194, %rd96;
	mul.lo.s64 	%rd196, %rd194, %rd166;
	mul.lo.s64 	%rd197, %rd195, %rd95;
	sub.s64 	%rd198, %rd196, %rd197;
	setp.lt.u64 	%p45, %rd198, %rd95;
	selp.b64 	%rd199, 0, %rd95, %p45;
	sub.s64 	%rd200, %rd198, %rd199;
	add.s64 	%rd201, %rd200, %rd192;
	setp.lt.u64 	%p46, %rd201, %rd95;
	selp.b64 	%rd202, 0, %rd95, %p46;
	sub.s64 	%rd203, %rd201, %rd202;
	add.s32 	%r101, %r97, 4;
	mad.lo.s32 	%r102, %r101, %r26, %r4;
	mul.wide.u32 	%rd204, %r102, 8;
	add.s64 	%rd169, %rd94, %rd204;
	// begin inline asm
	ld.global.nc.u64 %rd168, [%rd169];
	// end inline asm
	ld.local.u64 	%rd205, [%rd182+16];
	mul.hi.u64 	%rd206, %rd205, %rd96;
	mul.lo.s64 	%rd207, %rd205, %rd168;
	mul.lo.s64 	%rd208, %rd206, %rd95;
	sub.s64 	%rd209, %rd207, %rd208;
	setp.lt.u64 	%p47, %rd209, %rd95;
	selp.b64 	%rd210, 0, %rd95, %p47;
	sub.s64 	%rd211, %rd209, %rd210;
	add.s64 	%rd212, %rd211, %rd203;
	setp.lt.u64 	%p48, %rd212, %rd95;
	selp.b64 	%rd213, 0, %rd95, %p48;
	sub.s64 	%rd214, %rd212, %rd213;
	add.s32 	%r103, %r97, 6;
	mad.lo.s32 	%r104, %r103, %r26, %r4;
	mul.wide.u32 	%rd215, %r104, 8;
	add.s64 	%rd171, %rd94, %rd215;
	// begin inline asm
	ld.global.nc.u64 %rd170, [%rd171];
	// end inline asm
	ld.local.u64 	%rd216, [%rd182+24];
	mul.hi.u64 	%rd217, %rd216, %rd96;
	mul.lo.s64 	%rd218, %rd216, %rd170;
	mul.lo.s64 	%rd219, %rd217, %rd95;
	sub.s64 	%rd220, %rd218, %rd219;
	setp.lt.u64 	%p49, %rd220, %rd95;
	selp.b64 	%rd221, 0, %rd95, %p49;
	sub.s64 	%rd222, %rd220, %rd221;
	add.s64 	%rd223, %rd222, %rd214;
	setp.lt.u64 	%p50, %rd223, %rd95;
	selp.b64 	%rd224, 0, %rd95, %p50;
	sub.s64 	%rd225, %rd223, %rd224;
	add.s32 	%r105, %r97, 8;
	mad.lo.s32 	%r106, %r105, %r26, %r4;
	mul.wide.u32 	%rd226, %r106, 8;
	add.s64 	%rd173, %rd94, %rd226;
	// begin inline asm
	ld.global.nc.u64 %rd172, [%rd173];
	// end inline asm
	ld.local.u64 	%rd227, [%rd182+32];
	mul.hi.u64 	%rd228, %rd227, %rd96;
	mul.lo.s64 	%rd229, %rd227, %rd172;
	mul.lo.s64 	%rd230, %rd228, %rd95;
	sub.s64 	%rd231, %rd229, %rd230;
	setp.lt.u64 	%p51, %rd231, %rd95;
	selp.b64 	%rd232, 0, %rd95, %p51;
	sub.s64 	%rd233, %rd231, %rd232;
	add.s64 	%rd234, %rd233, %rd225;
	setp.lt.u64 	%p52, %rd234, %rd95;
	selp.b64 	%rd235, 0, %rd95, %p52;
	sub.s64 	%rd236, %rd234, %rd235;
	add.s32 	%r107, %r97, 10;
	mad.lo.s32 	%r108, %r107, %r26, %r4;
	mul.wide.u32 	%rd237, %r108, 8;
	add.s64 	%rd175, %rd94, %rd237;
	// begin inline asm
	ld.global.nc.u64 %rd174, [%rd175];
	// end inline asm
	ld.local.u64 	%rd238, [%rd182+40];
	mul.hi.u64 	%rd239, %rd238, %rd96;
	mul.lo.s64 	%rd240, %rd238, %rd174;
	mul.lo.s64 	%rd241, %rd239, %rd95;
	sub.s64 	%rd242, %rd240, %rd241;
	setp.lt.u64 	%p53, %rd242, %rd95;
	selp.b64 	%rd243, 0, %rd95, %p53;
	sub.s64 	%rd244, %rd242, %rd243;
	add.s64 	%rd245, %rd244, %rd236;
	setp.lt.u64 	%p54, %rd245, %rd95;
	selp.b64 	%rd246, 0, %rd95, %p54;
	sub.s64 	%rd247, %rd245, %rd246;
	add.s32 	%r109, %r97, 12;
	mad.lo.s32 	%r110, %r109, %r26, %r4;
	mul.wide.u32 	%rd248, %r110, 8;
	add.s64 	%rd177, %rd94, %rd248;
	// begin inline asm
	ld.global.nc.u64 %rd176, [%rd177];
	// end inline asm
	ld.local.u64 	%rd249, [%rd182+48];
	mul.hi.u64 	%rd250, %rd249, %rd96;
	mul.lo.s64 	%rd251, %rd249, %rd176;
	mul.lo.s64 	%rd252, %rd250, %rd95;
	sub.s64 	%rd253, %rd251, %rd252;
	setp.lt.u64 	%p55, %rd253, %rd95;
	selp.b64 	%rd254, 0, %rd95, %p55;
	sub.s64 	%rd255, %rd253, %rd254;
	add.s64 	%rd256, %rd255, %rd247;
	setp.lt.u64 	%p56, %rd256, %rd95;
	selp.b64 	%rd257, 0, %rd95, %p56;
	sub.s64 	%rd258, %rd256, %rd257;
	add.s32 	%r111, %r97, 14;
	mad.lo.s32 	%r112, %r111, %r26, %r4;
	mul.wide.u32 	%rd259, %r112, 8;
	add.s64 	%rd179, %rd94, %rd259;
	// begin inline asm
	ld.global.nc.u64 %rd178, [%rd179];
	// end inline asm
	ld.local.u64 	%rd260, [%rd182+56];
	mul.hi.u64 	%rd261, %rd260, %rd96;
	mul.lo.s64 	%rd262, %rd260, %rd178;
	mul.lo.s64 	%rd263, %rd261, %rd95;
	sub.s64 	%rd264, %rd262, %rd263;
	setp.lt.u64 	%p57, %rd264, %rd95;
	selp.b64 	%rd265, 0, %rd95, %p57;
	sub.s64 	%rd266, %rd264, %rd265;
	add.s64 	%rd267, %rd266, %rd258;
	setp.lt.u64 	%p58, %rd267, %rd95;
	selp.b64 	%rd268, 0, %rd95, %p58;
	sub.s64 	%rd401, %rd267, %rd268;
	add.s32 	%r141, %r141, 8;
	setp.ne.s32 	%p59, %r141, %r9;
	mov.u32 	%r143, %r9;
	@%p59 bra 	$L__BB0_41;
$L__BB0_42:
	setp.eq.s32 	%p60, %r7, 0;
	@%p60 bra 	$L__BB0_50;
	add.s32 	%r113, %r7, -1;
	setp.lt.u32 	%p61, %r113, 3;
	@%p61 bra 	$L__BB0_45;
	add.s32 	%r114, %r143, %r13;
	shl.b32 	%r115, %r114, 1;
	add.s32 	%r116, %r115, %r5;
	mad.lo.s32 	%r117, %r116, %r26, %r4;
	mul.wide.u32 	%rd278, %r117, 8;
	add.s64 	%rd271, %rd94, %rd278;
	// begin inline asm
	ld.global.nc.u64 %rd270, [%rd271];
	// end inline asm
	mul.wide.u32 	%rd279, %r143, 8;
	add.s64 	%rd280, %rd1, %rd279;
	ld.local.u64 	%rd281, [%rd280];
	mul.hi.u64 	%rd282, %rd281, %rd96;
	mul.lo.s64 	%rd283, %rd281, %rd270;
	mul.lo.s64 	%rd284, %rd282, %rd95;
	sub.s64 	%rd285, %rd283, %rd284;
	setp.lt.u64 	%p62, %rd285, %rd95;
	selp.b64 	%rd286, 0, %rd95, %p62;
	sub.s64 	%rd287, %rd285, %rd286;
	add.s64 	%rd288, %rd287, %rd401;
	setp.lt.u64 	%p63, %rd288, %rd95;
	selp.b64 	%rd289, 0, %rd95, %p63;
	sub.s64 	%rd290, %rd288, %rd289;
	add.s32 	%r118, %r116, 2;
	mad.lo.s32 	%r119, %r118, %r26, %r4;
	mul.wide.u32 	%rd291, %r119, 8;
	add.s64 	%rd273, %rd94, %rd291;
	// begin inline asm
	ld.global.nc.u64 %rd272, [%rd273];
	// end inline asm
	ld.local.u64 	%rd292, [%rd280+8];
	mul.hi.u64 	%rd293, %rd292, %rd96;
	mul.lo.s64 	%rd294, %rd292, %rd272;
	mul.lo.s64 	%rd295, %rd293, %rd95;
	sub.s64 	%rd296, %rd294, %rd295;
	setp.lt.u64 	%p64, %rd296, %rd95;
	selp.b64 	%rd297, 0, %rd95, %p64;
	sub.s64 	%rd298, %rd296, %rd297;
	add.s64 	%rd299, %rd298, %rd290;
	setp.lt.u64 	%p65, %rd299, %rd95;
	selp.b64 	%rd300, 0, %rd95, %p65;
	sub.s64 	%rd301, %rd299, %rd300;
	add.s32 	%r120, %r116, 4;
	mad.lo.s32 	%r121, %r120, %r26, %r4;
	mul.wide.u32 	%rd302, %r121, 8;
	add.s64 	%rd275, %rd94, %rd302;
	// begin inline asm
	ld.global.nc.u64 %rd274, [%rd275];
	// end inline asm
	ld.local.u64 	%rd303, [%rd280+16];
	mul.hi.u64 	%rd304, %rd303, %rd96;
	mul.lo.s64 	%rd305, %rd303, %rd274;
	mul.lo.s64 	%rd306, %rd304, %rd95;
	sub.s64 	%rd307, %rd305, %rd306;
	setp.lt.u64 	%p66, %rd307, %rd95;
	selp.b64 	%rd308, 0, %rd95, %p66;
	sub.s64 	%rd309, %rd307, %rd308;
	add.s64 	%rd310, %rd309, %rd301;
	setp.lt.u64 	%p67, %rd310, %rd95;
	selp.b64 	%rd311, 0, %rd95, %p67;
	sub.s64 	%rd312, %rd310, %rd311;
	add.s32 	%r122, %r116, 6;
	mad.lo.s32 	%r123, %r122, %r26, %r4;
	mul.wide.u32 	%rd313, %r123, 8;
	add.s64 	%rd277, %rd94, %rd313;
	// begin inline asm
	ld.global.nc.u64 %rd276, [%rd277];
	// end inline asm
	ld.local.u64 	%rd314, [%rd280+24];
	mul.hi.u64 	%rd315, %rd314, %rd96;
	mul.lo.s64 	%rd316, %rd314, %rd276;
	mul.lo.s64 	%rd317, %rd315, %rd95;
	sub.s64 	%rd318, %rd316, %rd317;
	setp.lt.u64 	%p68, %rd318, %rd95;
	selp.b64 	%rd319, 0, %rd95, %p68;
	sub.s64 	%rd320, %rd318, %rd319;
	add.s64 	%rd321, %rd320, %rd312;
	setp.lt.u64 	%p69, %rd321, %rd95;
	selp.b64 	%rd322, 0, %rd95, %p69;
	sub.s64 	%rd401, %rd321, %rd322;
	add.s32 	%r143, %r143, 4;
$L__BB0_45:
	@%p26 bra 	$L__BB0_50;
	setp.eq.s32 	%p71, %r8, 1;
	@%p71 bra 	$L__BB0_48;
	add.s32 	%r124, %r143, %r13;
	shl.b32 	%r125, %r124, 1;
	add.s32 	%r126, %r125, %r5;
	mad.lo.s32 	%r127, %r126, %r26, %r4;
	mul.wide.u32 	%rd328, %r127, 8;
	add.s64 	%rd325, %rd94, %rd328;
	// begin inline asm
	ld.global.nc.u64 %rd324, [%rd325];
	// end inline asm
	mul.wide.u32 	%rd329, %r143, 8;
	add.s64 	%rd330, %rd1, %rd329;
	ld.local.u64 	%rd331, [%rd330];
	mul.hi.u64 	%rd332, %rd331, %rd96;
	mul.lo.s64 	%rd333, %rd331, %rd324;
	mul.lo.s64 	%rd334, %rd332, %rd95;
	sub.s64 	%rd335, %rd333, %rd334;
	setp.lt.u64 	%p72, %rd335, %rd95;
	selp.b64 	%rd336, 0, %rd95, %p72;
	sub.s64 	%rd337, %rd335, %rd336;
	add.s64 	%rd338, %rd337, %rd401;
	setp.lt.u64 	%p73, %rd338, %rd95;
	selp.b64 	%rd339, 0, %rd95, %p73;
	sub.s64 	%rd340, %rd338, %rd339;
	add.s32 	%r128, %r126, 2;
	mad.lo.s32 	%r129, %r128, %r26, %r4;
	mul.wide.u32 	%rd341, %r129, 8;
	add.s64 	%rd327, %rd94, %rd341;
	// begin inline asm
	ld.global.nc.u64 %rd326, [%rd327];
	// end inline asm
	ld.local.u64 	%rd342, [%rd330+8];
	mul.hi.u64 	%rd343, %rd342, %rd96;
	mul.lo.s64 	%rd344, %rd342, %rd326;
	mul.lo.s64 	%rd345, %rd343, %rd95;
	sub.s64 	%rd346, %rd344, %rd345;
	setp.lt.u64 	%p74, %rd346, %rd95;
	selp.b64 	%rd347, 0, %rd95, %p74;
	sub.s64 	%rd348, %rd346, %rd347;
	add.s64 	%rd349, %rd348, %rd340;
	setp.lt.u64 	%p75, %rd349, %rd95;
	selp.b64 	%rd350, 0, %rd95, %p75;
	sub.s64 	%rd401, %rd349, %rd350;
	add.s32 	%r143, %r143, 2;
$L__BB0_48:
	and.b32  	%r130, %r27, 1;
	setp.eq.b32 	%p76, %r130, 1;
	not.pred 	%p77, %p76;
	@%p77 bra 	$L__BB0_50;
	add.s32 	%r131, %r143, %r13;
	shl.b32 	%r132, %r131, 1;
	add.s32 	%r133, %r132, %r5;
	mad.lo.s32 	%r134, %r133, %r26, %r4;
	mul.wide.u32 	%rd353, %r134, 8;
	add.s64 	%rd352, %rd94, %rd353;
	// begin inline asm
	ld.global.nc.u64 %rd351, [%rd352];
	// end inline asm
	mul.wide.u32 	%rd354, %r143, 8;
	add.s64 	%rd355, %rd1, %rd354;
	ld.local.u64 	%rd356, [%rd355];
	mul.hi.u64 	%rd357, %rd356, %rd96;
	mul.lo.s64 	%rd358, %rd356, %rd351;
	mul.lo.s64 	%rd359, %rd357, %rd95;
	sub.s64 	%rd360, %rd358, %rd359;
	setp.lt.u64 	%p78, %rd360, %rd95;
	selp.b64 	%rd361, 0, %rd95, %p78;
	sub.s64 	%rd362, %rd360, %rd361;
	add.s64 	%rd363, %rd362, %rd401;
	setp.lt.u64 	%p79, %rd363, %rd95;
	selp.b64 	%rd364, 0, %rd95, %p79;
	sub.s64 	%rd401, %rd363, %rd364;
$L__BB0_50:
	add.s32 	%r138, %r138, 1;
	setp.ne.s32 	%p80, %r138, %r25;
	@%p80 bra 	$L__BB0_3;
$L__BB0_51:
	shl.b32 	%r135, %r6, 1;
	add.s32 	%r136, %r135, %r5;
	mad.lo.s32 	%r137, %r26, %r136, %r4;
	cvta.to.global.u64 	%rd365, %rd92;
	mul.wide.u32 	%rd366, %r137, 8;
	add.s64 	%rd367, %rd365, %rd366;
	st.global.u64 	[%rd367], %rd401;
$L__BB0_52:
	ret;
$L__BB0_53:
	rem.u64 	%rd383, %rd393, %rd97;
$L__BB0_54:
	setp.le.u64 	%p6, %rd383, %rd98;
	@%p6 bra 	$L__BB0_58;
	sub.s64 	%rd107, %rd97, %rd383;
	setp.eq.s64 	%p8, %rd107, 0;
	selp.b64 	%rd108, 0, %rd95, %p8;
	sub.s64 	%rd109, %rd108, %rd107;
	st.local.u64 	[%rd381+-16], %rd109;
	or.b64  	%rd110, %rd393, %rd97;
	and.b64  	%rd111, %rd110, -4294967296;
	setp.ne.s64 	%p9, %rd111, 0;
	@%p9 bra 	$L__BB0_57;
	cvt.u32.u64 	%r42, %rd97;
	cvt.u32.u64 	%r43, %rd393;
	div.u32 	%r44, %r43, %r42;
	cvt.u64.u32 	%rd41, %r44;
	add.s64 	%rd384, %rd41, 1;
	bra.uni 	$L__BB0_61;
$L__BB0_57:
	div.u64 	%rd42, %rd393, %rd97;
	add.s64 	%rd384, %rd42, 1;
	bra.uni 	$L__BB0_61;
$L__BB0_58:
	st.local.u64 	[%rd381+-16], %rd383;
	or.b64  	%rd105, %rd393, %rd97;
	and.b64  	%rd106, %rd105, -4294967296;
	setp.ne.s64 	%p7, %rd106, 0;
	@%p7 bra 	$L__BB0_60;
	cvt.u32.u64 	%r39, %rd97;
	cvt.u32.u64 	%r40, %rd393;
	div.u32 	%r41, %r40, %r39;
	cvt.u64.u32 	%rd384, %r41;
	bra.uni 	$L__BB0_61;
$L__BB0_60:
	div.u64 	%rd384, %rd393, %rd97;
$L__BB0_61:
	or.b64  	%rd112, %rd384, %rd97;
	and.b64  	%rd113, %rd112, -4294967296;
	setp.ne.s64 	%p10, %rd113, 0;
	@%p10 bra 	$L__BB0_63;
	cvt.u32.u64 	%r45, %rd97;
	cvt.u32.u64 	%r46, %rd384;
	rem.u32 	%r47, %r46, %r45;
	cvt.u64.u32 	%rd385, %r47;
	bra.uni 	$L__BB0_64;
$L__BB0_63:
	rem.u64 	%rd385, %rd384, %rd97;
$L__BB0_64:
	setp.gt.u64 	%p11, %rd385, %rd98;
	@%p11 bra 	$L__BB0_68;
	st.local.u64 	[%rd381+-8], %rd385;
	or.b64  	%rd114, %rd384, %rd97;
	and.b64  	%rd115, %rd114, -4294967296;
	setp.ne.s64 	%p12, %rd115, 0;
	@%p12 bra 	$L__BB0_67;
	cvt.u32.u64 	%r48, %rd97;
	cvt.u32.u64 	%r49, %rd384;
	div.u32 	%r50, %r49, %r48;
	cvt.u64.u32 	%rd57, %r50;
	bra.uni 	$L__BB0_72;
$L__BB0_67:
	div.u64 	%rd57, %rd384, %rd97;
	bra.uni 	$L__BB0_72;
$L__BB0_68:
	sub.s64 	%rd116, %rd97, %rd385;
	setp.eq.s64 	%p13, %rd116, 0;
	selp.b64 	%rd117, 0, %rd95, %p13;
	sub.s64 	%rd118, %rd117, %rd116;
	st.local.u64 	[%rd381+-8], %rd118;
	or.b64  	%rd119, %rd384, %rd97;
	and.b64  	%rd120, %rd119, -4294967296;
	setp.ne.s64 	%p14, %rd120, 0;
	@%p14 bra 	$L__BB0_70;
	cvt.u32.u64 	%r51, %rd97;
	cvt.u32.u64 	%r52, %rd384;
	div.u32 	%r53, %r52, %r51;
	cvt.u64.u32 	%rd386, %r53;
	bra.uni 	$L__BB0_71;
$L__BB0_70:
	div.u64 	%rd386, %rd384, %rd97;
$L__BB0_71:
	add.s64 	%rd57, %rd386, 1;
$L__BB0_72:
	or.b64  	%rd121, %rd57, %rd97;
	and.b64  	%rd122, %rd121, -4294967296;
	setp.ne.s64 	%p15, %rd122, 0;
	@%p15 bra 	$L__BB0_74;
	cvt.u32.u64 	%r54, %rd97;
	cvt.u32.u64 	%r55, %rd57;
	rem.u32 	%r56, %r55, %r54;
	cvt.u64.u32 	%rd388, %r56;
	bra.uni 	$L__BB0_75;
$L__BB0_74:
	rem.u64 	%rd388, %rd57, %rd97;
$L__BB0_75:
	setp.gt.u64 	%p16, %rd388, %rd98;
	@%p16 bra 	$L__BB0_79;
	st.local.u64 	[%rd381], %rd388;
	or.b64  	%rd123, %rd57, %rd97;
	and.b64  	%rd124, %rd123, -4294967296;
	setp.ne.s64 	%p17, %rd124, 0;
	@%p17 bra 	$L__BB0_78;
	cvt.u32.u64 	%r57, %rd97;
	cvt.u32.u64 	%r58, %rd57;
	div.u32 	%r59, %r58, %r57;
	cvt.u64.u32 	%rd67, %r59;
	bra.uni 	$L__BB0_83;
$L__BB0_78:
	div.u64 	%rd67, %rd57, %rd97;
	bra.uni 	$L__BB0_83;
$L__BB0_79:
	sub.s64 	%rd125, %rd97, %rd388;
	setp.eq.s64 	%p18, %rd125, 0;
	selp.b64 	%rd126, 0, %rd95, %p18;
	sub.s64 	%rd127, %rd126, %rd125;
	st.local.u64 	[%rd381], %rd127;
	or.b64  	%rd128, %rd57, %rd97;
	and.b64  	%rd129, %rd128, -4294967296;
	setp.ne.s64 	%p19, %rd129, 0;
	@%p19 bra 	$L__BB0_81;
	cvt.u32.u64 	%r60, %rd97;
	cvt.u32.u64 	%r61, %rd57;
	div.u32 	%r62, %r61, %r60;
	cvt.u64.u32 	%rd389, %r62;
	bra.uni 	$L__BB0_82;
$L__BB0_81:
	div.u64 	%rd389, %rd57, %rd97;
$L__BB0_82:
	add.s64 	%rd67, %rd389, 1;
$L__BB0_83:
	or.b64  	%rd130, %rd67, %rd97;
	and.b64  	%rd131, %rd130, -4294967296;
	setp.ne.s64 	%p20, %rd131, 0;
	@%p20 bra 	$L__BB0_85;
	cvt.u32.u64 	%r63, %rd97;
	cvt.u32.u64 	%r64, %rd67;
	rem.u32 	%r65, %r64, %r63;
	cvt.u64.u32 	%rd391, %r65;
	bra.uni 	$L__BB0_86;
$L__BB0_85:
	rem.u64 	%rd391, %rd67, %rd97;
$L__BB0_86:
	setp.gt.u64 	%p21, %rd391, %rd98;
	@%p21 bra 	$L__BB0_90;
	st.local.u64 	[%rd381+8], %rd391;
	or.b64  	%rd132, %rd67, %rd97;
	and.b64  	%rd133, %rd132, -4294967296;
	setp.ne.s64 	%p22, %rd133, 0;
	@%p22 bra 	$L__BB0_89;
	cvt.u32.u64 	%r66, %rd97;
	cvt.u32.u64 	%r67, %rd67;
	div.u32 	%r68, %r67, %r66;
	cvt.u64.u32 	%rd393, %r68;
	bra.uni 	$L__BB0_94;
$L__BB0_89:
	div.u64 	%rd393, %rd67, %rd97;
	bra.uni 	$L__BB0_94;
$L__BB0_90:
	sub.s64 	%rd134, %rd97, %rd391;
	setp.eq.s64 	%p23, %rd134, 0;
	selp.b64 	%rd135, 0, %rd95, %p23;
	sub.s64 	%rd136, %rd135, %rd134;
	st.local.u64 	[%rd381+8], %rd136;
	or.b64  	%rd137, %rd67, %rd97;
	and.b64  	%rd138, %rd137, -4294967296;
	setp.ne.s64 	%p24, %rd138, 0;
	@%p24 bra 	$L__BB0_92;
	cvt.u32.u64 	%r69, %rd97;
	cvt.u32.u64 	%r70, %rd67;
	div.u32 	%r71, %r70, %r69;
	cvt.u64.u32 	%rd392, %r71;
	bra.uni 	$L__BB0_93;
$L__BB0_92:
	div.u64 	%rd392, %rd67, %rd97;
$L__BB0_93:
	add.s64 	%rd393, %rd392, 1;
$L__BB0_94:
	and.b32  	%r139, %r27, -4;
	add.s32 	%r140, %r140, 4;
	add.s64 	%rd381, %rd381, 32;
	setp.eq.s32 	%p25, %r140, 0;
	@%p25 bra 	$L__BB0_8;
	bra.uni 	$L__BB0_6;

}
	// .globl	extract_bits
.visible .entry extract_bits(
	.param .u64 .ptr .align 1 extract_bits_param_0,
	.param .u64 .ptr .align 1 extract_bits_param_1,
	.param .u64 .ptr .align 1 extract_bits_param_2,
	.param .align 8 .b8 extract_bits_param_3[32]
)
{
	.reg .pred 	%p<7>;
	.reg .b16 	%rs<5>;
	.reg .b32 	%r<26>;
	.reg .b64 	%rd<31>;

	ld.param.u64 	%rd12, [extract_bits_param_3+8];
	ld.param.u64 	%rd11, [extract_bits_param_3];
	ld.param.u64 	%rd13, [extract_bits_param_0];
	ld.param.u64 	%rd9, [extract_bits_param_1];
	ld.param.u64 	%rd10, [extract_bits_param_2];
	ld.param.v2.u32 	{%r7, %r8}, [extract_bits_param_3+16];
	cvta.to.global.u64 	%rd1, %rd13;
	mov.u32 	%r3, %ctaid.y;
	mov.u32 	%r15, %ctaid.x;
	mov.u32 	%r16, %ntid.x;
	mov.u32 	%r17, %tid.x;
	mad.lo.s32 	%r4, %r15, %r16, %r17;
	setp.ge.u32 	%p1, %r4, %r7;
	setp.ge.u32 	%p2, %r3, %r8;
	or.pred  	%p3, %p1, %p2;
	@%p3 bra 	$L__BB1_7;
	cvta.to.global.u64 	%rd14, %rd9;
	mov.u32 	%r5, %ctaid.z;
	mul.lo.s32 	%r18, %r5, %r7;
	shl.b32 	%r19, %r18, 1;
	add.s32 	%r20, %r19, %r4;
	mul.wide.u32 	%rd15, %r20, 8;
	add.s64 	%rd16, %rd14, %rd15;
	ld.global.nc.u64 	%rd4, [%rd16];
	or.b64  	%rd17, %rd4, %rd12;
	and.b64  	%rd18, %rd17, -4294967296;
	setp.ne.s64 	%p4, %rd18, 0;
	@%p4 bra 	$L__BB1_3;
	cvt.u32.u64 	%r21, %rd12;
	cvt.u32.u64 	%r22, %rd4;
	div.u32 	%r23, %r22, %r21;
	cvt.u64.u32 	%rd30, %r23;
	bra.uni 	$L__BB1_4;
$L__BB1_3:
	div.u64 	%rd30, %rd4, %rd12;
$L__BB1_4:
	shr.u64 	%rd8, %rd30, %r3;
	mad.lo.s32 	%r24, %r8, %r5, %r3;
	mad.lo.s32 	%r25, %r24, %r7, %r24;
	add.s32 	%r6, %r25, %r4;
	setp.ne.s32 	%p5, %r4, 0;
	@%p5 bra 	$L__BB1_6;
	shr.u64 	%rd25, %rd11, 2;
	and.b64  	%rd26, %rd8, 1;
	setp.eq.b64 	%p6, %rd26, 1;
	selp.b64 	%rd27, %rd25, 0, %p6;
	mul.wide.u32 	%rd28, %r6, 8;
	add.s64 	%rd29, %rd1, %rd28;
	st.global.u64 	[%rd29], %rd27;
	bra.uni 	$L__BB1_7;
$L__BB1_6:
	cvta.to.global.u64 	%rd19, %rd10;
	mul.wide.u32 	%rd20, %r4, 8;
	add.s64 	%rd21, %rd19, %rd20;
	ld.global.nc.u64 	%rd22, [%rd21];
	mul.wide.u32 	%rd23, %r6, 8;
	add.s64 	%rd24, %rd1, %rd23;
	st.global.u64 	[%rd24], %rd22;
$L__BB1_7:
	ret;

}
	// .globl	pack_bits
.visible .entry pack_bits(
	.param .u64 .ptr .align 1 pack_bits_param_0,
	.param .u64 .ptr .align 1 pack_bits_param_1,
	.param .u64 .ptr .align 1 pack_bits_param_2,
	.param .align 8 .b8 pack_bits_param_3[32]
)
{
	.reg .pred 	%p<41>;
	.reg .b32 	%r<62>;
	.reg .b64 	%rd<234>;

	ld.param.u64 	%rd18, [pack_bits_param_0];
	ld.param.u64 	%rd2, [pack_bits_param_3];
	ld.param.u64 	%rd3, [pack_bits_param_3+8];
	ld.param.u64 	%rd19, [pack_bits_param_1];
	ld.param.v2.u32 	{%r1, %r2}, [pack_bits_param_3+16];
	cvta.to.global.u64 	%rd1, %rd19;
	mov.u32 	%r3, %ctaid.y;
	mov.u32 	%r20, %ctaid.x;
	mov.u32 	%r21, %ntid.x;
	mov.u32 	%r22, %tid.x;
	mad.lo.s32 	%r4, %r20, %r21, %r22;
	setp.ge.u32 	%p1, %r4, %r1;
	@%p1 bra 	$L__BB2_14;
	setp.eq.s32 	%p2, %r2, 0;
	mov.b64 	%rd233, 0;
	@%p2 bra 	$L__BB2_13;
	mul.lo.s32 	%r5, %r2, %r3;
	add.s32 	%r24, %r2, -1;
	min.u32 	%r6, %r24, 63;
	add.s32 	%r7, %r6, 1;
	and.b32  	%r8, %r7, 7;
	setp.lt.u32 	%p3, %r2, 8;
	mov.b64 	%rd233, 0;
	mov.b32 	%r60, 0;
	@%p3 bra 	$L__BB2_5;
	and.b32  	%r60, %r7, 120;
	neg.s32 	%r58, %r60;
	mov.b64 	%rd233, 0;
	mov.b64 	%rd225, 7;
	mov.u32 	%r57, %r5;
$L__BB2_4:
	.pragma "nounroll";
	mul.wide.u32 	%rd25, %r57, 8;
	add.s64 	%rd26, %rd1, %rd25;
	ld.global.nc.u64 	%rd27, [%rd26];
	cvt.u32.u64 	%r25, %rd225;
	add.s32 	%r26, %r25, -7;
	shl.b64 	%rd28, %rd3, %r26;
	mul.hi.u64 	%rd29, %rd27, %rd3;
	mul.lo.s64 	%rd30, %rd27, %rd28;
	mul.lo.s64 	%rd31, %rd29, %rd2;
	sub.s64 	%rd32, %rd30, %rd31;
	setp.lt.u64 	%p4, %rd32, %rd2;
	selp.b64 	%rd33, 0, %rd2, %p4;
	sub.s64 	%rd34, %rd32, %rd33;
	add.s64 	%rd35, %rd34, %rd233;
	setp.lt.u64 	%p5, %rd35, %rd2;
	selp.b64 	%rd36, 0, %rd2, %p5;
	sub.s64 	%rd37, %rd35, %rd36;
	add.s32 	%r27, %r57, 1;
	mul.wide.u32 	%rd38, %r27, 8;
	add.s64 	%rd39, %rd1, %rd38;
	ld.global.nc.u64 	%rd40, [%rd39];
	add.s32 	%r28, %r25, -6;
	shl.b64 	%rd41, %rd3, %r28;
	mul.hi.u64 	%rd42, %rd40, %rd3;
	mul.lo.s64 	%rd43, %rd40, %rd41;
	mul.lo.s64 	%rd44, %rd42, %rd2;
	sub.s64 	%rd45, %rd43, %rd44;
	setp.lt.u64 	%p6, %rd45, %rd2;
	selp.b64 	%rd46, 0, %rd2, %p6;
	sub.s64 	%rd47, %rd45, %rd46;
	add.s64 	%rd48, %rd47, %rd37;
	setp.lt.u64 	%p7, %rd48, %rd2;
	selp.b64 	%rd49, 0, %rd2, %p7;
	sub.s64 	%rd50, %rd48, %rd49;
	add.s32 	%r29, %r57, 2;
	mul.wide.u32 	%rd51, %r29, 8;
	add.s64 	%rd52, %rd1, %rd51;
	ld.global.nc.u64 	%rd53, [%rd52];
	add.s32 	%r30, %r25, -5;
	shl.b64 	%rd54, %rd3, %r30;
	mul.hi.u64 	%rd55, %rd53, %rd3;
	mul.lo.s64 	%rd56, %rd53, %rd54;
	mul.lo.s64 	%rd57, %rd55, %rd2;
	sub.s64 	%rd58, %rd56, %rd57;
	setp.lt.u64 	%p8, %rd58, %rd2;
	selp.b64 	%rd59, 0, %rd2, %p8;
	sub.s64 	%rd60, %rd58, %rd59;
	add.s64 	%rd61, %rd60, %rd50;
	setp.lt.u64 	%p9, %rd61, %rd2;
	selp.b64 	%rd62, 0, %rd2, %p9;
	sub.s64 	%rd63, %rd61, %rd62;
	add.s32 	%r31, %r57, 3;
	mul.wide.u32 	%rd64, %r31, 8;
	add.s64 	%rd65, %rd1, %rd64;
	ld.global.nc.u64 	%rd66, [%rd65];
	add.s32 	%r32, %r25, -4;
	shl.b64 	%rd67, %rd3, %r32;
	mul.hi.u64 	%rd68, %rd66, %rd3;
	mul.lo.s64 	%rd69, %rd66, %rd67;
	mul.lo.s64 	%rd70, %rd68, %rd2;
	sub.s64 	%rd71, %rd69, %rd70;
	setp.lt.u64 	%p10, %rd71, %rd2;
	selp.b64 	%rd72, 0, %rd2, %p10;
	sub.s64 	%rd73, %rd71, %rd72;
	add.s64 	%rd74, %rd73, %rd63;
	setp.lt.u64 	%p11, %rd74, %rd2;
	selp.b64 	%rd75, 0, %rd2, %p11;
	sub.s64 	%rd76, %rd74, %rd75;
	add.s32 	%r33, %r57, 4;
	mul.wide.u32 	%rd77, %r33, 8;
	add.s64 	%rd78, %rd1, %rd77;
	ld.global.nc.u64 	%rd79, [%rd78];
	add.s32 	%r34, %r25, -3;
	shl.b64 	%rd80, %rd3, %r34;
	mul.hi.u64 	%rd81, %rd79, %rd3;
	mul.lo.s64 	%rd82, %rd79, %rd80;
	mul.lo.s64 	%rd83, %rd81, %rd2;
	sub.s64 	%rd84, %rd82, %rd83;
	setp.lt.u64 	%p12, %rd84, %rd2;
	selp.b64 	%rd85, 0, %rd2, %p12;
	sub.s64 	%rd86, %rd84, %rd85;
	add.s64 	%rd87, %rd86, %rd76;
	setp.lt.u64 	%p13, %rd87, %rd2;
	selp.b64 	%rd88, 0, %rd2, %p13;
	sub.s64 	%rd89, %rd87, %rd88;
	add.s32 	%r35, %r57, 5;
	mul.wide.u32 	%rd90, %r35, 8;
	add.s64 	%rd91, %rd1, %rd90;
	ld.global.nc.u64 	%rd92, [%rd91];
	add.s32 	%r36, %r25, -2;
	shl.b64 	%rd93, %rd3, %r36;
	mul.hi.u64 	%rd94, %rd92, %rd3;
	mul.lo.s64 	%rd95, %rd92, %rd93;
	mul.lo.s64 	%rd96, %rd94, %rd2;
	sub.s64 	%rd97, %rd95, %rd96;
	setp.lt.u64 	%p14, %rd97, %rd2;
	selp.b64 	%rd98, 0, %rd2, %p14;
	sub.s64 	%rd99, %rd97, %rd98;
	add.s64 	%rd100, %rd99, %rd89;
	setp.lt.u64 	%p15, %rd100, %rd2;
	selp.b64 	%rd101, 0, %rd2, %p15;
	sub.s64 	%rd102, %rd100, %rd101;
	add.s32 	%r37, %r57, 6;
	mul.wide.u32 	%rd103, %r37, 8;
	add.s64 	%rd104, %rd1, %rd103;
	ld.global.nc.u64 	%rd105, [%rd104];
	add.s32 	%r38, %r25, -1;
	shl.b64 	%rd106, %rd3, %r38;
	mul.hi.u64 	%rd107, %rd105, %rd3;
	mul.lo.s64 	%rd108, %rd105, %rd106;
	mul.lo.s64 	%rd109, %rd107, %rd2;
	sub.s64 	%rd110, %rd108, %rd109;
	setp.lt.u64 	%p16, %rd110, %rd2;
	selp.b64 	%rd111, 0, %rd2, %p16;
	sub.s64 	%rd112, %rd110, %rd111;
	add.s64 	%rd113, %rd112, %rd102;
	setp.lt.u64 	%p17, %rd113, %rd2;
	selp.b64 	%rd114, 0, %rd2, %p17;
	sub.s64 	%rd115, %rd113, %rd114;
	add.s32 	%r39, %r57, 7;
	mul.wide.u32 	%rd116, %r39, 8;
	add.s64 	%rd117, %rd1, %rd116;
	ld.global.nc.u64 	%rd118, [%rd117];
	shl.b64 	%rd119, %rd3, %r25;
	mul.hi.u64 	%rd120, %rd118, %rd3;
	mul.lo.s64 	%rd121, %rd118, %rd119;
	mul.lo.s64 	%rd122, %rd120, %rd2;
	sub.s64 	%rd123, %rd121, %rd122;
	setp.lt.u64 	%p18, %rd123, %rd2;
	selp.b64 	%rd124, 0, %rd2, %p18;
	sub.s64 	%rd125, %rd123, %rd124;
	add.s64 	%rd126, %rd125, %rd115;
	setp.lt.u64 	%p19, %rd126, %rd2;
	selp.b64 	%rd127, 0, %rd2, %p19;
	sub.s64 	%rd233, %rd126, %rd127;
	add.s32 	%r58, %r58, 8;
	add.s64 	%rd225, %rd225, 8;
	add.s32 	%r57, %r57, 8;
	setp.ne.s32 	%p20, %r58, 0;
	@%p20 bra 	$L__BB2_4;
$L__BB2_5:
	setp.eq.s32 	%p21, %r8, 0;
	@%p21 bra 	$L__BB2_13;
	setp.lt.u32 	%p22, %r8, 4;
	@%p22 bra 	$L__BB2_8;
	add.s32 	%r40, %r60, %r5;
	mul.wide.u32 	%rd129, %r40, 8;
	add.s64 	%rd130, %rd1, %rd129;
	ld.global.nc.u64 	%rd131, [%rd130];
	shl.b64 	%rd132, %rd3, %r60;
	mul.hi.u64 	%rd133, %rd131, %rd3;
	mul.lo.s64 	%rd134, %rd131, %rd132;
	mul.lo.s64 	%rd135, %rd133, %rd2;
	sub.s64 	%rd136, %rd134, %rd135;
	setp.lt.u64 	%p23, %rd136, %rd2;
	selp.b64 	%rd137, 0, %rd2, %p23;
	sub.s64 	%rd138, %rd136, %rd137;
	add.s64 	%rd139, %rd138, %rd233;
	setp.lt.u64 	%p24, %rd139, %rd2;
	selp.b64 	%rd140, 0, %rd2, %p24;
	sub.s64 	%rd141, %rd139, %rd140;
	add.s32 	%r41, %r60, 1;
	add.s32 	%r42, %r40, 1;
	mul.wide.u32 	%rd142, %r42, 8;
	add.s64 	%rd143, %rd1, %rd142;
	ld.global.nc.u64 	%rd144, [%rd143];
	shl.b64 	%rd145, %rd3, %r41;
	mul.hi.u64 	%rd146, %rd144, %rd3;
	mul.lo.s64 	%rd147, %rd144, %rd145;
	mul.lo.s64 	%rd148, %rd146, %rd2;
	sub.s64 	%rd149, %rd147, %rd148;
	setp.lt.u64 	%p25, %rd149, %rd2;
	selp.b64 	%rd150, 0, %rd2, %p25;
	sub.s64 	%rd151, %rd149, %rd150;
	add.s64 	%rd152, %rd151, %rd141;
	setp.lt.u64 	%p26, %rd152, %rd2;
	selp.b64 	%rd153, 0, %rd2, %p26;
	sub.s64 	%rd154, %rd152, %rd153;
	add.s32 	%r43, %r60, 2;
	add.s32 	%r44, %r40, 2;
	mul.wide.u32 	%rd155, %r44, 8;
	add.s64 	%rd156, %rd1, %rd155;
	ld.global.nc.u64 	%rd157, [%rd156];
	shl.b64 	%rd158, %rd3, %r43;
	mul.hi.u64 	%rd159, %rd157, %rd3;
	mul.lo.s64 	%rd160, %rd157, %rd158;
	mul.lo.s64 	%rd161, %rd159, %rd2;
	sub.s64 	%rd162, %rd160, %rd161;
	setp.lt.u64 	%p27, %rd162, %rd2;
	selp.b64 	%rd163, 0, %rd2, %p27;
	sub.s64 	%rd164, %rd162, %rd163;
	add.s64 	%rd165, %rd164, %rd154;
	setp.lt.u64 	%p28, %rd165, %rd2;
	selp.b64 	%rd166, 0, %rd2, %p28;
	sub.s64 	%rd167, %rd165, %rd166;
	add.s32 	%r45, %r60, 3;
	add.s32 	%r46, %r40, 3;
	mul.wide.u32 	%rd168, %r46, 8;
	add.s64 	%rd169, %rd1, %rd168;
	ld.global.nc.u64 	%rd170, [%rd169];
	shl.b64 	%rd171, %rd3, %r45;
	mul.hi.u64 	%rd172, %rd170, %rd3;
	mul.lo.s64 	%rd173, %rd170, %rd171;
	mul.lo.s64 	%rd174, %rd172, %rd2;
	sub.s64 	%rd175, %rd173, %rd174;
	setp.lt.u64 	%p29, %rd175, %rd2;
	selp.b64 	%rd176, 0, %rd2, %p29;
	sub.s64 	%rd177, %rd175, %rd176;
	add.s64 	%rd178, %rd177, %rd167;
	setp.lt.u64 	%p30, %rd178, %rd2;
	selp.b64 	%rd179, 0, %rd2, %p30;
	sub.s64 	%rd233, %rd178, %rd179;
	add.s32 	%r60, %r60, 4;
$L__BB2_8:
	and.b32  	%r47, %r7, 3;
	setp.eq.s32 	%p31, %r47, 0;
	@%p31 bra 	$L__BB2_13;
	setp.eq.s32 	%p32, %r47, 1;
	@%p32 bra 	$L__BB2_11;
	add.s32 	%r48, %r60, %r5;
	mul.wide.u32 	%rd181, %r48, 8;
	add.s64 	%rd182, %rd1, %rd181;
	ld.global.nc.u64 	%rd183, [%rd182];
	shl.b64 	%rd184, %rd3, %r60;
	mul.hi.u64 	%rd185, %rd183, %rd3;
	mul.lo.s64 	%rd186, %rd183, %rd184;
	mul.lo.s64 	%rd187, %rd185, %rd2;
	sub.s64 	%rd188, %rd186, %rd187;
	setp.lt.u64 	%p33, %rd188, %rd2;
	selp.b64 	%rd189, 0, %rd2, %p33;
	sub.s64 	%rd190, %rd188, %rd189;
	add.s64 	%rd191, %rd190, %rd233;
	setp.lt.u64 	%p34, %rd191, %rd2;
	selp.b64 	%rd192, 0, %rd2, %p34;
	sub.s64 	%rd193, %rd191, %rd192;
	add.s32 	%r49, %r60, 1;
	add.s32 	%r50, %r48, 1;
	mul.wide.u32 	%rd194, %r50, 8;
	add.s64 	%rd195, %rd1, %rd194;
	ld.global.nc.u64 	%rd196, [%rd195];
	shl.b64 	%rd197, %rd3, %r49;
	mul.hi.u64 	%rd198, %rd196, %rd3;
	mul.lo.s64 	%rd199, %rd196, %rd197;
	mul.lo.s64 	%rd200, %rd198, %rd2;
	sub.s64 	%rd201, %rd199, %rd200;
	setp.lt.u64 	%p35, %rd201, %rd2;
	selp.b64 	%rd202, 0, %rd2, %p35;
	sub.s64 	%rd203, %rd201, %rd202;
	add.s64 	%rd204, %rd203, %rd193;
	setp.lt.u64 	%p36, %rd204, %rd2;
	selp.b64 	%rd205, 0, %rd2, %p36;
	sub.s64 	%rd233, %rd204, %rd205;
	add.s32 	%r60, %r60, 2;
$L__BB2_11:
	and.b32  	%r51, %r6, 1;
	setp.eq.b32 	%p37, %r51, 1;
	@%p37 bra 	$L__BB2_13;
	add.s32 	%r52, %r60, %r5;
	mul.wide.u32 	%rd206, %r52, 8;
	add.s64 	%rd207, %rd1, %rd206;
	ld.global.nc.u64 	%rd208, [%rd207];
	shl.b64 	%rd209, %rd3, %r60;
	mul.hi.u64 	%rd210, %rd208, %rd3;
	mul.lo.s64 	%rd211, %rd208, %rd209;
	mul.lo.s64 	%rd212, %rd210, %rd2;
	sub.s64 	%rd213, %rd211, %rd212;
	setp.lt.u64 	%p38, %rd213, %rd2;
	selp.b64 	%rd214, 0, %rd2, %p38;
	sub.s64 	%rd215, %rd213, %rd214;
	add.s64 	%rd216, %rd215, %rd233;
	setp.lt.u64 	%p39, %rd216, %rd2;
	selp.b64 	%rd217, 0, %rd2, %p39;
	sub.s64 	%rd233, %rd216, %rd217;
$L__BB2_13:
	cvta.to.global.u64 	%rd218, %rd18;
	setp.eq.s32 	%p40, %r4, 0;
	selp.b64 	%rd219, %rd233, 0, %p40;
	mul.lo.s32 	%r53, %r3, %r1;
	shl.b32 	%r54, %r53, 1;
	add.s32 	%r55, %r54, %r4;
	mul.wide.u32 	%rd220, %r55, 8;
	add.s64 	%rd221, %rd218, %rd220;
	st.global.u64 	[%rd221], %rd219;
	add.s32 	%r56, %r55, %r1;
	mul.wide.u32 	%rd222, %r56, 8;
	add.s64 	%rd223, %rd218, %rd222;
	mov.b64 	%rd224, 0;
	st.global.u64 	[%rd223], %rd224;
$L__BB2_14:
	ret;

}
	// .globl	modulus_switch
.visible .entry modulus_switch(
	.param .u64 .ptr .align 1 modulus_switch_param_0,
	.param .u64 .ptr .align 1 modulus_switch_param_1,
	.param .align 8 .b8 modulus_switch_param_2[32]
)
{
	.reg .pred 	%p<3>;
	.reg .b32 	%r<11>;
	.reg .b64 	%rd<22>;

	ld.param.u64 	%rd9, [modulus_switch_param_2+8];
	ld.param.u64 	%rd8, [modulus_switch_param_2];
	ld.param.u64 	%rd6, [modulus_switch_param_0];
	ld.param.u64 	%rd7, [modulus_switch_param_1];
	ld.param.v2.u32 	{%r2, %r3}, [modulus_switch_param_2+24];
	mov.u32 	%r4, %ctaid.x;
	mov.u32 	%r5, %ntid.x;
	mov.u32 	%r6, %tid.x;
	mad.lo.s32 	%r1, %r4, %r5, %r6;
	mul.lo.s32 	%r7, %r2, %r3;
	setp.ge.u32 	%p1, %r1, %r7;
	@%p1 bra 	$L__BB3_5;
	cvta.to.global.u64 	%rd11, %rd7;
	mul.wide.u32 	%rd12, %r1, 8;
	add.s64 	%rd13, %rd11, %rd12;
	ld.global.nc.u64 	%rd14, [%rd13];
	shr.u64 	%rd15, %rd8, 1;
	mad.lo.s64 	%rd2, %rd14, %rd9, %rd15;
	or.b64  	%rd16, %rd2, %rd8;
	and.b64  	%rd17, %rd16, -4294967296;
	setp.ne.s64 	%p2, %rd17, 0;
	@%p2 bra 	$L__BB3_3;
	cvt.u32.u64 	%r8, %rd8;
	cvt.u32.u64 	%r9, %rd2;
	div.u32 	%r10, %r9, %r8;
	cvt.u64.u32 	%rd21, %r10;
	bra.uni 	$L__BB3_4;
$L__BB3_3:
	div.u64 	%rd21, %rd2, %rd8;
$L__BB3_4:
	cvta.to.global.u64 	%rd18, %rd6;
	add.s64 	%rd20, %rd18, %rd12;
	st.global.u64 	[%rd20], %rd21;
$L__BB3_5:
	ret;

}
	// .globl	scale_adjust_bgv_to_ckks
.visible .entry scale_adjust_bgv_to_ckks(
	.param .u64 .ptr .align 1 scale_adjust_bgv_to_ckks_param_0,
	.param .u64 .ptr .align 1 scale_adjust_bgv_to_ckks_param_1,
	.param .u64 scale_adjust_bgv_to_ckks_param_2,
	.param .u64 scale_adjust_bgv_to_ckks_param_3,
	.param .u64 scale_adjust_bgv_to_ckks_param_4,
	.param .u32 scale_adjust_bgv_to_ckks_param_5
)
{
	.reg .pred 	%p<3>;
	.reg .b32 	%r<6>;
	.reg .b64 	%rd<18>;

	ld.param.u64 	%rd1, [scale_adjust_bgv_to_ckks_param_0];
	ld.param.u64 	%rd2, [scale_adjust_bgv_to_ckks_param_1];
	ld.param.u64 	%rd3, [scale_adjust_bgv_to_ckks_param_2];
	ld.param.u64 	%rd4, [scale_adjust_bgv_to_ckks_param_3];
	ld.param.u64 	%rd5, [scale_adjust_bgv_to_ckks_param_4];
	ld.param.u32 	%r2, [scale_adjust_bgv_to_ckks_param_5];
	mov.u32 	%r3, %ctaid.x;
	mov.u32 	%r4, %ntid.x;
	mov.u32 	%r5, %tid.x;
	mad.lo.s32 	%r1, %r3, %r4, %r5;
	setp.ge.u32 	%p1, %r1, %r2;
	@%p1 bra 	$L__BB4_2;
	cvta.to.global.u64 	%rd6, %rd2;
	cvta.to.global.u64 	%rd7, %rd1;
	mul.wide.u32 	%rd8, %r1, 8;
	add.s64 	%rd9, %rd6, %rd8;
	ld.global.nc.u64 	%rd10, [%rd9];
	mul.hi.u64 	%rd11, %rd10, %rd5;
	mul.lo.s64 	%rd12, %rd10, %rd3;
	mul.lo.s64 	%rd13, %rd11, %rd4;
	sub.s64 	%rd14, %rd12, %rd13;
	setp.lt.u64 	%p2, %rd14, %rd4;
	selp.b64 	%rd15, 0, %rd4, %p2;
	sub.s64 	%rd16, %rd14, %rd15;
	add.s64 	%rd17, %rd7, %rd8;
	st.global.u64 	[%rd17], %rd16;
$L__BB4_2:
	ret;

}
	// .globl	scale_adjust_ckks_to_bgv
.visible .entry scale_adjust_ckks_to_bgv(
	.param .u64 .ptr .align 1 scale_adjust_ckks_to_bgv_param_0,
	.param .u64 .ptr .align 1 scale_adjust_ckks_to_bgv_param_1,
	.param .u64 scale_adjust_ckks_to_bgv_param_2,
	.param .u64 scale_adjust_ckks_to_bgv_param_3,
	.param .u64 scale_adjust_ckks_to_bgv_param_4,
	.param .u32 scale_adjust_ckks_to_bgv_param_5
)
{
	.reg .pred 	%p<3>;
	.reg .b32 	%r<6>;
	.reg .b64 	%rd<18>;

	ld.param.u64 	%rd1, [scale_adjust_ckks_to_bgv_param_0];
	ld.param.u64 	%rd2, [scale_adjust_ckks_to_bgv_param_1];
	ld.param.u64 	%rd3, [scale_adjust_ckks_to_bgv_param_2];
	ld.param.u64 	%rd4, [scale_adjust_ckks_to_bgv_param_3];
	ld.param.u64 	%rd5, [scale_adjust_ckks_to_bgv_param_4];
	ld.param.u32 	%r2, [scale_adjust_ckks_to_bgv_param_5];
	mov.u32 	%r3, %ctaid.x;
	mov.u32 	%r4, %ntid.x;
	mov.u32 	%r5, %tid.x;
	mad.lo.s32 	%r1, %r3, %r4, %r5;
	setp.ge.u32 	%p1, %r1, %r2;
	@%p1 bra 	$L__BB5_2;
	cvta.to.global.u64 	%rd6, %rd2;
	cvta.to.global.u64 	%rd7, %rd1;
	mul.wide.u32 	%rd8, %r1, 8;
	add.s64 	%rd9, %rd6, %rd8;
	ld.global.nc.u64 	%rd10, [%rd9];
	mul.hi.u64 	%rd11, %rd10, %rd5;
	mul.lo.s64 	%rd12, %rd10, %rd3;
	mul.lo.s64 	%rd13, %rd11, %rd4;
	sub.s64 	%rd14, %rd12, %rd13;
	setp.lt.u64 	%p2, %rd14, %rd4;
	selp.b64 	%rd15, 0, %rd4, %p2;
	sub.s64 	%rd16, %rd14, %rd15;
	add.s64 	%rd17, %rd7, %rd8;
	st.global.u64 	[%rd17], %rd16;
$L__BB5_2:
	ret;

}
	// .globl	batch_scheme_switch_fused
.visible .entry batch_scheme_switch_fused(
	.param .u64 .ptr .align 1 batch_scheme_switch_fused_param_0,
	.param .u64 .ptr .align 1 batch_scheme_switch_fused_param_1,
	.param .u64 .ptr .align 1 batch_scheme_switch_fused_param_2,
	.param .align 8 .b8 batch_scheme_switch_fused_param_3[48],
	.param .align 8 .b8 batch_scheme_switch_fused_param_4[32]
)
{
	.local .align 16 .b8 	__local_depot6[64];
	.reg .b64 	%SP;
	.reg .b64 	%SPL;
	.reg .pred 	%p<79>;
	.reg .b32 	%r<132>;
	.reg .b64 	%rd<400>;

	mov.u64 	%SPL, __local_depot6;
	ld.param.u64 	%rd114, [batch_scheme_switch_fused_param_4+8];
	ld.param.u64 	%rd113, [batch_scheme_switch_fused_param_4];
	ld.param.u64 	%rd111, [batch_scheme_switch_fused_param_0];
	ld.param.u64 	%rd3, [batch_scheme_switch_fused_param_3];
	ld.param.u64 	%rd4, [batch_scheme_switch_fused_param_3+8];
	ld.param.u64 	%rd5, [batch_scheme_switch_fused_param_3+16];
	ld.param.u64 	%rd6, [batch_scheme_switch_fused_param_3+24];
	ld.param.u32 	%r3, [batch_scheme_switch_fused_param_3+40];
	ld.param.u64 	%rd112, [batch_scheme_switch_fused_param_1];
	ld.param.u64 	%rd116, [batch_scheme_switch_fused_param_2];
	ld.param.v2.u32 	{%r1, %r2}, [batch_scheme_switch_fused_param_3+32];
	cvta.to.global.u64 	%rd1, %rd116;
	add.u64 	%rd2, %SPL, 0;
	mov.u32 	%r4, %tid.x;
	mov.u32 	%r5, %ctaid.x;
	setp.ge.u32 	%p1, %r4, %r2;
	@%p1 bra 	$L__BB6_97;
	setp.eq.s32 	%p2, %r1, 0;
	mov.b64 	%rd394, 0;
	mov.u64 	%rd395, %rd394;
	@%p2 bra 	$L__BB6_48;
	setp.eq.s32 	%p3, %r3, 0;
	@%p3 bra 	$L__BB6_48;
	and.b32  	%r6, %r3, 3;
	and.b32  	%r7, %r3, -4;
	cvta.to.global.u64 	%rd8, %rd112;
	mov.b64 	%rd395, 0;
	mov.b32 	%r126, 0;
	mov.u64 	%rd394, %rd395;
$L__BB6_4:
	setp.lt.u32 	%p4, %r3, 4;
	mad.lo.s32 	%r25, %r1, %r5, %r126;
	mul.wide.u32 	%rd121, %r25, 8;
	add.s64 	%rd122, %rd8, %rd121;
	ld.global.nc.u64 	%rd383, [%rd122];
	mov.b32 	%r127, 0;
	@%p4 bra 	$L__BB6_8;
	and.b32  	%r26, %r3, -4;
	neg.s32 	%r128, %r26;
	add.s64 	%rd371, %rd2, 16;
$L__BB6_6:
	or.b64  	%rd123, %rd383, %rd5;
	and.b64  	%rd124, %rd123, -4294967296;
	setp.ne.s64 	%p5, %rd124, 0;
	@%p5 bra 	$L__BB6_50;
	cvt.u32.u64 	%r27, %rd5;
	cvt.u32.u64 	%r28, %rd383;
	rem.u32 	%r29, %r28, %r27;
	cvt.u64.u32 	%rd373, %r29;
	bra.uni 	$L__BB6_51;
$L__BB6_8:
	setp.eq.s32 	%p26, %r6, 0;
	@%p26 bra 	$L__BB6_39;
	or.b64  	%rd159, %rd383, %rd5;
	and.b64  	%rd160, %rd159, -4294967296;
	setp.ne.s64 	%p27, %rd160, 0;
	@%p27 bra 	$L__BB6_11;
	cvt.u32.u64 	%r63, %rd5;
	cvt.u32.u64 	%r64, %rd383;
	rem.u32 	%r65, %r64, %r63;
	cvt.u64.u32 	%rd364, %r65;
	bra.uni 	$L__BB6_12;
$L__BB6_11:
	rem.u64 	%rd364, %rd383, %rd5;
$L__BB6_12:
	setp.gt.u64 	%p28, %rd364, %rd6;
	mul.wide.u32 	%rd161, %r127, 8;
	add.s64 	%rd17, %rd2, %rd161;
	@%p28 bra 	$L__BB6_16;
	st.local.u64 	[%rd17], %rd364;
	setp.ne.s64 	%p29, %rd160, 0;
	@%p29 bra 	$L__BB6_15;
	cvt.u32.u64 	%r66, %rd5;
	cvt.u32.u64 	%r67, %rd383;
	div.u32 	%r68, %r67, %r66;
	cvt.u64.u32 	%rd24, %r68;
	bra.uni 	$L__BB6_20;
$L__BB6_15:
	div.u64 	%rd24, %rd383, %rd5;
	bra.uni 	$L__BB6_20;
$L__BB6_16:
	sub.s64 	%rd164, %rd5, %rd364;
	setp.eq.s64 	%p30, %rd164, 0;
	selp.b64 	%rd165, 0, %rd3, %p30;
	sub.s64 	%rd166, %rd165, %rd164;
	st.local.u64 	[%rd17], %rd166;
	@%p27 bra 	$L__BB6_18;
	cvt.u32.u64 	%r69, %rd5;
	cvt.u32.u64 	%r70, %rd383;
	div.u32 	%r71, %r70, %r69;
	cvt.u64.u32 	%rd365, %r71;
	bra.uni 	$L__BB6_19;
$L__BB6_18:
	div.u64 	%rd365, %rd383, %rd5;
$L__BB6_19:
	add.s64 	%rd24, %rd365, 1;
$L__BB6_20:
	setp.eq.s32 	%p32, %r6, 1;
	@%p32 bra 	$L__BB6_39;
	or.b64  	%rd169, %rd24, %rd5;
	and.b64  	%rd170, %rd169, -4294967296;
	setp.ne.s64 	%p33, %rd170, 0;
	@%p33 bra 	$L__BB6_23;
	cvt.u32.u64 	%r72, %rd5;
	cvt.u32.u64 	%r73, %rd24;
	rem.u32 	%r74, %r73, %r72;
	cvt.u64.u32 	%rd367, %r74;
	bra.uni 	$L__BB6_24;
$L__BB6_23:
	rem.u64 	%rd367, %rd24, %rd5;
$L__BB6_24:
	setp.gt.u64 	%p34, %rd367, %rd6;
	@%p34 bra 	$L__BB6_28;
	st.local.u64 	[%rd17+8], %rd367;
	setp.ne.s64 	%p35, %rd170, 0;
	@%p35 bra 	$L__BB6_27;
	cvt.u32.u64 	%r75, %rd5;
	cvt.u32.u64 	%r76, %rd24;
	div.u32 	%r77, %r76, %r75;
	cvt.u64.u32 	%rd369, %r77;
	bra.uni 	$L__BB6_32;
$L__BB6_27:
	div.u64 	%rd369, %rd24, %rd5;
	bra.uni 	$L__BB6_32;
$L__BB6_28:
	sub.s64 	%rd173, %rd5, %rd367;
	setp.eq.s64 	%p36, %rd173, 0;
	selp.b64 	%rd174, 0, %rd3, %p36;
	sub.s64 	%rd175, %rd174, %rd173;
	st.local.u64 	[%rd17+8], %rd175;
	@%p33 bra 	$L__BB6_30;
	cvt.u32.u64 	%r78, %rd5;
	cvt.u32.u64 	%r79, %rd24;
	div.u32 	%r80, %r79, %r78;
	cvt.u64.u32 	%rd368, %r80;
	bra.uni 	$L__BB6_31;
$L__BB6_30:
	div.u64 	%rd368, %rd24, %rd5;
$L__BB6_31:
	add.s64 	%rd369, %rd368, 1;
$L__BB6_32:
	setp.eq.s32 	%p38, %r6, 2;
	@%p38 bra 	$L__BB6_39;
	or.b64  	%rd178, %rd369, %rd5;
	and.b64  	%rd179, %rd178, -4294967296;
	setp.ne.s64 	%p39, %rd179, 0;
	@%p39 bra 	$L__BB6_35;
	cvt.u32.u64 	%r81, %rd5;
	cvt.u32.u64 	%r82, %rd369;
	rem.u32 	%r83, %r82, %r81;
	cvt.u64.u32 	%rd370, %r83;
	bra.uni 	$L__BB6_36;
$L__BB6_35:
	rem.u64 	%rd370, %rd369, %rd5;
$L__BB6_36:
	setp.gt.u64 	%p40, %rd370, %rd6;
	@%p40 bra 	$L__BB6_38;
	st.local.u64 	[%rd17+16], %rd370;
	bra.uni 	$L__BB6_39;
$L__BB6_38:
	sub.s64 	%rd180, %rd5, %rd370;
	setp.eq.s64 	%p41, %rd180, 0;
	selp.b64 	%rd181, 0, %rd3, %p41;
	sub.s64 	%rd182, %rd181, %rd180;
	st.local.u64 	[%rd17+16], %rd182;
$L__BB6_39:
	setp.lt.u32 	%p42, %r3, 4;
	mul.lo.s32 	%r11, %r126, %r3;
	mov.b32 	%r131, 0;
	@%p42 bra 	$L__BB6_42;
	mov.b32 	%r129, 0;
$L__BB6_41:
	.pragma "nounroll";
	add.s32 	%r86, %r129, %r11;
	shl.b32 	%r87, %r86, 1;
	mul.wide.u32 	%rd184, %r129, 8;
	add.s64 	%rd185, %rd2, %rd184;
	ld.local.v2.u64 	{%rd186, %rd187}, [%rd185];
	mad.lo.s32 	%r88, %r87, %r2, %r4;
	mul.wide.u32 	%rd188, %r88, 8;
	add.s64 	%rd189, %rd1, %rd188;
	ld.global.nc.u64 	%rd190, [%rd189];
	mul.hi.u64 	%rd191, %rd186, %rd4;
	mul.lo.s64 	%rd192, %rd190, %rd186;
	mul.lo.s64 	%rd193, %rd191, %rd3;
	sub.s64 	%rd194, %rd192, %rd193;
	setp.lt.u64 	%p43, %rd194, %rd3;
	selp.b64 	%rd195, 0, %rd3, %p43;
	sub.s64 	%rd196, %rd194, %rd195;
	add.s64 	%rd197, %rd196, %rd394;
	setp.lt.u64 	%p44, %rd197, %rd3;
	selp.b64 	%rd198, 0, %rd3, %p44;
	sub.s64 	%rd199, %rd197, %rd198;
	add.s32 	%r89, %r88, %r2;
	mul.wide.u32 	%rd200, %r89, 8;
	add.s64 	%rd201, %rd1, %rd200;
	ld.global.nc.u64 	%rd202, [%rd201];
	mul.lo.s64 	%rd203, %rd202, %rd186;
	sub.s64 	%rd204, %rd203, %rd193;
	setp.lt.u64 	%p45, %rd204, %rd3;
	selp.b64 	%rd205, 0, %rd3, %p45;
	sub.s64 	%rd206, %rd204, %rd205;
	add.s64 	%rd207, %rd206, %rd395;
	setp.lt.u64 	%p46, %rd207, %rd3;
	selp.b64 	%rd208, 0, %rd3, %p46;
	sub.s64 	%rd209, %rd207, %rd208;
	add.s32 	%r90, %r87, 2;
	mad.lo.s32 	%r91, %r90, %r2, %r4;
	mul.wide.u32 	%rd210, %r91, 8;
	add.s64 	%rd211, %rd1, %rd210;
	ld.global.nc.u64 	%rd212, [%rd211];
	mul.hi.u64 	%rd213, %rd187, %rd4;
	mul.lo.s64 	%rd214, %rd212, %rd187;
	mul.lo.s64 	%rd215, %rd213, %rd3;
	sub.s64 	%rd216, %rd214, %rd215;
	setp.lt.u64 	%p47, %rd216, %rd3;
	selp.b64 	%rd217, 0, %rd3, %p47;
	sub.s64 	%rd218, %rd216, %rd217;
	add.s64 	%rd219, %rd218, %rd199;
	setp.lt.u64 	%p48, %rd219, %rd3;
	selp.b64 	%rd220, 0, %rd3, %p48;
	sub.s64 	%rd221, %rd219, %rd220;
	add.s32 	%r92, %r91, %r2;
	mul.wide.u32 	%rd222, %r92, 8;
	add.s64 	%rd223, %rd1, %rd222;
	ld.global.nc.u64 	%rd224, [%rd223];
	mul.lo.s64 	%rd225, %rd224, %rd187;
	sub.s64 	%rd226, %rd225, %rd215;
	setp.lt.u64 	%p49, %rd226, %rd3;
	selp.b64 	%rd227, 0, %rd3, %p49;
	sub.s64 	%rd228, %rd226, %rd227;
	add.s64 	%rd229, %rd228, %rd209;
	setp.lt.u64 	%p50, %rd229, %rd3;
	selp.b64 	%rd230, 0, %rd3, %p50;
	sub.s64 	%rd231, %rd229, %rd230;
	add.s32 	%r93, %r87, 4;
	ld.local.v2.u64 	{%rd232, %rd233}, [%rd185+16];
	mad.lo.s32 	%r94, %r93, %r2, %r4;
	mul.wide.u32 	%rd234, %r94, 8;
	add.s64 	%rd235, %rd1, %rd234;
	ld.global.nc.u64 	%rd236, [%rd235];
	mul.hi.u64 	%rd237, %rd232, %rd4;
	mul.lo.s64 	%rd238, %rd236, %rd232;
	mul.lo.s64 	%rd239, %rd237, %rd3;
	sub.s64 	%rd240, %rd238, %rd239;
	setp.lt.u64 	%p51, %rd240, %rd3;
	selp.b64 	%rd241, 0, %rd3, %p51;
	sub.s64 	%rd242, %rd240, %rd241;
	add.s64 	%rd243, %rd242, %rd221;
	setp.lt.u64 	%p52, %rd243, %rd3;
	selp.b64 	%rd244, 0, %rd3, %p52;
	sub.s64 	%rd245, %rd243, %rd244;
	add.s32 	%r95, %r94, %r2;
	mul.wide.u32 	%rd246, %r95, 8;
	add.s64 	%rd247, %rd1, %rd246;
	ld.global.nc.u64 	%rd248, [%rd247];
	mul.lo.s64 	%rd249, %rd248, %rd232;
	sub.s64 	%rd250, %rd249, %rd239;
	setp.lt.u64 	%p53, %rd250, %rd3;
	selp.b64 	%rd251, 0, %rd3, %p53;
	sub.s64 	%rd252, %rd250, %rd251;
	add.s64 	%rd253, %rd252, %rd231;
	setp.lt.u64 	%p54, %rd253, %rd3;
	selp.b64 	%rd254, 0, %rd3, %p54;
	sub.s64 	%rd255, %rd253, %rd254;
	add.s32 	%r96, %r87, 6;
	mad.lo.s32 	%r97, %r96, %r2, %r4;
	mul.wide.u32 	%rd256, %r97, 8;
	add.s64 	%rd257, %rd1, %rd256;
	ld.global.nc.u64 	%rd258, [%rd257];
	mul.hi.u64 	%rd259, %rd233, %rd4;
	mul.lo.s64 	%rd260, %rd258, %rd233;
	mul.lo.s64 	%rd261, %rd259, %rd3;
	sub.s64 	%rd262, %rd260, %rd261;
	setp.lt.u64 	%p55, %rd262, %rd3;
	selp.b64 	%rd263, 0, %rd3, %p55;
	sub.s64 	%rd264, %rd262, %rd263;
	add.s64 	%rd265, %rd264, %rd245;
	setp.lt.u64 	%p56, %rd265, %rd3;
	selp.b64 	%rd266, 0, %rd3, %p56;
	sub.s64 	%rd394, %rd265, %rd266;
	add.s32 	%r98, %r97, %r2;
	mul.wide.u32 	%rd267, %r98, 8;
	add.s64 	%rd268, %rd1, %rd267;
	ld.global.nc.u64 	%rd269, [%rd268];
	mul.lo.s64 	%rd270, %rd269, %rd233;
	sub.s64 	%rd271, %rd270, %rd261;
	setp.lt.u64 	%p57, %rd271, %rd3;
	selp.b64 	%rd272, 0, %rd3, %p57;
	sub.s64 	%rd273, %rd271, %rd272;
	add.s64 	%rd274, %rd273, %rd255;
	setp.lt.u64 	%p58, %rd274, %rd3;
	selp.b64 	%rd275, 0, %rd3, %p58;
	sub.s64 	%rd395, %rd274, %rd275;
	add.s32 	%r129, %r129, 4;
	setp.ne.s32 	%p59, %r129, %r7;
	mov.u32 	%r131, %r7;
	@%p59 bra 	$L__BB6_41;
$L__BB6_42:
	setp.eq.s32 	%p60, %r6, 0;
	@%p60 bra 	$L__BB6_47;
	setp.eq.s32 	%p61, %r6, 1;
	@%p61 bra 	$L__BB6_45;
	add.s32 	%r99, %r131, %r11;
	shl.b32 	%r100, %r99, 1;
	mul.wide.u32 	%rd277, %r131, 8;
	add.s64 	%rd278, %rd2, %rd277;
	ld.local.u64 	%rd279, [%rd278];
	mad.lo.s32 	%r101, %r100, %r2, %r4;
	mul.wide.u32 	%rd280, %r101, 8;
	add.s64 	%rd281, %rd1, %rd280;
	ld.global.nc.u64 	%rd282, [%rd281];
	mul.hi.u64 	%rd283, %rd279, %rd4;
	mul.lo.s64 	%rd284, %rd282, %rd279;
	mul.lo.s64 	%rd285, %rd283, %rd3;
	sub.s64 	%rd286, %rd284, %rd285;
	setp.lt.u64 	%p62, %rd286, %rd3;
	selp.b64 	%rd287, 0, %rd3, %p62;
	sub.s64 	%rd288, %rd286, %rd287;
	add.s64 	%rd289, %rd288, %rd394;
	setp.lt.u64 	%p63, %rd289, %rd3;
	selp.b64 	%rd290, 0, %rd3, %p63;
	sub.s64 	%rd291, %rd289, %rd290;
	add.s32 	%r102, %r101, %r2;
	mul.wide.u32 	%rd292, %r102, 8;
	add.s64 	%rd293, %rd1, %rd292;
	ld.global.nc.u64 	%rd294, [%rd293];
	mul.lo.s64 	%rd295, %rd294, %rd279;
	sub.s64 	%rd296, %rd295, %rd285;
	setp.lt.u64 	%p64, %rd296, %rd3;
	selp.b64 	%rd297, 0, %rd3, %p64;
	sub.s64 	%rd298, %rd296, %rd297;
	add.s64 	%rd299, %rd298, %rd395;
	setp.lt.u64 	%p65, %rd299, %rd3;
	selp.b64 	%rd300, 0, %rd3, %p65;
	sub.s64 	%rd301, %rd299, %rd300;
	add.s32 	%r103, %r100, 2;
	ld.local.u64 	%rd302, [%rd278+8];
	mad.lo.s32 	%r104, %r103, %r2, %r4;
	mul.wide.u32 	%rd303, %r104, 8;
	add.s64 	%rd304, %rd1, %rd303;
	ld.global.nc.u64 	%rd305, [%rd304];
	mul.hi.u64 	%rd306, %rd302, %rd4;
	mul.lo.s64 	%rd307, %rd305, %rd302;
	mul.lo.s64 	%rd308, %rd306, %rd3;
	sub.s64 	%rd309, %rd307, %rd308;
	setp.lt.u64 	%p66, %rd309, %rd3;
	selp.b64 	%rd310, 0, %rd3, %p66;
	sub.s64 	%rd311, %rd309, %rd310;
	add.s64 	%rd312, %rd311, %rd291;
	setp.lt.u64 	%p67, %rd312, %rd3;
	selp.b64 	%rd313, 0, %rd3, %p67;
	sub.s64 	%rd394, %rd312, %rd313;
	add.s32 	%r105, %r104, %r2;
	mul.wide.u32 	%rd314, %r105, 8;
	add.s64 	%rd315, %rd1, %rd314;
	ld.global.nc.u64 	%rd316, [%rd315];
	mul.lo.s64 	%rd317, %rd316, %rd302;
	sub.s64 	%rd318, %rd317, %rd308;
	setp.lt.u64 	%p68, %rd318, %rd3;
	selp.b64 	%rd319, 0, %rd3, %p68;
	sub.s64 	%rd320, %rd318, %rd319;
	add.s64 	%rd321, %rd320, %rd301;
	setp.lt.u64 	%p69, %rd321, %rd3;
	selp.b64 	%rd322, 0, %rd3, %p69;
	sub.s64 	%rd395, %rd321, %rd322;
	add.s32 	%r131, %r131, 2;
$L__BB6_45:
	and.b32  	%r106, %r3, 1;
	setp.eq.b32 	%p70, %r106, 1;
	not.pred 	%p71, %p70;
	@%p71 bra 	$L__BB6_47;
	add.s32 	%r107, %r131, %r11;
	mul.lo.s32 	%r108, %r107, %r2;
	shl.b32 	%r109, %r108, 1;
	mul.wide.u32 	%rd323, %r131, 8;
	add.s64 	%rd324, %rd2, %rd323;
	ld.local.u64 	%rd325, [%rd324];
	add.s32 	%r110, %r109, %r4;
	mul.wide.u32 	%rd326, %r110, 8;
	add.s64 	%rd327, %rd1, %rd326;
	ld.global.nc.u64 	%rd328, [%rd327];
	mul.hi.u64 	%rd329, %rd325, %rd4;
	mul.lo.s64 	%rd330, %rd328, %rd325;
	mul.lo.s64 	%rd331, %rd329, %rd3;
	sub.s64 	%rd332, %rd330, %rd331;
	setp.lt.u64 	%p72, %rd332, %rd3;
	selp.b64 	%rd333, 0, %rd3, %p72;
	sub.s64 	%rd334, %rd332, %rd333;
	add.s64 	%rd335, %rd334, %rd394;
	setp.lt.u64 	%p73, %rd335, %rd3;
	selp.b64 	%rd336, 0, %rd3, %p73;
	sub.s64 	%rd394, %rd335, %rd336;
	add.s32 	%r111, %r110, %r2;
	mul.wide.u32 	%rd337, %r111, 8;
	add.s64 	%rd338, %rd1, %rd337;
	ld.global.nc.u64 	%rd339, [%rd338];
	mul.lo.s64 	%rd340, %rd339, %rd325;
	sub.s64 	%rd341, %rd340, %rd331;
	setp.lt.u64 	%p74, %rd341, %rd3;
	selp.b64 	%rd342, 0, %rd3, %p74;
	sub.s64 	%rd343, %rd341, %rd342;
	add.s64 	%rd344, %rd343, %rd395;
	setp.lt.u64 	%p75, %rd344, %rd3;
	selp.b64 	%rd345, 0, %rd3, %p75;
	sub.s64 	%rd395, %rd344, %rd345;
$L__BB6_47:
	add.s32 	%r126, %r126, 1;
	setp.ne.s32 	%p76, %r126, %r1;
	@%p76 bra 	$L__BB6_4;
$L__BB6_48:
	shl.b32 	%r112, %r4, 3;
	mov.u32 	%r113, shared;
	add.s32 	%r114, %r113, %r112;
	st.shared.u64 	[%r114], %rd394;
	shl.b32 	%r115, %r2, 3;
	add.s32 	%r20, %r114, %r115;
	st.shared.u64 	[%r20], %rd395;
	bar.sync 	0;
	ld.shared.u64 	%rd346, [%r114];
	shr.u64 	%rd102, %rd113, 1;
	mad.lo.s64 	%rd103, %rd346, %rd114, %rd102;
	or.b64  	%rd347, %rd103, %rd113;
	and.b64  	%rd348, %rd347, -4294967296;
	setp.ne.s64 	%p77, %rd348, 0;
	@%p77 bra 	$L__BB6_92;
	cvt.u32.u64 	%r116, %rd113;
	cvt.u32.u64 	%r117, %rd103;
	div.u32 	%r118, %r117, %r116;
	cvt.u64.u32 	%rd398, %r118;
	bra.uni 	$L__BB6_93;
$L__BB6_50:
	rem.u64 	%rd373, %rd383, %rd5;
$L__BB6_51:
	setp.le.u64 	%p6, %rd373, %rd6;
	@%p6 bra 	$L__BB6_55;
	sub.s64 	%rd127, %rd5, %rd373;
	setp.eq.s64 	%p8, %rd127, 0;
	selp.b64 	%rd128, 0, %rd3, %p8;
	sub.s64 	%rd129, %rd128, %rd127;
	st.local.u64 	[%rd371+-16], %rd129;
	@%p5 bra 	$L__BB6_54;
	cvt.u32.u64 	%r33, %rd5;
	cvt.u32.u64 	%r34, %rd383;
	div.u32 	%r35, %r34, %r33;
	cvt.u64.u32 	%rd43, %r35;
	add.s64 	%rd374, %rd43, 1;
	bra.uni 	$L__BB6_58;
$L__BB6_54:
	div.u64 	%rd44, %rd383, %rd5;
	add.s64 	%rd374, %rd44, 1;
	bra.uni 	$L__BB6_58;
$L__BB6_55:
	st.local.u64 	[%rd371+-16], %rd373;
	@%p5 bra 	$L__BB6_57;
	cvt.u32.u64 	%r30, %rd5;
	cvt.u32.u64 	%r31, %rd383;
	div.u32 	%r32, %r31, %r30;
	cvt.u64.u32 	%rd374, %r32;
	bra.uni 	$L__BB6_58;
$L__BB6_57:
	div.u64 	%rd374, %rd383, %rd5;
$L__BB6_58:
	or.b64  	%rd132, %rd374, %rd5;
	and.b64  	%rd133, %rd132, -4294967296;
	setp.ne.s64 	%p10, %rd133, 0;
	@%p10 bra 	$L__BB6_60;
	cvt.u32.u64 	%r36, %rd5;
	cvt.u32.u64 	%r37, %rd374;
	rem.u32 	%r38, %r37, %r36;
	cvt.u64.u32 	%rd375, %r38;
	bra.uni 	$L__BB6_61;
$L__BB6_60:
	rem.u64 	%rd375, %rd374, %rd5;
$L__BB6_61:
	setp.gt.u64 	%p11, %rd375, %rd6;
	@%p11 bra 	$L__BB6_65;
	st.local.u64 	[%rd371+-8], %rd375;
	@%p10 bra 	$L__BB6_64;
	cvt.u32.u64 	%r39, %rd5;
	cvt.u32.u64 	%r40, %rd374;
	div.u32 	%r41, %r40, %r39;
	cvt.u64.u32 	%rd59, %r41;
	bra.uni 	$L__BB6_69;
$L__BB6_64:
	div.u64 	%rd59, %rd374, %rd5;
	bra.uni 	$L__BB6_69;
$L__BB6_65:
	sub.s64 	%rd136, %rd5, %rd375;
	setp.eq.s64 	%p13, %rd136, 0;
	selp.b64 	%rd137, 0, %rd3, %p13;
	sub.s64 	%rd138, %rd137, %rd136;
	st.local.u64 	[%rd371+-8], %rd138;
	@%p10 bra 	$L__BB6_67;
	cvt.u32.u64 	%r42, %rd5;
	cvt.u32.u64 	%r43, %rd374;
	div.u32 	%r44, %r43, %r42;
	cvt.u64.u32 	%rd376, %r44;
	bra.uni 	$L__BB6_68;
$L__BB6_67:
	div.u64 	%rd376, %rd374, %rd5;
$L__BB6_68:
	add.s64 	%rd59, %rd376, 1;
$L__BB6_69:
	or.b64  	%rd141, %rd59, %rd5;
	and.b64  	%rd142, %rd141, -4294967296;
	setp.ne.s64 	%p15, %rd142, 0;
	@%p15 bra 	$L__BB6_71;
	cvt.u32.u64 	%r45, %rd5;
	cvt.u32.u64 	%r46, %rd59;
	rem.u32 	%r47, %r46, %r45;
	cvt.u64.u32 	%rd378, %r47;
	bra.uni 	$L__BB6_72;
$L__BB6_71:
	rem.u64 	%rd378, %rd59, %rd5;
$L__BB6_72:
	setp.gt.u64 	%p16, %rd378, %rd6;
	@%p16 bra 	$L__BB6_76;
	st.local.u64 	[%rd371], %rd378;
	@%p15 bra 	$L__BB6_75;
	cvt.u32.u64 	%r48, %rd5;
	cvt.u32.u64 	%r49, %rd59;
	div.u32 	%r50, %r49, %r48;
	cvt.u64.u32 	%rd69, %r50;
	bra.uni 	$L__BB6_80;
$L__BB6_75:
	div.u64 	%rd69, %rd59, %rd5;
	bra.uni 	$L__BB6_80;
$L__BB6_76:
	sub.s64 	%rd145, %rd5, %rd378;
	setp.eq.s64 	%p18, %rd145, 0;
	selp.b64 	%rd146, 0, %rd3, %p18;
	sub.s64 	%rd147, %rd146, %rd145;
	st.local.u64 	[%rd371], %rd147;
	@%p15 bra 	$L__BB6_78;
	cvt.u32.u64 	%r51, %rd5;
	cvt.u32.u64 	%r52, %rd59;
	div.u32 	%r53, %r52, %r51;
	cvt.u64.u32 	%rd379, %r53;
	bra.uni 	$L__BB6_79;
$L__BB6_78:
	div.u64 	%rd379, %rd59, %rd5;
$L__BB6_79:
	add.s64 	%rd69, %rd379, 1;
$L__BB6_80:
	or.b64  	%rd150, %rd69, %rd5;
	and.b64  	%rd151, %rd150, -4294967296;
	setp.ne.s64 	%p20, %rd151, 0;
	@%p20 bra 	$L__BB6_82;
	cvt.u32.u64 	%r54, %rd5;
	cvt.u32.u64 	%r55, %rd69;
	rem.u32 	%r56, %r55, %r54;
	cvt.u64.u32 	%rd381, %r56;
	bra.uni 	$L__BB6_83;
$L__BB6_82:
	rem.u64 	%rd381, %rd69, %rd5;
$L__BB6_83:
	setp.gt.u64 	%p21, %rd381, %rd6;
	@%p21 bra 	$L__BB6_87;
	st.local.u64 	[%rd371+8], %rd381;
	@%p20 bra 	$L__BB6_86;
	cvt.u32.u64 	%r57, %rd5;
	cvt.u32.u64 	%r58, %rd69;
	div.u32 	%r59, %r58, %r57;
	cvt.u64.u32 	%rd383, %r59;
	bra.uni 	$L__BB6_91;
$L__BB6_86:
	div.u64 	%rd383, %rd69, %rd5;
	bra.uni 	$L__BB6_91;
$L__BB6_87:
	sub.s64 	%rd154, %rd5, %rd381;
	setp.eq.s64 	%p23, %rd154, 0;
	selp.b64 	%rd155, 0, %rd3, %p23;
	sub.s64 	%rd156, %rd155, %rd154;
	st.local.u64 	[%rd371+8], %rd156;
	@%p20 bra 	$L__BB6_89;
	cvt.u32.u64 	%r60, %rd5;
	cvt.u32.u64 	%r61, %rd69;
	div.u32 	%r62, %r61, %r60;
	cvt.u64.u32 	%rd382, %r62;
	bra.uni 	$L__BB6_90;
$L__BB6_89:
	div.u64 	%rd382, %rd69, %rd5;
$L__BB6_90:
	add.s64 	%rd383, %rd382, 1;
$L__BB6_91:
	add.s32 	%r128, %r128, 4;
	add.s64 	%rd371, %rd371, 32;
	setp.eq.s32 	%p25, %r128, 0;
	mov.u32 	%r127, %r7;
	@%p25 bra 	$L__BB6_8;
	bra.uni 	$L__BB6_6;
$L__BB6_92:
	div.u64 	%rd398, %rd103, %rd113;
$L__BB6_93:
	ld.shared.u64 	%rd349, [%r20];
	mad.lo.s64 	%rd107, %rd349, %rd114, %rd102;
	or.b64  	%rd350, %rd107, %rd113;
	and.b64  	%rd351, %rd350, -4294967296;
	setp.ne.s64 	%p78, %rd351, 0;
	@%p78 bra 	$L__BB6_95;
	cvt.u32.u64 	%r119, %rd113;
	cvt.u32.u64 	%r120, %rd107;
	div.u32 	%r121, %r120, %r119;
	cvt.u64.u32 	%rd399, %r121;
	bra.uni 	$L__BB6_96;
$L__BB6_95:
	div.u64 	%rd399, %rd107, %rd113;
$L__BB6_96:
	cvta.to.global.u64 	%rd352, %rd111;
	mul.lo.s32 	%r122, %r5, %r2;
	shl.b32 	%r123, %r122, 1;
	add.s32 	%r124, %r123, %r4;
	mul.wide.u32 	%rd353, %r124, 8;
	add.s64 	%rd354, %rd352, %rd353;
	st.global.u64 	[%rd354], %rd398;
	add.s32 	%r125, %r124, %r2;
	mul.wide.u32 	%rd355, %r125, 8;
	add.s64 	%rd356, %rd352, %rd355;
	st.global.u64 	[%rd356], %rd399;
$L__BB6_97:
	ret;

}


// ===== COMPILED SASS (sm_100) =====

	.target	sm_100

	.elftype	@"ET_EXEC"


//--------------------- .note.nv.tkinfo           --------------------------
	.section	.note.nv.tkinfo,"",@"SHT_NOTE"
	.sectionflags	@"SHF_NOTE_NV_TKINFO"
	.tkinfo
        /*0018*/ 	.word	0x00000002
        /*0030*/ 	.string	""
        /*0030*/ 	.string	"ptxas"
        /*0030*/ 	.string	"Cuda compilation tools, release 13.0, V13.0.88"
        /*0030*/ 	.string	"Build cuda_13.0.r13.0/compiler.36424714_0"
        /*0030*/ 	.string	"-arch sm_100 -m 64 "



//--------------------- .note.nv.cuinfo           --------------------------
	.section	.note.nv.cuinfo,"",@"SHT_NOTE"
	.sectionflags	@"SHF_NOTE_NV_CUINFO"
        /*0018*/ 	.short	0x0002
        /*001a*/ 	.short	0x0064
        /*001c*/ 	.short	0x0082
	.zero		2


//--------------------- .nv.info                  --------------------------
	.section	.nv.info,"",@"SHT_CUDA_INFO"
	.align	4


	//----- nvinfo : EIATTR_REGCOUNT
	.align		4
        /*0000*/ 	.byte	0x04, 0x2f
        /*0002*/ 	.short	(.L_1 - .L_0)
	.align		4
.L_0:
        /*0004*/ 	.word	index@(key_switch)
        /*0008*/ 	.word	0x00000020


	//----- nvinfo : EIATTR_FRAME_SIZE
	.align		4
.L_1:
        /*000c*/ 	.byte	0x04, 0x11
        /*000e*/ 	.short	(.L_3 - .L_2)
	.align		4
.L_2:
        /*0010*/ 	.word	index@($__internal_5_$__cuda_sm20_rem_u64)
        /*0014*/ 	.word	0x00000040


	//----- nvinfo : EIATTR_FRAME_SIZE
	.align		4
.L_3:
        /*0018*/ 	.byte	0x04, 0x11
        /*001a*/ 	.short	(.L_5 - .L_4)
	.align		4
.L_4:
        /*001c*/ 	.word	index@($__internal_4_$__cuda_sm20_div_u64)
        /*0020*/ 	.word	0x00000040


	//----- nvinfo : EIATTR_FRAME_SIZE
	.align		4
.L_5:
        /*0024*/ 	.byte	0x04, 0x11
        /*0026*/ 	.short	(.L_7 - .L_6)
	.align		4
.L_6:
        /*0028*/ 	.word	index@(key_switch)
        /*002c*/ 	.word	0x00000040


	//----- nvinfo : EIATTR_REGCOUNT
	.align		4
.L_7:
        /*0030*/ 	.byte	0x04, 0x2f
        /*0032*/ 	.short	(.L_9 - .L_8)
	.align		4
.L_8:
        /*0034*/ 	.word	index@(extract_bits)
        /*0038*/ 	.word	0x00000014


	//----- nvinfo : EIATTR_FRAME_SIZE
	.align		4
.L_9:
        /*003c*/ 	.byte	0x04, 0x11
        /*003e*/ 	.short	(.L_11 - .L_10)
	.align		4
.L_10:
        /*0040*/ 	.word	index@($__internal_3_$__cuda_sm20_div_u64)
        /*0044*/ 	.word	0x00000000


	//----- nvinfo : EIATTR_FRAME_SIZE
	.align		4
.L_11:
        /*0048*/ 	.byte	0x04, 0x11
        /*004a*/ 	.short	(.L_13 - .L_12)
	.align		4
.L_12:
        /*004c*/ 	.word	index@(extract_bits)
        /*0050*/ 	.word	0x00000000


	//----- nvinfo : EIATTR_REGCOUNT
	.align		4
.L_13:
        /*0054*/ 	.byte	0x04, 0x2f
        /*0056*/ 	.short	(.L_15 - .L_14)
	.align		4
.L_14:
        /*0058*/ 	.word	index@(pack_bits)
        /*005c*/ 	.word	0x00000022


	//----- nvinfo : EIATTR_FRAME_SIZE
	.align		4
.L_15:
        /*0060*/ 	.byte	0x04, 0x11
        /*0062*/ 	.short	(.L_17 - .L_16)
	.align		4
.L_16:
        /*0064*/ 	.word	index@(pack_bits)
        /*0068*/ 	.word	0x00000000


	//----- nvinfo : EIATTR_REGCOUNT
	.align		4
.L_17:
        /*006c*/ 	.byte	0x04, 0x2f
        /*006e*/ 	.short	(.L_19 - .L_18)
	.align		4
.L_18:
        /*0070*/ 	.word	index@(modulus_switch)
        /*0074*/ 	.word	0x00000012


	//----- nvinfo : EIATTR_FRAME_SIZE
	.align		4
.L_19:
        /*0078*/ 	.byte	0x04, 0x11
        /*007a*/ 	.short	(.L_21 - .L_20)
	.align		4
.L_20:
        /*007c*/ 	.word	index@($__internal_2_$__cuda_sm20_div_u64)
        /*0080*/ 	.word	0x00000000


	//----- nvinfo : EIATTR_FRAME_SIZE
	.align		4
.L_21:
        /*0084*/ 	.byte	0x04, 0x11
        /*0086*/ 	.short	(.L_23 - .L_22)
	.align		4
.L_22:
        /*0088*/ 	.word	index@(modulus_switch)
        /*008c*/ 	.word	0x00000000


	//----- nvinfo : EIATTR_REGCOUNT
	.align		4
.L_23:
        /*0090*/ 	.byte	0x04, 0x2f
        /*0092*/ 	.short	(.L_25 - .L_24)
	.align		4
.L_24:
        /*0094*/ 	.word	index@(scale_adjust_bgv_to_ckks)
        /*0098*/ 	.word	0x00000010


	//----- nvinfo : EIATTR_FRAME_SIZE
	.align		4
.L_25:
        /*009c*/ 	.byte	0x04, 0x11
        /*009e*/ 	.short	(.L_27 - .L_26)
	.align		4
.L_26:
        /*00a0*/ 	.word	index@(scale_adjust_bgv_to_ckks)
        /*00a4*/ 	.word	0x00000000


	//----- nvinfo : EIATTR_REGCOUNT
	.align		4
.L_27:
        /*00a8*/ 	.byte	0x04, 0x2f
        /*00aa*/ 	.short	(.L_29 - .L_28)
	.align		4
.L_28:
        /*00ac*/ 	.word	index@(scale_adjust_ckks_to_bgv)
        /*00b0*/ 	.word	0x00000010


	//----- nvinfo : EIATTR_FRAME_SIZE
	.align		4
.L_29:
        /*00b4*/ 	.byte	0x04, 0x11
        /*00b6*/ 	.short	(.L_31 - .L_30)
	.align		4
.L_30:
        /*00b8*/ 	.word	index@(scale_adjust_ckks_to_bgv)
        /*00bc*/ 	.word	0x00000000


	//----- nvinfo : EIATTR_REGCOUNT
	.align		4
.L_31:
        /*00c0*/ 	.byte	0x04, 0x2f
        /*00c2*/ 	.short	(.L_33 - .L_32)
	.align		4
.L_32:
        /*00c4*/ 	.word	index@(batch_scheme_switch_fused)
        /*00c8*/ 	.word	0x00000020


	//----- nvinfo : EIATTR_FRAME_SIZE
	.align		4
.L_33:
        /*00cc*/ 	.byte	0x04, 0x11
        /*00ce*/ 	.short	(.L_35 - .L_34)
	.align		4
.L_34:
        /*00d0*/ 	.word	index@($__internal_1_$__cuda_sm20_rem_u64)
        /*00d4*/ 	.word	0x00000040


	//----- nvinfo : EIATTR_FRAME_SIZE
	.align		4
.L_35:
        /*00d8*/ 	.byte	0x04, 0x11
        /*00da*/ 	.short	(.L_37 - .L_36)
	.align		4
.L_36:
        /*00dc*/ 	.word	index@($__internal_0_$__cuda_sm20_div_u64)
        /*00e0*/ 	.word	0x00000040


	//----- nvinfo : EIATTR_FRAME_SIZE
	.align		4
.L_37:
        /*00e4*/ 	.byte	0x04, 0x11
        /*00e6*/ 	.short	(.L_39 - .L_38)
	.align		4
.L_38:
        /*00e8*/ 	.word	index@(batch_scheme_switch_fused)
        /*00ec*/ 	.word	0x00000040


	//----- nvinfo : EIATTR_MIN_STACK_SIZE
	.align		4
.L_39:
        /*00f0*/ 	.byte	0x04, 0x12
        /*00f2*/ 	.short	(.L_41 - .L_40)
	.align		4
.L_40:
        /*00f4*/ 	.word	index@(batch_scheme_switch_fused)
        /*00f8*/ 	.word	0x00000040


	//----- nvinfo : EIATTR_MIN_STACK_SIZE
	.align		4
.L_41:
        /*00fc*/ 	.byte	0x04, 0x12
        /*00fe*/ 	.short	(.L_43 - .L_42)
	.align		4
.L_42:
        /*0100*/ 	.word	index@(scale_adjust_ckks_to_bgv)
        /*0104*/ 	.word	0x00000000


	//----- nvinfo : EIATTR_MIN_STACK_SIZE
	.align		4
.L_43:
        /*0108*/ 	.byte	0x04, 0x12
        /*010a*/ 	.short	(.L_45 - .L_44)
	.align		4
.L_44:
        /*010c*/ 	.word	index@(scale_adjust_bgv_to_ckks)
        /*0110*/ 	.word	0x00000000


	//----- nvinfo : EIATTR_MIN_STACK_SIZE
	.align		4
.L_45:
        /*0114*/ 	.byte	0x04, 0x12
        /*0116*/ 	.short	(.L_47 - .L_46)
	.align		4
.L_46:
        /*0118*/ 	.word	index@(modulus_switch)
        /*011c*/ 	.word	0x00000000


	//----- nvinfo : EIATTR_MIN_STACK_SIZE
	.align		4
.L_47:
        /*0120*/ 	.byte	0x04, 0x12
        /*0122*/ 	.short	(.L_49 - .L_48)
	.align		4
.L_48:
        /*0124*/ 	.word	index@(pack_bits)
        /*0128*/ 	.word	0x00000000


	//----- nvinfo : EIATTR_MIN_STACK_SIZE
	.align		4
.L_49:
        /*012c*/ 	.byte	0x04, 0x12
        /*012e*/ 	.short	(.L_51 - .L_50)
	.align		4
.L_50:
        /*0130*/ 	.word	index@(extract_bits)
        /*0134*/ 	.word	0x00000000


	//----- nvinfo : EIATTR_MIN_STACK_SIZE
	.align		4
.L_51:
        /*0138*/ 	.byte	0x04, 0x12
        /*013a*/ 	.short	(.L_53 - .L_52)
	.align		4
.L_52:
        /*013c*/ 	.word	index@(key_switch)
        /*0140*/ 	.word	0x00000040
.L_53:


//--------------------- .nv.compat                --------------------------
	.section	.nv.compat,"",@"SHT_CUDA_COMPAT_INFO"
	.align	4
        /*0000*/ 	.byte	0x02, 0x09, 0x00, 0x00, 0x02, 0x02, 0x01, 0x00, 0x02, 0x05, 0x05, 0x00, 0x03, 0x07, 0x01, 0x01
        /*0010*/ 	.byte	0x02, 0x03, 0x00, 0x00, 0x02, 0x06, 0x01, 0x00, 0x04, 0x0b, 0x08, 0x00, 0x09, 0x00, 0x00, 0x00
        /*0020*/ 	.byte	0x00, 0x00, 0x00, 0x00


//--------------------- .nv.info.batch_scheme_switch_fused --------------------------
	.section	.nv.info.batch_scheme_switch_fused,"",@"SHT_CUDA_INFO"
	.sectionflags	@""
	.align	4


	//----- nvinfo : EIATTR_CUDA_API_VERSION
	.align		4
        /*0000*/ 	.byte	0x04, 0x37
        /*0002*/ 	.short	(.L_55 - .L_54)
.L_54:
        /*0004*/ 	.word	0x00000082


	//----- nvinfo : EIATTR_KPARAM_INFO
	.align		4
.L_55:
        /*0008*/ 	.byte	0x04, 0x17
        /*000a*/ 	.short	(.L_57 - .L_56)
.L_56:
        /*000c*/ 	.word	0x00000000
        /*0010*/ 	.short	0x0004
        /*0012*/ 	.short	0x0048
        /*0014*/ 	.byte	0x00, 0xf0, 0x81, 0x00


	//----- nvinfo : EIATTR_KPARAM_INFO
	.align		4
.L_57:
        /*0018*/ 	.byte	0x04, 0x17
        /*001a*/ 	.short	(.L_59 - .L_58)
.L_58:
        /*001c*/ 	.word	0x00000000
        /*0020*/ 	.short	0x0003
        /*0022*/ 	.short	0x0018
        /*0024*/ 	.byte	0x00, 0xf0, 0xc1, 0x00


	//----- nvinfo : EIATTR_KPARAM_INFO
	.align		4
.L_59:
        /*0028*/ 	.byte	0x04, 0x17
        /*002a*/ 	.short	(.L_61 - .L_60)
.L_60:
        /*002c*/ 	.word	0x00000000
        /*0030*/ 	.short	0x0002
        /*0032*/ 	.short	0x0010
        /*0034*/ 	.byte	0x00, 0xf5, 0x21, 0x00


	//----- nvinfo : EIATTR_KPARAM_INFO
	.align		4
.L_61:
        /*0038*/ 	.byte	0x04, 0x17
        /*003a*/ 	.short	(.L_63 - .L_62)
.L_62:
        /*003c*/ 	.word	0x00000000
        /*0040*/ 	.short	0x0001
        /*0042*/ 	.short	0x0008
        /*0044*/ 	.byte	0x00, 0xf5, 0x21, 0x00


	//----- nvinfo : EIATTR_KPARAM_INFO
	.align		4
.L_63:
        /*0048*/ 	.byte	0x04, 0x17
        /*004a*/ 	.short	(.L_65 - .L_64)
.L_64:
        /*004c*/ 	.word	0x00000000
        /*0050*/ 	.short	0x0000
        /*0052*/ 	.short	0x0000
        /*0054*/ 	.byte	0x00, 0xf5, 0x21, 0x00


	//----- nvinfo : EIATTR_SPARSE_MMA_MASK
	.align		4
.L_65:
        /*0058*/ 	.byte	0x03, 0x50
        /*005a*/ 	.short	0x0000


	//----- nvinfo : EIATTR_MAXREG_COUNT
	.align		4
        /*005c*/ 	.byte	0x03, 0x1b
        /*005e*/ 	.short	0x00ff


	//----- nvinfo : EIATTR_NUM_BARRIERS
	.align		4
        /*0060*/ 	.byte	0x02, 0x4c
        /*0062*/ 	.byte	0x01
	.zero		1


	//----- nvinfo : EIATTR_MERCURY_ISA_VERSION
	.align		4
        /*0064*/ 	.byte	0x03, 0x5f
        /*0066*/ 	.short	0x0101


	//----- nvinfo : EIATTR_VRC_CTA_INIT_COUNT
	.align		4
        /*0068*/ 	.byte	0x02, 0x4a
	.zero		1
	.zero		1


	//----- nvinfo : EIATTR_EXIT_INSTR_OFFSETS
	.align		4
        /*006c*/ 	.byte	0x04, 0x1c
        /*006e*/ 	.short	(.L_67 - .L_66)


	//   ....[0]....
.L_66:
        /*0070*/ 	.word	0x00000050


	//   ....[1]....
        /*0074*/ 	.word	0x00004df0


	//----- nvinfo : EIATTR_CRS_STACK_SIZE
	.align		4
.L_67:
        /*0078*/ 	.byte	0x04, 0x1e
        /*007a*/ 	.short	(.L_69 - .L_68)
.L_68:
        /*007c*/ 	.word	0x00000000


	//----- nvinfo : EIATTR_CBANK_PARAM_SIZE
	.align		4
.L_69:
        /*0080*/ 	.byte	0x03, 0x19
        /*0082*/ 	.short	0x0068


	//----- nvinfo : EIATTR_PARAM_CBANK
	.align		4
        /*0084*/ 	.byte	0x04, 0x0a
        /*0086*/ 	.short	(.L_71 - .L_70)
	.align		4
.L_70:
        /*0088*/ 	.word	index@(.nv.constant0.batch_scheme_switch_fused)
        /*008c*/ 	.short	0x0380
        /*008e*/ 	.short	0x0068


	//----- nvinfo : EIATTR_SW_WAR
	.align		4
.L_71:
        /*0090*/ 	.byte	0x04, 0x36
        /*0092*/ 	.short	(.L_73 - .L_72)
.L_72:
        /*0094*/ 	.word	0x00000008
.L_73:


//--------------------- .nv.info.scale_adjust_ckks_to_bgv --------------------------
	.section	.nv.info.scale_adjust_ckks_to_bgv,"",@"SHT_CUDA_INFO"
	.sectionflags	@""
	.align	4


	//----- nvinfo : EIATTR_CUDA_API_VERSION
	.align		4
        /*0000*/ 	.byte	0x04, 0x37
        /*0002*/ 	.short	(.L_75 - .L_74)
.L_74:
        /*0004*/ 	.word	0x00000082


	//----- nvinfo : EIATTR_KPARAM_INFO
	.align		4
.L_75:
        /*0008*/ 	.byte	0x04, 0x17
        /*000a*/ 	.short	(.L_77 - .L_76)
.L_76:
        /*000c*/ 	.word	0x00000000
        /*0010*/ 	.short	0x0005
        /*0012*/ 	.short	0x0028
        /*0014*/ 	.byte	0x00, 0xf0, 0x11, 0x00


	//----- nvinfo : EIATTR_KPARAM_INFO
	.align		4
.L_77:
        /*0018*/ 	.byte	0x04, 0x17
        /*001a*/ 	.short	(.L_79 - .L_78)
.L_78:
        /*001c*/ 	.word	0x00000000
        /*0020*/ 	.short	0x0004
        /*0022*/ 	.short	0x0020
        /*0024*/ 	.byte	0x00, 0xf0, 0x21, 0x00


	//----- nvinfo : EIATTR_KPARAM_INFO
	.align		4
.L_79:
        /*0028*/ 	.byte	0x04, 0x17
        /*002a*/ 	.short	(.L_81 - .L_80)
.L_80:
        /*002c*/ 	.word	0x00000000
        /*0030*/ 	.short	0x0003
        /*0032*/ 	.short	0x0018
        /*0034*/ 	.byte	0x00, 0xf0, 0x21, 0x00


	//----- nvinfo : EIATTR_KPARAM_INFO
	.align		4
.L_81:
        /*0038*/ 	.byte	0x04, 0x17
        /*003a*/ 	.short	(.L_83 - .L_82)
.L_82:
        /*003c*/ 	.word	0x00000000
        /*0040*/ 	.short	0x0002
        /*0042*/ 	.short	0x0010
        /*0044*/ 	.byte	0x00, 0xf0, 0x21, 0x00


	//----- nvinfo : EIATTR_KPARAM_INFO
	.align		4
.L_83:
        /*0048*/ 	.byte	0x04, 0x17
        /*004a*/ 	.short	(.L_85 - .L_84)
.L_84:
        /*004c*/ 	.word	0x00000000
        /*0050*/ 	.short	0x0001
        /*0052*/ 	.short	0x0008
        /*0054*/ 	.byte	0x00, 0xf5, 0x21, 0x00


	//----- nvinfo : EIATTR_KPARAM_INFO
	.align		4
.L_85:
        /*0058*/ 	.byte	0x04, 0x17
        /*005a*/ 	.short	(.L_87 - .L_86)
.L_86:
        /*005c*/ 	.word	0x00000000
        /*0060*/ 	.short	0x0000
        /*0062*/ 	.short	0x0000
        /*0064*/ 	.byte	0x00, 0xf5, 0x21, 0x00


	//----- nvinfo : EIATTR_SPARSE_MMA_MASK
	.align		4
.L_87:
        /*0068*/ 	.byte	0x03, 0x50
        /*006a*/ 	.short	0x0000


	//----- nvinfo : EIATTR_MAXREG_COUNT
	.align		4
        /*006c*/ 	.byte	0x03, 0x1b
        /*006e*/ 	.short	0x00ff


	//----- nvinfo : EIATTR_MERCURY_ISA_VERSION
	.align		4
        /*0070*/ 	.byte	0x03, 0x5f
        /*0072*/ 	.short	0x0101


	//----- nvinfo : EIATTR_VRC_CTA_INIT_COUNT
	.align		4
        /*0074*/ 	.byte	0x02, 0x4a
	.zero		1
	.zero		1


	//----- nvinfo : EIATTR_EXIT_INSTR_OFFSETS
	.align		4
        /*0078*/ 	.byte	0x04, 0x1c
        /*007a*/ 	.short	(.L_89 - .L_88)


	//   ....[0]....
.L_88:
        /*007c*/ 	.word	0x00000070


	//   ....[1]....
        /*0080*/ 	.word	0x00000290


	//----- nvinfo : EIATTR_CBANK_PARAM_SIZE
	.align		4
.L_89:
        /*0084*/ 	.byte	0x03, 0x19
        /*0086*/ 	.short	0x002c


	//----- nvinfo : EIATTR_PARAM_CBANK
	.align		4
        /*0088*/ 	.byte	0x04, 0x0a
        /*008a*/ 	.short	(.L_91 - .L_90)
	.align		4
.L_90:
        /*008c*/ 	.word	index@(.nv.constant0.scale_adjust_ckks_to_bgv)
        /*0090*/ 	.short	0x0380
        /*0092*/ 	.short	0x002c


	//----- nvinfo : EIATTR_SW_WAR
	.align		4
.L_91:
        /*0094*/ 	.byte	0x04, 0x36
        /*0096*/ 	.short	(.L_93 - .L_92)
.L_92:
        /*0098*/ 	.word	0x00000008
.L_93:


//--------------------- .nv.info.scale_adjust_bgv_to_ckks --------------------------
	.section	.nv.info.scale_adjust_bgv_to_ckks,"",@"SHT_CUDA_INFO"
	.sectionflags	@""
	.align	4


	//----- nvinfo : EIATTR_CUDA_API_VERSION
	.align		4
        /*0000*/ 	.byte	0x04, 0x37
        /*0002*/ 	.short	(.L_95 - .L_94)
.L_94:
        /*0004*/ 	.word	0x00000082


	//----- nvinfo : EIATTR_KPARAM_INFO
	.align		4
.L_95:
        /*0008*/ 	.byte	0x04, 0x17
        /*000a*/ 	.short	(.L_97 - .L_96)
.L_96:
        /*000c*/ 	.word	0x00000000
        /*0010*/ 	.short	0x0005
        /*0012*/ 	.short	0x0028
        /*0014*/ 	.byte	0x00, 0xf0, 0x11, 0x00


	//----- nvinfo : EIATTR_KPARAM_INFO
	.align		4
.L_97:
        /*0018*/ 	.byte	0x04, 0x17
        /*001a*/ 	.short	(.L_99 - .L_98)
.L_98:
        /*001c*/ 	.word	0x00000000
        /*0020*/ 	.short	0x0004
        /*0022*/ 	.short	0x0020
        /*0024*/ 	.byte	0x00, 0xf0, 0x21, 0x00


	//----- nvinfo : EIATTR_KPARAM_INFO
	.align		4
.L_99:
        /*0028*/ 	.byte	0x04, 0x17
        /*002a*/ 	.short	(.L_101 - .L_100)
.L_100:
        /*002c*/ 	.word	0x00000000
        /*0030*/ 	.short	0x0003
        /*0032*/ 	.short	0x0018
        /*0034*/ 	.byte	0x00, 0xf0, 0x21, 0x00


	//----- nvinfo : EIATTR_KPARAM_INFO
	.align		4
.L_101:
        /*0038*/ 	.byte	0x04, 0x17
        /*003a*/ 	.short	(.L_103 - .L_102)
.L_102:
        /*003c*/ 	.word	0x00000000
        /*0040*/ 	.short	0x0002
        /*0042*/ 	.short	0x0010
        /*0044*/ 	.byte	0x00, 0xf0, 0x21, 0x00


	//----- nvinfo : EIATTR_KPARAM_INFO
	.align		4
.L_103:
        /*0048*/ 	.byte	0x04, 0x17
        /*004a*/ 	.short	(.L_105 - .L_104)
.L_104:
        /*004c*/ 	.word	0x00000000
        /*0050*/ 	.short	0x0001
        /*0052*/ 	.short	0x0008
        /*0054*/ 	.byte	0x00, 0xf5, 0x21, 0x00


	//----- nvinfo : EIATTR_KPARAM_INFO
	.align		4
.L_105:
        /*0058*/ 	.byte	0x04, 0x17
        /*005a*/ 	.short	(.L_107 - .L_106)
.L_106:
        /*005c*/ 	.word	0x00000000
        /*0060*/ 	.short	0x0000
        /*0062*/ 	.short	0x0000
        /*0064*/ 	.byte	0x00, 0xf5, 0x21, 0x00


	//----- nvinfo : EIATTR_SPARSE_MMA_MASK
	.align		4
.L_107:
        /*0068*/ 	.byte	0x03, 0x50
        /*006a*/ 	.short	0x0000


	//----- nvinfo : EIATTR_MAXREG_COUNT
	.align		4
        /*006c*/ 	.byte	0x03, 0x1b
        /*006e*/ 	.short	0x00ff


	//----- nvinfo : EIATTR_MERCURY_ISA_VERSION
	.align		4
        /*0070*/ 	.byte	0x03, 0x5f
        /*0072*/ 	.short	0x0101


	//----- nvinfo : EIATTR_VRC_CTA_INIT_COUNT
	.align		4
        /*0074*/ 	.byte	0x02, 0x4a
	.zero		1
	.zero		1


	//----- nvinfo : EIATTR_EXIT_INSTR_OFFSETS
	.align		4
        /*0078*/ 	.byte	0x04, 0x1c
        /*007a*/ 	.short	(.L_109 - .L_108)


	//   ....[0]....
.L_108:
        /*007c*/ 	.word	0x00000070


	//   ....[1]....
        /*0080*/ 	.word	0x00000290


	//----- nvinfo : EIATTR_CBANK_PARAM_SIZE
	.align		4
.L_109:
        /*0084*/ 	.byte	0x03, 0x19
        /*0086*/ 	.short	0x002c


	//----- nvinfo : EIATTR_PARAM_CBANK
	.align		4
        /*0088*/ 	.byte	0x04, 0x0a
        /*008a*/ 	.short	(.L_111 - .L_110)
	.align		4
.L_110:
        /*008c*/ 	.word	index@(.nv.constant0.scale_adjust_bgv_to_ckks)
        /*0090*/ 	.short	0x0380
        /*0092*/ 	.short	0x002c


	//----- nvinfo : EIATTR_SW_WAR
	.align		4
.L_111:
        /*0094*/ 	.byte	0x04, 0x36
        /*0096*/ 	.short	(.L_113 - .L_112)
.L_112:
        /*0098*/ 	.word	0x00000008
.L_113:


//--------------------- .nv.info.modulus_switch   --------------------------
	.section	.nv.info.modulus_switch,"",@"SHT_CUDA_INFO"
	.sectionflags	@""
	.align	4


	//----- nvinfo : EIATTR_CUDA_API_VERSION
	.align		4
        /*0000*/ 	.byte	0x04, 0x37
        /*0002*/ 	.short	(.L_115 - .L_114)
.L_114:
        /*0004*/ 	.word	0x00000082


	//----- nvinfo : EIATTR_KPARAM_INFO
	.align		4
.L_115:
        /*0008*/ 	.byte	0x04, 0x17
        /*000a*/ 	.short	(.L_117 - .L_116)
.L_116:
        /*000c*/ 	.word	0x00000000
        /*0010*/ 	.short	0x0002
        /*0012*/ 	.short	0x0010
        /*0014*/ 	.byte	0x00, 0xf0, 0x81, 0x00


	//----- nvinfo : EIATTR_KPARAM_INFO
	.align		4
.L_117:
        /*0018*/ 	.byte	0x04, 0x17
        /*001a*/ 	.short	(.L_119 - .L_118)
.L_118:
        /*001c*/ 	.word	0x00000000
        /*0020*/ 	.short	0x0001
        /*0022*/ 	.short	0x0008
        /*0024*/ 	.byte	0x00, 0xf5, 0x21, 0x00


	//----- nvinfo : EIATTR_KPARAM_INFO
	.align		4
.L_119:
        /*0028*/ 	.byte	0x04, 0x17
        /*002a*/ 	.short	(.L_121 - .L_120)
.L_120:
        /*002c*/ 	.word	0x00000000
        /*0030*/ 	.short	0x0000
        /*0032*/ 	.short	0x0000
        /*0034*/ 	.byte	0x00, 0xf5, 0x21, 0x00


	//----- nvinfo : EIATTR_SPARSE_MMA_MASK
	.align		4
.L_121:
        /*0038*/ 	.byte	0x03, 0x50
        /*003a*/ 	.short	0x0000


	//----- nvinfo : EIATTR_MAXREG_COUNT
	.align		4
        /*003c*/ 	.byte	0x03, 0x1b
        /*003e*/ 	.short	0x00ff


	//----- nvinfo : EIATTR_MERCURY_ISA_VERSION
	.align		4
        /*0040*/ 	.byte	0x03, 0x5f
        /*0042*/ 	.short	0x0101


	//----- nvinfo : EIATTR_VRC_CTA_INIT_COUNT
	.align		4
        /*0044*/ 	.byte	0x02, 0x4a
	.zero		1
	.zero		1


	//----- nvinfo : EIATTR_EXIT_INSTR_OFFSETS
	.align		4
        /*0048*/ 	.byte	0x04, 0x1c
        /*004a*/ 	.short	(.L_123 - .L_122)


	//   ....[0]....
.L_122:
        /*004c*/ 	.word	0x00000080


	//   ....[1]....
        /*0050*/ 	.word	0x00000350


	//----- nvinfo : EIATTR_CRS_STACK_SIZE
	.align		4
.L_123:
        /*0054*/ 	.byte	0x04, 0x1e
        /*0056*/ 	.short	(.L_125 - .L_124)
.L_124:
        /*0058*/ 	.word	0x00000000


	//----- nvinfo : EIATTR_CBANK_PARAM_SIZE
	.align		4
.L_125:
        /*005c*/ 	.byte	0x03, 0x19
        /*005e*/ 	.short	0x0030


	//----- nvinfo : EIATTR_PARAM_CBANK
	.align		4
        /*0060*/ 	.byte	0x04, 0x0a
        /*0062*/ 	.short	(.L_127 - .L_126)
	.align		4
.L_126:
        /*0064*/ 	.word	index@(.nv.constant0.modulus_switch)
        /*0068*/ 	.short	0x0380
        /*006a*/ 	.short	0x0030


	//----- nvinfo : EIATTR_SW_WAR
	.align		4
.L_127:
        /*006c*/ 	.byte	0x04, 0x36
        /*006e*/ 	.short	(.L_129 - .L_128)
.L_128:
        /*0070*/ 	.word	0x00000008
.L_129:


//--------------------- .nv.info.pack_bits        --------------------------
	.section	.nv.info.pack_bits,"",@"SHT_CUDA_INFO"
	.sectionflags	@""
	.align	4


	//----- nvinfo : EIATTR_CUDA_API_VERSION
	.align		4
        /*0000*/ 	.byte	0x04, 0x37
        /*0002*/ 	.short	(.L_131 - .L_130)
.L_130:
        /*0004*/ 	.word	0x00000082


	//----- nvinfo : EIATTR_KPARAM_INFO
	.align		4
.L_131:
        /*0008*/ 	.byte	0x04, 0x17
        /*000a*/ 	.short	(.L_133 - .L_132)
.L_132:
        /*000c*/ 	.word	0x00000000
        /*0010*/ 	.short	0x0003
        /*0012*/ 	.short	0x0018
        /*0014*/ 	.byte	0x00, 0xf0, 0x81, 0x00


	//----- nvinfo : EIATTR_KPARAM_INFO
	.align		4
.L_133:
        /*0018*/ 	.byte	0x04, 0x17
        /*001a*/ 	.short	(.L_135 - .L_134)
.L_134:
        /*001c*/ 	.word	0x00000000
        /*0020*/ 	.short	0x0002
        /*0022*/ 	.short	0x0010
        /*0024*/ 	.byte	0x00, 0xf5, 0x21, 0x00


	//----- nvinfo : EIATTR_KPARAM_INFO
	.align		4
.L_135:
        /*0028*/ 	.byte	0x04, 0x17
        /*002a*/ 	.short	(.L_137 - .L_136)
.L_136:
        /*002c*/ 	.word	0x00000000
        /*0030*/ 	.short	0x0001
        /*0032*/ 	.short	0x0008
        /*0034*/ 	.byte	0x00, 0xf5, 0x21, 0x00


	//----- nvinfo : EIATTR_KPARAM_INFO
	.align		4
.L_137:
        /*0038*/ 	.byte	0x04, 0x17
        /*003a*/ 	.short	(.L_139 - .L_138)
.L_138:
        /*003c*/ 	.word	0x00000000
        /*0040*/ 	.short	0x0000
        /*0042*/ 	.short	0x0000
        /*0044*/ 	.byte	0x00, 0xf5, 0x21, 0x00


	//----- nvinfo : EIATTR_SPARSE_MMA_MASK
	.align		4
.L_139:
        /*0048*/ 	.byte	0x03, 0x50
        /*004a*/ 	.short	0x0000


	//----- nvinfo : EIATTR_MAXREG_COUNT
	.align		4
        /*004c*/ 	.byte	0x03, 0x1b
        /*004e*/ 	.short	0x00ff


	//----- nvinfo : EIATTR_MERCURY_ISA_VERSION
	.align		4
        /*0050*/ 	.byte	0x03, 0x5f
        /*0052*/ 	.short	0x0101


	//----- nvinfo : EIATTR_VRC_CTA_INIT_COUNT
	.align		4
        /*0054*/ 	.byte	0x02, 0x4a
	.zero		1
	.zero		1


	//----- nvinfo : EIATTR_EXIT_INSTR_OFFSETS
	.align		4
        /*0058*/ 	.byte	0x04, 0x1c
        /*005a*/ 	.short	(.L_141 - .L_140)


	//   ....[0]....
.L_140:
        /*005c*/ 	.word	0x00000070


	//   ....[1]....
        /*0060*/ 	.word	0x00002500


	//----- nvinfo : EIATTR_CBANK_PARAM_SIZE
	.align		4
.L_141:
        /*0064*/ 	.byte	0x03, 0x19
        /*0066*/ 	.short	0x0038


	//----- nvinfo : EIATTR_PARAM_CBANK
	.align		4
        /*0068*/ 	.byte	0x04, 0x0a
        /*006a*/ 	.short	(.L_143 - .L_142)
	.align		4
.L_142:
        /*006c*/ 	.word	index@(.nv.constant0.pack_bits)
        /*0070*/ 	.short	0x0380
        /*0072*/ 	.short	0x0038


	//----- nvinfo : EIATTR_SW_WAR
	.align		4
.L_143:
        /*0074*/ 	.byte	0x04, 0x36
        /*0076*/ 	.short	(.L_145 - .L_144)
.L_144:
        /*0078*/ 	.word	0x00000008
.L_145:


//--------------------- .nv.info.extract_bits     --------------------------
	.section	.nv.info.extract_bits,"",@"SHT_CUDA_INFO"
	.sectionflags	@""
	.align	4


	//----- nvinfo : EIATTR_CUDA_API_VERSION
	.align		4
        /*0000*/ 	.byte	0x04, 0x37
        /*0002*/ 	.short	(.L_147 - .L_146)
.L_146:
        /*0004*/ 	.word	0x00000082


	//----- nvinfo : EIATTR_KPARAM_INFO
	.align		4
.L_147:
        /*0008*/ 	.byte	0x04, 0x17
        /*000a*/ 	.short	(.L_149 - .L_148)
.L_148:
        /*000c*/ 	.word	0x00000000
        /*0010*/ 	.short	0x0003
        /*0012*/ 	.short	0x0018
        /*0014*/ 	.byte	0x00, 0xf0, 0x81, 0x00


	//----- nvinfo : EIATTR_KPARAM_INFO
	.align		4
.L_149:
        /*0018*/ 	.byte	0x04, 0x17
        /*001a*/ 	.short	(.L_151 - .L_150)
.L_150:
        /*001c*/ 	.word	0x00000000
        /*0020*/ 	.short	0x0002
        /*0022*/ 	.short	0x0010
        /*0024*/ 	.byte	0x00, 0xf5, 0x21, 0x00


	//----- nvinfo : EIATTR_KPARAM_INFO
	.align		4
.L_151:
        /*0028*/ 	.byte	0x04, 0x17
        /*002a*/ 	.short	(.L_153 - .L_152)
.L_152:
        /*002c*/ 	.word	0x00000000
        /*0030*/ 	.short	0x0001
        /*0032*/ 	.short	0x0008
        /*0034*/ 	.byte	0x00, 0xf5, 0x21, 0x00


	//----- nvinfo : EIATTR_KPARAM_INFO
	.align		4
.L_153:
        /*0038*/ 	.byte	0x04, 0x17
        /*003a*/ 	.short	(.L_155 - .L_154)
.L_154:
        /*003c*/ 	.word	0x00000000
        /*0040*/ 	.short	0x0000
        /*0042*/ 	.short	0x0000
        /*0044*/ 	.byte	0x00, 0xf5, 0x21, 0x00


	//----- nvinfo : EIATTR_SPARSE_MMA_MASK
	.align		4
.L_155:
        /*0048*/ 	.byte	0x03, 0x50
        /*004a*/ 	.short	0x0000


	//----- nvinfo : EIATTR_MAXREG_COUNT
	.align		4
        /*004c*/ 	.byte	0x03, 0x1b
        /*004e*/ 	.short	0x00ff


	//----- nvinfo : EIATTR_MERCURY_ISA_VERSION
	.align		4
        /*0050*/ 	.byte	0x03, 0x5f
        /*0052*/ 	.short	0x0101


	//----- nvinfo : EIATTR_VRC_CTA_INIT_COUNT
	.align		4
        /*0054*/ 	.byte	0x02, 0x4a
	.zero		1
	.zero		1


	//----- nvinfo : EIATTR_EXIT_INSTR_OFFSETS
	.align		4
        /*0058*/ 	.byte	0x04, 0x1c
        /*005a*/ 	.short	(.L_157 - .L_156)


	//   ....[0]....
.L_156:
        /*005c*/ 	.word	0x00000090


	//   ....[1]....
        /*0060*/ 	.word	0x00000430


	//   ....[2]....
        /*0064*/ 	.word	0x000004a0


	//----- nvinfo : EIATTR_CRS_STACK_SIZE
	.align		4
.L_157:
        /*0068*/ 	.byte	0x04, 0x1e
        /*006a*/ 	.short	(.L_159 - .L_158)
.L_158:
        /*006c*/ 	.word	0x00000000


	//----- nvinfo : EIATTR_CBANK_PARAM_SIZE
	.align		4
.L_159:
        /*0070*/ 	.byte	0x03, 0x19
        /*0072*/ 	.short	0x0038


	//----- nvinfo : EIATTR_PARAM_CBANK
	.align		4
        /*0074*/ 	.byte	0x04, 0x0a
        /*0076*/ 	.short	(.L_161 - .L_160)
	.align		4
.L_160:
        /*0078*/ 	.word	index@(.nv.constant0.extract_bits)
        /*007c*/ 	.short	0x0380
        /*007e*/ 	.short	0x0038


	//----- nvinfo : EIATTR_SW_WAR
	.align		4
.L_161:
        /*0080*/ 	.byte	0x04, 0x36
        /*0082*/ 	.short	(.L_163 - .L_162)
.L_162:
        /*0084*/ 	.word	0x00000008
.L_163:


//--------------------- .nv.info.key_switch       --------------------------
	.section	.nv.info.key_switch,"",@"SHT_CUDA_INFO"
	.sectionflags	@""
	.align	4


	//----- nvinfo : EIATTR_CUDA_API_VERSION
	.align		4
        /*0000*/ 	.byte	0x04, 0x37
        /*0002*/ 	.short	(.L_165 - .L_164)
.L_164:
        /*0004*/ 	.word	0x00000082


	//----- nvinfo : EIATTR_KPARAM_INFO
	.align		4
.L_165:
        /*0008*/ 	.byte	0x04, 0x17
        /*000a*/ 	.short	(.L_167 - .L_166)
.L_166:
        /*000c*/ 	.word	0x00000000
        /*0010*/ 	.short	0x0003
        /*0012*/ 	.short	0x0018
        /*0014*/ 	.byte	0x00, 0xf0, 0xc1, 0x00


	//----- nvinfo : EIATTR_KPARAM_INFO
	.align		4
.L_167:
        /*0018*/ 	.byte	0x04, 0x17
        /*001a*/ 	.short	(.L_169 - .L_168)
.L_168:
        /*001c*/ 	.word	0x00000000
        /*0020*/ 	.short	0x0002
        /*0022*/ 	.short	0x0010
        /*0024*/ 	.byte	0x00, 0xf5, 0x21, 0x00


	//----- nvinfo : EIATTR_KPARAM_INFO
	.align		4
.L_169:
        /*0028*/ 	.byte	0x04, 0x17
        /*002a*/ 	.short	(.L_171 - .L_170)
.L_170:
        /*002c*/ 	.word	0x00000000
        /*0030*/ 	.short	0x0001
        /*0032*/ 	.short	0x0008
        /*0034*/ 	.byte	0x00, 0xf5, 0x21, 0x00


	//----- nvinfo : EIATTR_KPARAM_INFO
	.align		4
.L_171:
        /*0038*/ 	.byte	0x04, 0x17
        /*003a*/ 	.short	(.L_173 - .L_172)
.L_172:
        /*003c*/ 	.word	0x00000000
        /*0040*/ 	.short	0x0000
        /*0042*/ 	.short	0x0000
        /*0044*/ 	.byte	0x00, 0xf5, 0x21, 0x00


	//----- nvinfo : EIATTR_SPARSE_MMA_MASK
	.align		4
.L_173:
        /*0048*/ 	.byte	0x03, 0x50
        /*004a*/ 	.short	0x0000


	//----- nvinfo : EIATTR_MAXREG_COUNT
	.align		4
        /*004c*/ 	.byte	0x03, 0x1b
        /*004e*/ 	.short	0x00ff


	//----- nvinfo : EIATTR_MERCURY_ISA_VERSION
	.align		4
        /*0050*/ 	.byte	0x03, 0x5f
        /*0052*/ 	.short	0x0101


	//----- nvinfo : EIATTR_VRC_CTA_INIT_COUNT
	.align		4
        /*0054*/ 	.byte	0x02, 0x4a
	.zero		1
	.zero		1


	//----- nvinfo : EIATTR_EXIT_INSTR_OFFSETS
	.align		4
        /*0058*/ 	.byte	0x04, 0x1c
        /*005a*/ 	.short	(.L_175 - .L_174)


	//   ....[0]....
.L_174:
        /*005c*/ 	.word	0x00000080


	//   ....[1]....
        /*0060*/ 	.word	0x00004e00


	//----- nvinfo : EIATTR_CRS_STACK_SIZE
	.align		4
.L_175:
        /*0064*/ 	.byte	0x04, 0x1e
        /*0066*/ 	.short	(.L_177 - .L_176)
.L_176:
        /*0068*/ 	.word	0x00000000


	//----- nvinfo : EIATTR_CBANK_PARAM_SIZE
	.align		4
.L_177:
        /*006c*/ 	.byte	0x03, 0x19
        /*006e*/ 	.short	0x0048


	//----- nvinfo : EIATTR_PARAM_CBANK
	.align		4
        /*0070*/ 	.byte	0x04, 0x0a
        /*0072*/ 	.short	(.L_179 - .L_178)
	.align		4
.L_178:
        /*0074*/ 	.word	index@(.nv.constant0.key_switch)
        /*0078*/ 	.short	0x0380
        /*007a*/ 	.short	0x0048


	//----- nvinfo : EIATTR_SW_WAR
	.align		4
.L_179:
        /*007c*/ 	.byte	0x04, 0x36
        /*007e*/ 	.short	(.L_181 - .L_180)
.L_180:
        /*0080*/ 	.word	0x00000008
.L_181:


//--------------------- .nv.callgraph             --------------------------
	.section	.nv.callgraph,"",@"SHT_CUDA_CALLGRAPH"
	.align	4
	.sectionentsize	8
	.align		4
        /*0000*/ 	.word	0x00000000
	.align		4
        /*0004*/ 	.word	0xffffffff
	.align		4
        /*0008*/ 	.word	0x00000000
	.align		4
        /*000c*/ 	.word	0xfffffffe
	.align		4
        /*0010*/ 	.word	0x00000000
	.align		4
        /*0014*/ 	.word	0xfffffffd
	.align		4
        /*0018*/ 	.word	0x00000000
	.align		4
        /*001c*/ 	.word	0xfffffffc


//--------------------- .text.batch_scheme_switch_fused --------------------------
	.section	.text.batch_scheme_switch_fused,"ax",@progbits
	.align	128
        .global         batch_scheme_switch_fused
        .type           batch_scheme_switch_fused,@function
        .size           batch_scheme_switch_fused,(.L_x_150 - batch_scheme_switch_fused)
        .other          batch_scheme_switch_fused,@"STO_CUDA_ENTRY STV_DEFAULT"
batch_scheme_switch_fused:
.text.batch_scheme_switch_fused:
[----:B------:R-:W0:Y:S01]  /*0000*/  LDC R1, c[0x0][0x37c] ;  /* 0x0000df00ff017b82 */ /* 0x000e220000000800 */
[----:B------:R-:W1:Y:S01]  /*0010*/  S2R R6, SR_TID.X ;  /* 0x0000000000067919 */ /* 0x000e620000002100 */
[----:B------:R-:W1:Y:S01]  /*0020*/  LDCU UR4, c[0x0][0x3bc] ;  /* 0x00007780ff0477ac */ /* 0x000e620008000800 */
[----:B0-----:R-:W-:Y:S01]  /*0030*/  VIADD R1, R1, 0xffffffc0 ;  /* 0xffffffc001017836 */ /* 0x001fe20000000000 */
[----:B-1----:R-:W-:-:S13]  /*0040*/  ISETP.GE.U32.AND P0, PT, R6, UR4, PT ;  /* 0x0000000406007c0c */ /* 0x002fda000bf06070 */
[----:B------:R-:W-:Y:S05]  /*0050*/  @P0 EXIT ;  /* 0x000000000000094d */ /* 0x000fea0003800000 */
[----:B------:R-:W0:Y:S01]  /*0060*/  LDCU UR6, c[0x0][0x3c0] ;  /* 0x00007800ff0677ac */ /* 0x000e220008000800 */
[----:B------:R-:W1:Y:S01]  /*0070*/  S2UR UR10, SR_CTAID.X ;  /* 0x00000000000a79c3 */ /* 0x000e620000002500 */
[----:B------:R-:W-:Y:S02]  /*0080*/  CS2R R4, SRZ ;  /* 0x0000000000047805 */ /* 0x000fe4000001ff00 */
[----:B------:R-:W-:Y:S01]  /*0090*/  CS2R R2, SRZ ;  /* 0x0000000000027805 */ /* 0x000fe2000001ff00 */
[----:B------:R-:W2:Y:S01]  /*00a0*/  LDCU UR4, c[0x0][0x3b8] ;  /* 0x00007700ff0477ac */ /* 0x000ea20008000800 */
[----:B------:R-:W3:Y:S01]  /*00b0*/  LDCU.64 UR8, c[0x0][0x358] ;  /* 0x00006b00ff0877ac */ /* 0x000ee20008000a00 */
[----:B0-----:R-:W-:-:S04]  /*00c0*/  UISETP.NE.AND UP0, UPT, UR6, URZ, UPT ;  /* 0x000000ff0600728c */ /* 0x001fc8000bf05270 */
[----:B--2---:R-:W-:-:S09]  /*00d0*/  UISETP.EQ.OR UP0, UPT, UR4, URZ, !UP0 ;  /* 0x000000ff0400728c */ /* 0x004fd2000c702670 */
[----:B-1-3--:R-:W-:Y:S05]  /*00e0*/  BRA.U UP0, `(.L_x_0) ;  /* 0x0000004500b47547 */ /* 0x00afea000b800000 */
[----:B------:R-:W-:Y:S01]  /*00f0*/  CS2R R2, SRZ ;  /* 0x0000000000027805 */ /* 0x000fe2000001ff00 */
[----:B------:R-:W-:Y:S01]  /*0100*/  IMAD.MOV.U32 R0, RZ, RZ, RZ ;  /* 0x000000ffff007224 */ /* 0x000fe200078e00ff */
[----:B------:R-:W-:Y:S01]  /*0110*/  CS2R R4, SRZ ;  /* 0x0000000000047805 */ /* 0x000fe2000001ff00 */
[----:B------:R-:W-:Y:S02]  /*0120*/  ULOP3.LUT UR11, UR6, 0x3, URZ, 0xc0, !UPT ;  /* 0x00000003060b7892 */ /* 0x000fe4000f8ec0ff */
[----:B------:R-:W-:-:S12]  /*0130*/  ULOP3.LUT UR6, UR6, 0xfffffffc, URZ, 0xc0, !UPT ;  /* 0xfffffffc06067892 */ /* 0x000fd8000f8ec0ff */
.L_x_70:
[----:B0-----:R-:W0:Y:S01]  /*0140*/  LDC R7, c[0x0][0x3b8] ;  /* 0x0000ee00ff077b82 */ /* 0x001e220000000800 */
[----:B-1----:R-:W1:Y:S01]  /*0150*/  LDCU UR7, c[0x0][0x3c0] ;  /* 0x00007800ff0777ac */ /* 0x002e620008000800 */
[----:B------:R-:W2:Y:S06]  /*0160*/  LDCU.64 UR4, c[0x0][0x3a8] ;  /* 0x00007500ff0477ac */ /* 0x000eac0008000a00 */
[----:B-----5:R-:W3:Y:S01]  /*0170*/  LDC.64 R16, c[0x0][0x388] ;  /* 0x0000e200ff107b82 */ /* 0x020ee20000000a00 */
[----:B0-----:R-:W-:-:S04]  /*0180*/  IMAD R7, R7, UR10, R0 ;  /* 0x0000000a07077c24 */ /* 0x001fc8000f8e0200 */
[----:B---3--:R-:W-:-:S06]  /*0190*/  IMAD.WIDE.U32 R16, R7, 0x8, R16 ;  /* 0x0000000807107825 */ /* 0x008fcc00078e0010 */
[----:B------:R-:W5:Y:S01]  /*01a0*/  LDG.E.64.CONSTANT R16, desc[UR8][R16.64] ;  /* 0x0000000810107981 */ /* 0x000f62000c1e9b00 */
[----:B-1----:R-:W-:Y:S01]  /*01b0*/  UISETP.GE.U32.AND UP0, UPT, UR7, 0x4, UPT ;  /* 0x000000040700788c */ /* 0x002fe2000bf06070 */
[----:B------:R-:W-:-:S08]  /*01c0*/  IMAD.MOV.U32 R12, RZ, RZ, RZ ;  /* 0x000000ffff0c7224 */ /* 0x000fd000078e00ff */
[----:B--2---:R-:W-:Y:S05]  /*01d0*/  BRA.U !UP0, `(.L_x_1) ;  /* 0x0000001908b87547 */ /* 0x004fea000b800000 */
[----:B------:R-:W0:Y:S01]  /*01e0*/  LDC.64 R14, c[0x0][0x398] ;  /* 0x0000e600ff0e7b82 */ /* 0x000e220000000a00 */
[----:B------:R-:W-:Y:S01]  /*01f0*/  ULOP3.LUT UR6, UR7, 0xfffffffc, URZ, 0xc0, !UPT ;  /* 0xfffffffc07067892 */ /* 0x000fe2000f8ec0ff */
[----:B------:R-:W-:Y:S01]  /*0200*/  IADD3 R7, PT, PT, R1, 0x10, RZ ;  /* 0x0000001001077810 */ /* 0x000fe20007ffe0ff */
[----:B------:R-:W1:Y:S01]  /*0210*/  LDCU UR13, c[0x0][0x3a8] ;  /* 0x00007500ff0d77ac */ /* 0x000e620008000800 */
[----:B------:R-:W2:Y:S04]  /*0220*/  LDCU UR12, c[0x0][0x3ac] ;  /* 0x00007580ff0c77ac */ /* 0x000ea80008000800 */
[----:B------:R-:W3:Y:S01]  /*0230*/  LDC.64 R12, c[0x0][0x3a8] ;  /* 0x0000ea00ff0c7b82 */ /* 0x000ee20000000a00 */
[----:B------:R-:W4:Y:S01]  /*0240*/  LDCU.64 UR14, c[0x0][0x3b0] ;  /* 0x00007600ff0e77ac */ /* 0x000f220008000a00 */
[----:B------:R-:W-:-:S12]  /*0250*/  UIADD3 UR7, UPT, UPT, -UR6, URZ, URZ ;  /* 0x000000ff06077290 */ /* 0x000fd8000fffe1ff */
.L_x_40:
[----:B--2--5:R-:W-:Y:S01]  /*0260*/  LOP3.LUT R8, R17, UR12, RZ, 0xfc, !PT ;  /* 0x0000000c11087c12 */ /* 0x024fe2000f8efcff */
[----:B------:R-:W-:Y:S01]  /*0270*/  UIADD3 UR7, UPT, UPT, UR7, 0x4, URZ ;  /* 0x0000000407077890 */ /* 0x000fe2000fffe0ff */
[----:B------:R-:W-:Y:S02]  /*0280*/  BSSY.RECONVERGENT B0, `(.L_x_2) ;  /* 0x000001b000007945 */ /* 0x000fe40003800200 */
[----:B------:R-:W-:Y:S01]  /*0290*/  ISETP.NE.U32.AND P3, PT, R8, RZ, PT ;  /* 0x000000ff0800720c */ /* 0x000fe20003f65070 */
[----:B------:R-:W-:-:S12]  /*02a0*/  UISETP.NE.AND UP0, UPT, UR7, URZ, UPT ;  /* 0x000000ff0700728c */ /* 0x000fd8000bf05270 */
[----:B------:R-:W-:Y:S05]  /*02b0*/  @P3 BRA `(.L_x_3) ;  /* 0x00000000004c3947 */ /* 0x000fea0003800000 */
[----:B-1----:R-:W1:Y:S01]  /*02c0*/  I2F.U32.RP R10, UR13 ;  /* 0x0000000d000a7d06 */ /* 0x002e620008209000 */
[----:B------:R-:W-:Y:S01]  /*02d0*/  ISETP.NE.U32.AND P1, PT, RZ, UR13, PT ;  /* 0x0000000dff007c0c */ /* 0x000fe2000bf25070 */
[----:B------:R-:W-:-:S06]  /*02e0*/  IMAD.MOV.U32 R19, RZ, RZ, RZ ;  /* 0x000000ffff137224 */ /* 0x000fcc00078e00ff */
[----:B-1----:R-:W1:Y:S02]  /*02f0*/  MUFU.RCP R10, R10 ;  /* 0x0000000a000a7308 */ /* 0x002e640000001000 */
[----:B-1----:R-:W-:-:S06]  /*0300*/  VIADD R8, R10, 0xffffffe ;  /* 0x0ffffffe0a087836 */ /* 0x002fcc0000000000 */
[----:B------:R1:W2:Y:S02]  /*0310*/  F2I.FTZ.U32.TRUNC.NTZ R9, R8 ;  /* 0x0000000800097305 */ /* 0x0002a4000021f000 */
[----:B-1----:R-:W-:Y:S02]  /*0320*/  IMAD.MOV.U32 R8, RZ, RZ, RZ ;  /* 0x000000ffff087224 */ /* 0x002fe400078e00ff */
[----:B--2---:R-:W-:-:S04]  /*0330*/  IMAD.MOV R11, RZ, RZ, -R9 ;  /* 0x000000ffff0b7224 */ /* 0x004fc800078e0a09 */
[----:B------:R-:W-:-:S04]  /*0340*/  IMAD R11, R11, UR13, RZ ;  /* 0x0000000d0b0b7c24 */ /* 0x000fc8000f8e02ff */
[----:B------:R-:W-:-:S06]  /*0350*/  IMAD.HI.U32 R9, R9, R11, R8 ;  /* 0x0000000b09097227 */ /* 0x000fcc00078e0008 */
[----:B------:R-:W-:-:S05]  /*0360*/  IMAD.HI.U32 R9, R9, R16, RZ ;  /* 0x0000001009097227 */ /* 0x000fca00078e00ff */
[----:B------:R-:W-:-:S05]  /*0370*/  IADD3 R9, PT, PT, -R9, RZ, RZ ;  /* 0x000000ff09097210 */ /* 0x000fca0007ffe1ff */
[----:B------:R-:W-:-:S05]  /*0380*/  IMAD R18, R9, UR13, R16 ;  /* 0x0000000d09127c24 */ /* 0x000fca000f8e0210 */
[----:B------:R-:W-:-:S13]  /*0390*/  ISETP.GE.U32.AND P0, PT, R18, UR13, PT ;  /* 0x0000000d12007c0c */ /* 0x000fda000bf06070 */
[----:B------:R-:W-:-:S05]  /*03a0*/  @P0 VIADD R18, R18, -UR13 ;  /* 0x8000000d12120c36 */ /* 0x000fca0008000000 */
[----:B------:R-:W-:-:S13]  /*03b0*/  ISETP.GE.U32.AND P0, PT, R18, UR13, PT ;  /* 0x0000000d12007c0c */ /* 0x000fda000bf06070 */
[----:B------:R-:W-:Y:S01]  /*03c0*/  @P0 VIADD R18, R18, -UR13 ;  /* 0x8000000d12120c36 */ /* 0x000fe20008000000 */
[----:B------:R-:W-:Y:S01]  /*03d0*/  @!P1 LOP3.LUT R18, RZ, UR13, RZ, 0x33, !PT ;  /* 0x0000000dff129c12 */ /* 0x000fe2000f8e33ff */
[----:B------:R-:W-:Y:S06]  /*03e0*/  BRA `(.L_x_4) ;  /* 0x0000000000107947 */ /* 0x000fec0003800000 */
.L_x_3:
[----:B------:R-:W-:Y:S01]  /*03f0*/  MOV R10, R16 ;  /* 0x00000010000a7202 */ /* 0x000fe20000000f00 */
[----:B------:R-:W-:Y:S01]  /*0400*/  IMAD.MOV.U32 R11, RZ, RZ, R17 ;  /* 0x000000ffff0b7224 */ /* 0x000fe200078e0011 */
[----:B------:R-:W-:-:S07]  /*0410*/  MOV R8, 0x430 ;  /* 0x0000043000087802 */ /* 0x000fce0000000f00 */
[----:B01-34-:R-:W-:Y:S05]  /*0420*/  CALL.REL.NOINC `($__internal_1_$__cuda_sm20_rem_u64) ;  /* 0x0000004c00887944 */ /* 0x01bfea0003c00000 */
.L_x_4:
[----:B----4-:R-:W-:Y:S05]  /*0430*/  BSYNC.RECONVERGENT B0 ;  /* 0x0000000000007941 */ /* 0x010fea0003800200 */
.L_x_2:
[----:B------:R-:W-:Y:S01]  /*0440*/  ISETP.GT.U32.AND P0, PT, R18, UR14, PT ;  /* 0x0000000e12007c0c */ /* 0x000fe2000bf04070 */
[----:B------:R-:W-:Y:S03]  /*0450*/  BSSY.RECONVERGENT B0, `(.L_x_5) ;  /* 0x0000049000007945 */ /* 0x000fe60003800200 */
[----:B------:R-:W-:-:S13]  /*0460*/  ISETP.GT.U32.AND.EX P0, PT, R19, UR15, PT, P0 ;  /* 0x0000000f13007c0c */ /* 0x000fda000bf04100 */
[----:B------:R-:W-:Y:S05]  /*0470*/  @!P0 BRA `(.L_x_6) ;  /* 0x0000000000a08947 */ /* 0x000fea0003800000 */
[----:B---3--:R-:W-:-:S05]  /*0480*/  IADD3 R11, P0, PT, -R18, R12, RZ ;  /* 0x0000000c120b7210 */ /* 0x008fca0007f1e1ff */
[----:B------:R-:W-:Y:S01]  /*0490*/  IMAD.X R18, R13, 0x1, ~R19, P0 ;  /* 0x000000010d127824 */ /* 0x000fe200000e0e13 */
[----:B------:R-:W-:-:S04]  /*04a0*/  ISETP.NE.U32.AND P0, PT, R11, RZ, PT ;  /* 0x000000ff0b00720c */ /* 0x000fc80003f05070 */
[----:B------:R-:W-:-:S04]  /*04b0*/  ISETP.NE.AND.EX P0, PT, R18, RZ, PT, P0 ;  /* 0x000000ff1200720c */ /* 0x000fc80003f05300 */
[----:B0-----:R-:W-:Y:S02]  /*04c0*/  SEL R8, R14, RZ, P0 ;  /* 0x000000ff0e087207 */ /* 0x001fe40000000000 */
[----:B------:R-:W-:Y:S02]  /*04d0*/  SEL R9, R15, RZ, P0 ;  /* 0x000000ff0f097207 */ /* 0x000fe40000000000 */
[----:B------:R-:W-:-:S05]  /*04e0*/  IADD3 R8, P0, PT, R8, -R11, RZ ;  /* 0x8000000b08087210 */ /* 0x000fca0007f1e0ff */
[----:B------:R-:W-:-:S05]  /*04f0*/  IMAD.X R9, R9, 0x1, ~R18, P0 ;  /* 0x0000000109097824 */ /* 0x000fca00000e0e12 */
[----:B------:R0:W-:Y:S01]  /*0500*/  STL.64 [R7+-0x10], R8 ;  /* 0xfffff00807007387 */ /* 0x0001e20000100a00 */
[----:B------:R-:W-:Y:S05]  /*0510*/  @P3 BRA `(.L_x_7) ;  /* 0x0000000000543947 */ /* 0x000fea0003800000 */
[----:B------:R-:W1:Y:S01]  /*0520*/  I2F.U32.RP R10, R12 ;  /* 0x0000000c000a7306 */ /* 0x000e620000209000 */
[----:B------:R-:W-:-:S07]  /*0530*/  ISETP.NE.U32.AND P2, PT, R12, RZ, PT ;  /* 0x000000ff0c00720c */ /* 0x000fce0003f45070 */
[----:B-1----:R-:W0:Y:S02]  /*0540*/  MUFU.RCP R10, R10 ;  /* 0x0000000a000a7308 */ /* 0x002e240000001000 */
[----:B0-----:R-:W-:-:S06]  /*0550*/  IADD3 R8, PT, PT, R10, 0xffffffe, RZ ;  /* 0x0ffffffe0a087810 */ /* 0x001fcc0007ffe0ff */
[----:B------:R0:W1:Y:S02]  /*0560*/  F2I.FTZ.U32.TRUNC.NTZ R9, R8 ;  /* 0x0000000800097305 */ /* 0x000064000021f000 */
[----:B0-----:R-:W-:Y:S02]  /*0570*/  IMAD.MOV.U32 R8, RZ, RZ, RZ ;  /* 0x000000ffff087224 */ /* 0x001fe400078e00ff */
[----:B-1----:R-:W-:-:S04]  /*0580*/  IMAD.MOV R11, RZ, RZ, -R9 ;  /* 0x000000ffff0b7224 */ /* 0x002fc800078e0a09 */
[----:B------:R-:W-:-:S04]  /*0590*/  IMAD R11, R11, R12, RZ ;  /* 0x0000000c0b0b7224 */ /* 0x000fc800078e02ff */
[----:B------:R-:W-:-:S06]  /*05a0*/  IMAD.HI.U32 R11, R9, R11, R8 ;  /* 0x0000000b090b7227 */ /* 0x000fcc00078e0008 */
[----:B------:R-:W-:-:S04]  /*05b0*/  IMAD.HI.U32 R11, R11, R16, RZ ;  /* 0x000000100b0b7227 */ /* 0x000fc800078e00ff */
[----:B------:R-:W-:-:S04]  /*05c0*/  IMAD.MOV R9, RZ, RZ, -R11 ;  /* 0x000000ffff097224 */ /* 0x000fc800078e0a0b */
[----:B------:R-:W-:-:S05]  /*05d0*/  IMAD R9, R12, R9, R16 ;  /* 0x000000090c097224 */ /* 0x000fca00078e0210 */
[----:B------:R-:W-:-:S13]  /*05e0*/  ISETP.GE.U32.AND P0, PT, R9, R12, PT ;  /* 0x0000000c0900720c */ /* 0x000fda0003f06070 */
[----:B------:R-:W-:Y:S01]  /*05f0*/  @P0 IADD3 R9, PT, PT, R9, -R12, RZ ;  /* 0x8000000c09090210 */ /* 0x000fe20007ffe0ff */
[----:B------:R-:W-:-:S03]  /*0600*/  @P0 VIADD R11, R11, 0x1 ;  /* 0x000000010b0b0836 */ /* 0x000fc60000000000 */
[----:B------:R-:W-:-:S13]  /*0610*/  ISETP.GE.U32.AND P1, PT, R9, R12, PT ;  /* 0x0000000c0900720c */ /* 0x000fda0003f26070 */
[----:B------:R-:W-:Y:S01]  /*0620*/  @P1 VIADD R11, R11, 0x1 ;  /* 0x000000010b0b1836 */ /* 0x000fe20000000000 */
[----:B------:R-:W-:-:S04]  /*0630*/  @!P2 LOP3.LUT R11, RZ, R12, RZ, 0x33, !PT ;  /* 0x0000000cff0ba212 */ /* 0x000fc800078e33ff */
[----:B------:R-:W-:-:S05]  /*0640*/  IADD3 R10, P0, PT, R11, 0x1, RZ ;  /* 0x000000010b0a7810 */ /* 0x000fca0007f1e0ff */
[----:B------:R-:W-:Y:S01]  /*0650*/  IMAD.X R11, RZ, RZ, RZ, P0 ;  /* 0x000000ffff0b7224 */ /* 0x000fe200000e06ff */
[----:B------:R-:W-:Y:S07]  /*0660*/  BRA `(.L_x_8) ;  /* 0x00000000009c7947 */ /* 0x000fee0003800000 */
.L_x_7:
[----:B------:R-:W1:Y:S01]  /*0670*/  LDCU.64 UR16, c[0x0][0x3a8] ;  /* 0x00007500ff1077ac */ /* 0x000e620008000a00 */
[----:B------:R-:W-:Y:S02]  /*0680*/  MOV R20, R17 ;  /* 0x0000001100147202 */ /* 0x000fe40000000f00 */
[----:B------:R-:W-:Y:S01]  /*0690*/  MOV R18, 0x6d0 ;  /* 0x000006d000127802 */ /* 0x000fe20000000f00 */
[----:B-1----:R-:W-:Y:S02]  /*06a0*/  IMAD.U32 R19, RZ, RZ, UR16 ;  /* 0x00000010ff137e24 */ /* 0x002fe4000f8e00ff */
[----:B------:R-:W-:-:S07]  /*06b0*/  IMAD.U32 R17, RZ, RZ, UR17 ;  /* 0x00000011ff117e24 */ /* 0x000fce000f8e00ff */
[----:B0-----:R-:W-:Y:S05]  /*06c0*/  CALL.REL.NOINC `($__internal_0_$__cuda_sm20_div_u64) ;  /* 0x0000004400cc7944 */ /* 0x001fea0003c00000 */
[----:B------:R-:W-:-:S05]  /*06d0*/  IADD3 R10, P0, PT, R8, 0x1, RZ ;  /* 0x00000001080a7810 */ /* 0x000fca0007f1e0ff */
[----:B------:R-:W-:Y:S01]  /*06e0*/  IMAD.X R11, RZ, RZ, R9, P0 ;  /* 0x000000ffff0b7224 */ /* 0x000fe200000e0609 */
[----:B------:R-:W-:Y:S07]  /*06f0*/  BRA `(.L_x_8) ;  /* 0x0000000000787947 */ /* 0x000fee0003800000 */
.L_x_6:
[----:B------:R1:W-:Y:S01]  /*0700*/  STL.64 [R7+-0x10], R18 ;  /* 0xfffff01207007387 */ /* 0x0003e20000100a00 */
[----:B------:R-:W-:Y:S05]  /*0710*/  @P3 BRA `(.L_x_9) ;  /* 0x0000000000503947 */ /* 0x000fea0003800000 */
[----:B------:R-:W2:Y:S01]  /*0720*/  I2F.U32.RP R10, UR13 ;  /* 0x0000000d000a7d06 */ /* 0x000ea20008209000 */
[----:B------:R-:W-:-:S07]  /*0730*/  ISETP.NE.U32.AND P2, PT, RZ, UR13, PT ;  /* 0x0000000dff007c0c */ /* 0x000fce000bf45070 */
[----:B--2---:R-:W2:Y:S02]  /*0740*/  MUFU.RCP R10, R10 ;  /* 0x0000000a000a7308 */ /* 0x004ea40000001000 */
[----:B--2---:R-:W-:-:S06]  /*0750*/  IADD3 R8, PT, PT, R10, 0xffffffe, RZ ;  /* 0x0ffffffe0a087810 */ /* 0x004fcc0007ffe0ff */
[----:B------:R2:W4:Y:S02]  /*0760*/  F2I.FTZ.U32.TRUNC.NTZ R9, R8 ;  /* 0x0000000800097305 */ /* 0x000524000021f000 */
[----:B--2---:R-:W-:Y:S02]  /*0770*/  IMAD.MOV.U32 R8, RZ, RZ, RZ ;  /* 0x000000ffff087224 */ /* 0x004fe400078e00ff */
[----:B----4-:R-:W-:-:S04]  /*0780*/  IMAD.MOV R11, RZ, RZ, -R9 ;  /* 0x000000ffff0b7224 */ /* 0x010fc800078e0a09 */
[----:B------:R-:W-:-:S04]  /*0790*/  IMAD R11, R11, UR13, RZ ;  /* 0x0000000d0b0b7c24 */ /* 0x000fc8000f8e02ff */
[----:B------:R-:W-:-:S06]  /*07a0*/  IMAD.HI.U32 R11, R9, R11, R8 ;  /* 0x0000000b090b7227 */ /* 0x000fcc00078e0008 */
[----:B------:R-:W-:-:S04]  /*07b0*/  IMAD.HI.U32 R10, R11, R16, RZ ;  /* 0x000000100b0a7227 */ /* 0x000fc800078e00ff */
[----:B------:R-:W-:Y:S02]  /*07c0*/  IMAD.MOV R9, RZ, RZ, -R10 ;  /* 0x000000ffff097224 */ /* 0x000fe400078e0a0a */
[----:B------:R-:W-:Y:S02]  /*07d0*/  IMAD.MOV.U32 R11, RZ, RZ, RZ ;  /* 0x000000ffff0b7224 */ /* 0x000fe400078e00ff */
[----:B------:R-:W-:-:S05]  /*07e0*/  IMAD R9, R9, UR13, R16 ;  /* 0x0000000d09097c24 */ /* 0x000fca000f8e0210 */
[----:B------:R-:W-:-:S13]  /*07f0*/  ISETP.GE.U32.AND P0, PT, R9, UR13, PT ;  /* 0x0000000d09007c0c */ /* 0x000fda000bf06070 */
[----:B------:R-:W-:Y:S01]  /*0800*/  @P0 IADD3 R9, PT, PT, R9, -UR13, RZ ;  /* 0x8000000d09090c10 */ /* 0x000fe2000fffe0ff */
[----:B------:R-:W-:-:S03]  /*0810*/  @P0 VIADD R10, R10, 0x1 ;  /* 0x000000010a0a0836 */ /* 0x000fc60000000000 */
[----:B------:R-:W-:-:S13]  /*0820*/  ISETP.GE.U32.AND P1, PT, R9, UR13, PT ;  /* 0x0000000d09007c0c */ /* 0x000fda000bf26070 */
[----:B------:R-:W-:Y:S01]  /*0830*/  @P1 VIADD R10, R10, 0x1 ;  /* 0x000000010a0a1836 */ /* 0x000fe20000000000 */
[----:B------:R-:W-:Y:S01]  /*0840*/  @!P2 LOP3.LUT R10, RZ, UR13, RZ, 0x33, !PT ;  /* 0x0000000dff0aac12 */ /* 0x000fe2000f8e33ff */
[----:B------:R-:W-:Y:S06]  /*0850*/  BRA `(.L_x_8) ;  /* 0x0000000000207947 */ /* 0x000fec0003800000 */
.L_x_9:
[----:B------:R-:W2:Y:S01]  /*0860*/  LDCU.64 UR16, c[0x0][0x3a8] ;  /* 0x00007500ff1077ac */ /* 0x000ea20008000a00 */
[----:B------:R-:W-:Y:S02]  /*0870*/  MOV R20, R17 ;  /* 0x0000001100147202 */ /* 0x000fe40000000f00 */
[----:B-1----:R-:W-:Y:S01]  /*0880*/  MOV R18, 0x8c0 ;  /* 0x000008c000127802 */ /* 0x002fe20000000f00 */
[----:B--2---:R-:W-:Y:S02]  /*0890*/  IMAD.U32 R19, RZ, RZ, UR16 ;  /* 0x00000010ff137e24 */ /* 0x004fe4000f8e00ff */
[----:B------:R-:W-:-:S07]  /*08a0*/  IMAD.U32 R17, RZ, RZ, UR17 ;  /* 0x00000011ff117e24 */ /* 0x000fce000f8e00ff */
[----:B0--3--:R-:W-:Y:S05]  /*08b0*/  CALL.REL.NOINC `($__internal_0_$__cuda_sm20_div_u64) ;  /* 0x0000004400507944 */ /* 0x009fea0003c00000 */
[----:B------:R-:W-:Y:S01]  /*08c0*/  IMAD.MOV.U32 R10, RZ, RZ, R8 ;  /* 0x000000ffff0a7224 */ /* 0x000fe200078e0008 */
[----:B------:R-:W-:-:S07]  /*08d0*/  MOV R11, R9 ;  /* 0x00000009000b7202 */ /* 0x000fce0000000f00 */
.L_x_8:
[----:B------:R-:W-:Y:S05]  /*08e0*/  BSYNC.RECONVERGENT B0 ;  /* 0x0000000000007941 */ /* 0x000fea0003800200 */
.L_x_5:
[----:B------:R-:W-:Y:S01]  /*08f0*/  LOP3.LUT R8, R11, UR12, RZ, 0xfc, !PT ;  /* 0x0000000c0b087c12 */ /* 0x000fe2000f8efcff */
[----:B------:R-:W-:Y:S03]  /*0900*/  BSSY.RECONVERGENT B0, `(.L_x_10) ;  /* 0x0000018000007945 */ /* 0x000fe60003800200 */
[----:B------:R-:W-:-:S13]  /*0910*/  ISETP.NE.U32.AND P3, PT, R8, RZ, PT ;  /* 0x000000ff0800720c */ /* 0x000fda0003f65070 */
[----:B------:R-:W-:Y:S05]  /*0920*/  @P3 BRA `(.L_x_11) ;  /* 0x00000000004c3947 */ /* 0x000fea0003800000 */
[----:B------:R-:W2:Y:S01]  /*0930*/  I2F.U32.RP R16, UR13 ;  /* 0x0000000d00107d06 */ /* 0x000ea20008209000 */
[----:B------:R-:W-:Y:S01]  /*0940*/  IMAD.MOV.U32 R8, RZ, RZ, RZ ;  /* 0x000000ffff087224 */ /* 0x000fe200078e00ff */
[----:B------:R-:W-:-:S06]  /*0950*/  ISETP.NE.U32.AND P1, PT, RZ, UR13, PT ;  /* 0x0000000dff007c0c */ /* 0x000fcc000bf25070 */
[----:B--2---:R-:W2:Y:S02]  /*0960*/  MUFU.RCP R16, R16 ;  /* 0x0000001000107308 */ /* 0x004ea40000001000 */
[----:B--2---:R-:W-:-:S06]  /*0970*/  VIADD R17, R16, 0xffffffe ;  /* 0x0ffffffe10117836 */ /* 0x004fcc0000000000 */
[----:B------:R-:W1:Y:S02]  /*0980*/  F2I.FTZ.U32.TRUNC.NTZ R9, R17 ;  /* 0x0000001100097305 */ /* 0x000e64000021f000 */
[----:B-1----:R-:W-:-:S04]  /*0990*/  IMAD.MOV R19, RZ, RZ, -R9 ;  /* 0x000000ffff137224 */ /* 0x002fc800078e0a09 */
[----:B------:R-:W-:-:S04]  /*09a0*/  IMAD R19, R19, UR13, RZ ;  /* 0x0000000d13137c24 */ /* 0x000fc8000f8e02ff */
[----:B------:R-:W-:-:S06]  /*09b0*/  IMAD.HI.U32 R19, R9, R19, R8 ;  /* 0x0000001309137227 */ /* 0x000fcc00078e0008 */
[----:B------:R-:W-:-:S04]  /*09c0*/  IMAD.HI.U32 R8, R19, R10, RZ ;  /* 0x0000000a13087227 */ /* 0x000fc800078e00ff */
[----:B------:R-:W-:Y:S01]  /*09d0*/  IMAD.MOV.U32 R19, RZ, RZ, RZ ;  /* 0x000000ffff137224 */ /* 0x000fe200078e00ff */
        /* <DEDUP_REMOVED lines=8> */
.L_x_11:
[----:B------:R-:W-:-:S07]  /*0a60*/  MOV R8, 0xa80 ;  /* 0x00000a8000087802 */ /* 0x000fce0000000f00 */
[----:B01-3--:R-:W-:Y:S05]  /*0a70*/  CALL.REL.NOINC `($__internal_1_$__cuda_sm20_rem_u64) ;  /* 0x0000004400f47944 */ /* 0x00bfea0003c00000 */
.L_x_12:
[----:B------:R-:W-:Y:S05]  /*0a80*/  BSYNC.RECONVERGENT B0 ;  /* 0x0000000000007941 */ /* 0x000fea0003800200 */
.L_x_10:
[----:B------:R-:W-:Y:S01]  /*0a90*/  ISETP.GT.U32.AND P0, PT, R18, UR14, PT ;  /* 0x0000000e12007c0c */ /* 0x000fe2000bf04070 */
[----:B------:R-:W-:Y:S03]  /*0aa0*/  BSSY.RECONVERGENT B0, `(.L_x_13) ;  /* 0x000004c000007945 */ /* 0x000fe60003800200 */
[----:B------:R-:W-:-:S13]  /*0ab0*/  ISETP.GT.U32.AND.EX P0, PT, R19, UR15, PT, P0 ;  /* 0x0000000f13007c0c */ /* 0x000fda000bf04100 */
[----:B------:R-:W-:Y:S05]  /*0ac0*/  @P0 BRA `(.L_x_14) ;  /* 0x0000000000800947 */ /* 0x000fea0003800000 */
        /* <DEDUP_REMOVED lines=22> */
.L_x_15:
[----:B------:R-:W2:Y:S01]  /*0c30*/  LDCU.64 UR16, c[0x0][0x3a8] ;  /* 0x00007500ff1077ac */ /* 0x000ea20008000a00 */
[----:B------:R-:W-:Y:S01]  /*0c40*/  MOV R16, R10 ;  /* 0x0000000a00107202 */ /* 0x000fe20000000f00 */
[----:B------:R-:W-:Y:S01]  /*0c50*/  IMAD.MOV.U32 R20, RZ, RZ, R11 ;  /* 0x000000ffff147224 */ /* 0x000fe200078e000b */
[----:B-1----:R-:W-:Y:S01]  /*0c60*/  MOV R18, 0xca0 ;  /* 0x00000ca000127802 */ /* 0x002fe20000000f00 */
[----:B--2---:R-:W-:Y:S02]  /*0c70*/  IMAD.U32 R19, RZ, RZ, UR16 ;  /* 0x00000010ff137e24 */ /* 0x004fe4000f8e00ff */
[----:B------:R-:W-:-:S07]  /*0c80*/  IMAD.U32 R17, RZ, RZ, UR17 ;  /* 0x00000011ff117e24 */ /* 0x000fce000f8e00ff */
[----:B0--3--:R-:W-:Y:S05]  /*0c90*/  CALL.REL.NOINC `($__internal_0_$__cuda_sm20_div_u64) ;  /* 0x0000004000587944 */ /* 0x009fea0003c00000 */
[----:B------:R-:W-:Y:S01]  /*0ca0*/  MOV R16, R8 ;  /* 0x0000000800107202 */ /* 0x000fe20000000f00 */
[----:B------:R-:W-:Y:S01]  /*0cb0*/  IMAD.MOV.U32 R17, RZ, RZ, R9 ;  /* 0x000000ffff117224 */ /* 0x000fe200078e0009 */
[----:B------:R-:W-:Y:S06]  /*0cc0*/  BRA `(.L_x_16) ;  /* 0x0000000000a47947 */ /* 0x000fec0003800000 */
.L_x_14:
[----:B---3--:R-:W-:Y:S01]  /*0cd0*/  IADD3 R17, P0, PT, -R18, R12, RZ ;  /* 0x0000000c12117210 */ /* 0x008fe20007f1e1ff */
[----:B------:R-:W-:Y:S04]  /*0ce0*/  BSSY.RECONVERGENT B1, `(.L_x_17) ;  /* 0x0000025000017945 */ /* 0x000fe80003800200 */
        /* <DEDUP_REMOVED lines=24> */
[----:B------:R-:W-:Y:S01]  /*0e70*/  ISETP.GE.U32.AND P1, PT, R9, R12, PT ;  /* 0x0000000c0900720c */ /* 0x000fe20003f26070 */
[----:B------:R-:W-:-:S12]  /*0e80*/  IMAD.MOV.U32 R9, RZ, RZ, RZ ;  /* 0x000000ffff097224 */ /* 0x000fd800078e00ff */
[----:B------:R-:W-:Y:S01]  /*0e90*/  @P1 VIADD R8, R8, 0x1 ;  /* 0x0000000108081836 */ /* 0x000fe20000000000 */
[----:B------:R-:W-:Y:S01]  /*0ea0*/  @!P2 LOP3.LUT R8, RZ, R12, RZ, 0x33, !PT ;  /* 0x0000000cff08a212 */ /* 0x000fe200078e33ff */
[----:B------:R-:W-:Y:S06]  /*0eb0*/  BRA `(.L_x_19) ;  /* 0x00000000001c7947 */ /* 0x000fec0003800000 */
.L_x_18:
[----:B------:R-:W1:Y:S01]  /*0ec0*/  LDCU.64 UR16, c[0x0][0x3a8] ;  /* 0x00007500ff1077ac */ /* 0x000e620008000a00 */
[----:B------:R-:W-:Y:S01]  /*0ed0*/  MOV R16, R10 ;  /* 0x0000000a00107202 */ /* 0x000fe20000000f00 */
[----:B------:R-:W-:Y:S01]  /*0ee0*/  IMAD.MOV.U32 R20, RZ, RZ, R11 ;  /* 0x000000ffff147224 */ /* 0x000fe200078e000b */
[----:B------:R-:W-:Y:S01]  /*0ef0*/  MOV R18, 0xf30 ;  /* 0x00000f3000127802 */ /* 0x000fe20000000f00 */
[----:B-1----:R-:W-:Y:S02]  /*0f00*/  IMAD.U32 R19, RZ, RZ, UR16 ;  /* 0x00000010ff137e24 */ /* 0x002fe4000f8e00ff */
[----:B------:R-:W-:-:S07]  /*0f10*/  IMAD.U32 R17, RZ, RZ, UR17 ;  /* 0x00000011ff117e24 */ /* 0x000fce000f8e00ff */
[----:B0-----:R-:W-:Y:S05]  /*0f20*/  CALL.REL.NOINC `($__internal_0_$__cuda_sm20_div_u64) ;  /* 0x0000003c00b47944 */ /* 0x001fea0003c00000 */
.L_x_19:
[----:B------:R-:W-:Y:S05]  /*0f30*/  BSYNC.RECONVERGENT B1 ;  /* 0x0000000000017941 */ /* 0x000fea0003800200 */
.L_x_17:
[----:B------:R-:W-:-:S04]  /*0f40*/  IADD3 R16, P0, PT, R8, 0x1, RZ ;  /* 0x0000000108107810 */ /* 0x000fc80007f1e0ff */
[----:B------:R-:W-:-:S09]  /*0f50*/  IADD3.X R17, PT, PT, RZ, R9, RZ, P0, !PT ;  /* 0x00000009ff117210 */ /* 0x000fd200007fe4ff */
.L_x_16:
[----:B------:R-:W-:Y:S05]  /*0f60*/  BSYNC.RECONVERGENT B0 ;  /* 0x0000000000007941 */ /* 0x000fea0003800200 */
.L_x_13:
        /* <DEDUP_REMOVED lines=23> */
.L_x_21:
[----:B------:R-:W-:Y:S01]  /*10e0*/  MOV R10, R16 ;  /* 0x00000010000a7202 */ /* 0x000fe20000000f00 */
[----:B------:R-:W-:Y:S01]  /*10f0*/  IMAD.MOV.U32 R11, RZ, RZ, R17 ;  /* 0x000000ffff0b7224 */ /* 0x000fe200078e0011 */
[----:B------:R-:W-:-:S07]  /*1100*/  MOV R8, 0x1120 ;  /* 0x0000112000087802 */ /* 0x000fce0000000f00 */
[----:B01-3--:R-:W-:Y:S05]  /*1110*/  CALL.REL.NOINC `($__internal_1_$__cuda_sm20_rem_u64) ;  /* 0x00000040004c7944 */ /* 0x00bfea0003c00000 */
.L_x_22:
[----:B------:R-:W-:Y:S05]  /*1120*/  BSYNC.RECONVERGENT B0 ;  /* 0x0000000000007941 */ /* 0x000fea0003800200 */
.L_x_20:
[----:B------:R-:W-:Y:S01]  /*1130*/  ISETP.GT.U32.AND P0, PT, R18, UR14, PT ;  /* 0x0000000e12007c0c */ /* 0x000fe2000bf04070 */
[----:B------:R-:W-:Y:S03]  /*1140*/  BSSY.RECONVERGENT B0, `(.L_x_23) ;  /* 0x000004b000007945 */ /* 0x000fe60003800200 */
[----:B------:R-:W-:-:S13]  /*1150*/  ISETP.GT.U32.AND.EX P0, PT, R19, UR15, PT, P0 ;  /* 0x0000000f13007c0c */ /* 0x000fda000bf04100 */
[----:B------:R-:W-:Y:S05]  /*1160*/  @P0 BRA `(.L_x_24) ;  /* 0x0000000000800947 */ /* 0x000fea0003800000 */
[----:B------:R1:W-:Y:S01]  /*1170*/  STL.64 [R7], R18 ;  /* 0x0000001207007387 */ /* 0x0003e20000100a00 */
[----:B------:R-:W-:Y:S05]  /*1180*/  @P3 BRA `(.L_x_25) ;  /* 0x0000000000543947 */ /* 0x000fea0003800000 */
[----:B------:R-:W2:Y:S01]  /*1190*/  I2F.U32.RP R10, UR13 ;  /* 0x0000000d000a7d06 */ /* 0x000ea20008209000 */
[----:B------:R-:W-:Y:S01]  /*11a0*/  ISETP.NE.U32.AND P2, PT, RZ, UR13, PT ;  /* 0x0000000dff007c0c */ /* 0x000fe2000bf45070 */
[----:B------:R-:W-:-:S06]  /*11b0*/  IMAD.MOV.U32 R17, RZ, RZ, RZ ;  /* 0x000000ffff117224 */ /* 0x000fcc00078e00ff */
[----:B--2---:R-:W2:Y:S02]  /*11c0*/  MUFU.RCP R10, R10 ;  /* 0x0000000a000a7308 */ /* 0x004ea40000001000 */
[----:B--2---:R-:W-:-:S06]  /*11d0*/  VIADD R8, R10, 0xffffffe ;  /* 0x0ffffffe0a087836 */ /* 0x004fcc0000000000 */
[----:B------:R2:W4:Y:S02]  /*11e0*/  F2I.FTZ.U32.TRUNC.NTZ R9, R8 ;  /* 0x0000000800097305 */ /* 0x000524000021f000 */
[----:B--2---:R-:W-:Y:S02]  /*11f0*/  HFMA2 R8, -RZ, RZ, 0, 0 ;  /* 0x00000000ff087431 */ /* 0x004fe400000001ff */
[----:B----4-:R-:W-:-:S04]  /*1200*/  IMAD.MOV R11, RZ, RZ, -R9 ;  /* 0x000000ffff0b7224 */ /* 0x010fc800078e0a09 */
[----:B------:R-:W-:-:S04]  /*1210*/  IMAD R11, R11, UR13, RZ ;  /* 0x0000000d0b0b7c24 */ /* 0x000fc8000f8e02ff */
[----:B------:R-:W-:-:S06]  /*1220*/  IMAD.HI.U32 R11, R9, R11, R8 ;  /* 0x0000000b090b7227 */ /* 0x000fcc00078e0008 */
[----:B------:R-:W-:-:S04]  /*1230*/  IMAD.HI.U32 R11, R11, R16, RZ ;  /* 0x000000100b0b7227 */ /* 0x000fc800078e00ff */
[----:B------:R-:W-:-:S04]  /*1240*/  IMAD.MOV R9, RZ, RZ, -R11 ;  /* 0x000000ffff097224 */ /* 0x000fc800078e0a0b */
[----:B------:R-:W-:-:S05]  /*1250*/  IMAD R9, R9, UR13, R16 ;  /* 0x0000000d09097c24 */ /* 0x000fca000f8e0210 */
[----:B------:R-:W-:-:S13]  /*1260*/  ISETP.GE.U32.AND P0, PT, R9, UR13, PT ;  /* 0x0000000d09007c0c */ /* 0x000fda000bf06070 */
[----:B------:R-:W-:Y:S02]  /*1270*/  @P0 VIADD R9, R9, -UR13 ;  /* 0x8000000d09090c36 */ /* 0x000fe40008000000 */
[----:B------:R-:W-:-:S03]  /*1280*/  @P0 VIADD R11, R11, 0x1 ;  /* 0x000000010b0b0836 */ /* 0x000fc60000000000 */
[----:B------:R-:W-:-:S13]  /*1290*/  ISETP.GE.U32.AND P1, PT, R9, UR13, PT ;  /* 0x0000000d09007c0c */ /* 0x000fda000bf26070 */
[----:B------:R-:W-:Y:S02]  /*12a0*/  @P1 IADD3 R11, PT, PT, R11, 0x1, RZ ;  /* 0x000000010b0b1810 */ /* 0x000fe40007ffe0ff */
[----:B------:R-:W-:-:S05]  /*12b0*/  @!P2 LOP3.LUT R11, RZ, UR13, RZ, 0x33, !PT ;  /* 0x0000000dff0bac12 */ /* 0x000fca000f8e33ff */
[----:B------:R-:W-:Y:S01]  /*12c0*/  IMAD.MOV.U32 R16, RZ, RZ, R11 ;  /* 0x000000ffff107224 */ /* 0x000fe200078e000b */
[----:B------:R-:W-:Y:S06]  /*12d0*/  BRA `(.L_x_26) ;  /* 0x0000000000c47947 */ /* 0x000fec0003800000 */
.L_x_25:
[----:B------:R-:W2:Y:S01]  /*12e0*/  LDCU.64 UR16, c[0x0][0x3a8] ;  /* 0x00007500ff1077ac */ /* 0x000ea20008000a00 */
[----:B------:R-:W-:Y:S01]  /*12f0*/  IMAD.MOV.U32 R20, RZ, RZ, R17 ;  /* 0x000000ffff147224 */ /* 0x000fe200078e0011 */
[----:B-1----:R-:W-:Y:S02]  /*1300*/  MOV R18, 0x1340 ;  /* 0x0000134000127802 */ /* 0x002fe40000000f00 */
[----:B--2---:R-:W-:Y:S01]  /*1310*/  MOV R19, UR16 ;  /* 0x0000001000137c02 */ /* 0x004fe20008000f00 */
[----:B------:R-:W-:-:S07]  /*1320*/  IMAD.U32 R17, RZ, RZ, UR17 ;  /* 0x00000011ff117e24 */ /* 0x000fce000f8e00ff */
[----:B0--3--:R-:W-:Y:S05]  /*1330*/  CALL.REL.NOINC `($__internal_0_$__cuda_sm20_div_u64) ;  /* 0x0000003800b07944 */ /* 0x009fea0003c00000 */
[----:B------:R-:W-:Y:S02]  /*1340*/  IMAD.MOV.U32 R16, RZ, RZ, R8 ;  /* 0x000000ffff107224 */ /* 0x000fe400078e0008 */
[----:B------:R-:W-:Y:S01]  /*1350*/  IMAD.MOV.U32 R17, RZ, RZ, R9 ;  /* 0x000000ffff117224 */ /* 0x000fe200078e0009 */
[----:B------:R-:W-:Y:S06]  /*1360*/  BRA `(.L_x_26) ;  /* 0x0000000000a07947 */ /* 0x000fec0003800000 */
.L_x_24:
[----:B---3--:R-:W-:Y:S01]  /*1370*/  IADD3 R11, P0, PT, -R18, R12, RZ ;  /* 0x0000000c120b7210 */ /* 0x008fe20007f1e1ff */
[----:B------:R-:W-:Y:S03]  /*1380*/  BSSY.RECONVERGENT B1, `(.L_x_27) ;  /* 0x0000024000017945 */ /* 0x000fe60003800200 */
[----:B------:R-:W-:Y:S02]  /*1390*/  IADD3.X R18, PT, PT, ~R19, R13, RZ, P0, !PT ;  /* 0x0000000d13127210 */ /* 0x000fe400007fe5ff */
[----:B------:R-:W-:-:S04]  /*13a0*/  ISETP.NE.U32.AND P0, PT, R11, RZ, PT ;  /* 0x000000ff0b00720c */ /* 0x000fc80003f05070 */
[----:B------:R-:W-:-:S04]  /*13b0*/  ISETP.NE.AND.EX P0, PT, R18, RZ, PT, P0 ;  /* 0x000000ff1200720c */ /* 0x000fc80003f05300 */
[----:B0-----:R-:W-:Y:S02]  /*13c0*/  SEL R8, R14, RZ, P0 ;  /* 0x000000ff0e087207 */ /* 0x001fe40000000000 */
[----:B------:R-:W-:Y:S02]  /*13d0*/  SEL R9, R15, RZ, P0 ;  /* 0x000000ff0f097207 */ /* 0x000fe40000000000 */
[----:B------:R-:W-:-:S05]  /*13e0*/  IADD3 R8, P0, PT, R8, -R11, RZ ;  /* 0x8000000b08087210 */ /* 0x000fca0007f1e0ff */
[----:B------:R-:W-:-:S05]  /*13f0*/  IMAD.X R9, R9, 0x1, ~R18, P0 ;  /* 0x0000000109097824 */ /* 0x000fca00000e0e12 */
[----:B------:R0:W-:Y:S01]  /*1400*/  STL.64 [R7], R8 ;  /* 0x0000000807007387 */ /* 0x0001e20000100a00 */
[----:B------:R-:W-:Y:S05]  /*1410*/  @P3 BRA `(.L_x_28) ;  /* 0x0000000000503947 */ /* 0x000fea0003800000 */
[----:B------:R-:W1:Y:S01]  /*1420*/  I2F.U32.RP R10, R12 ;  /* 0x0000000c000a7306 */ /* 0x000e620000209000 */
[----:B------:R-:W-:-:S07]  /*1430*/  ISETP.NE.U32.AND P2, PT, R12, RZ, PT ;  /* 0x000000ff0c00720c */ /* 0x000fce0003f45070 */
[----:B-1----:R-:W0:Y:S02]  /*1440*/  MUFU.RCP R10, R10 ;  /* 0x0000000a000a7308 */ /* 0x002e240000001000 */
[----:B0-----:R-:W-:-:S06]  /*1450*/  VIADD R8, R10, 0xffffffe ;  /* 0x0ffffffe0a087836 */ /* 0x001fcc0000000000 */
[----:B------:R0:W1:Y:S02]  /*1460*/  F2I.FTZ.U32.TRUNC.NTZ R9, R8 ;  /* 0x0000000800097305 */ /* 0x000064000021f000 */
[----:B0-----:R-:W-:Y:S01]  /*1470*/  MOV R8, RZ ;  /* 0x000000ff00087202 */ /* 0x001fe20000000f00 */
[----:B-1----:R-:W-:-:S04]  /*1480*/  IMAD.MOV R11, RZ, RZ, -R9 ;  /* 0x000000ffff0b7224 */ /* 0x002fc800078e0a09 */
[----:B------:R-:W-:-:S04]  /*1490*/  IMAD R11, R11, R12, RZ ;  /* 0x0000000c0b0b7224 */ /* 0x000fc800078e02ff */
[----:B------:R-:W-:-:S06]  /*14a0*/  IMAD.HI.U32 R11, R9, R11, R8 ;  /* 0x0000000b090b7227 */ /* 0x000fcc00078e0008 */
[----:B------:R-:W-:-:S04]  /*14b0*/  IMAD.HI.U32 R8, R11, R16, RZ ;  /* 0x000000100b087227 */ /* 0x000fc800078e00ff */
[----:B------:R-:W-:-:S04]  /*14c0*/  IMAD.MOV R9, RZ, RZ, -R8 ;  /* 0x000000ffff097224 */ /* 0x000fc800078e0a08 */
[----:B------:R-:W-:-:S05]  /*14d0*/  IMAD R9, R12, R9, R16 ;  /* 0x000000090c097224 */ /* 0x000fca00078e0210 */
[----:B------:R-:W-:-:S13]  /*14e0*/  ISETP.GE.U32.AND P0, PT, R9, R12, PT ;  /* 0x0000000c0900720c */ /* 0x000fda0003f06070 */
[----:B------:R-:W-:Y:S02]  /*14f0*/  @P0 IMAD.IADD R9, R9, 0x1, -R12 ;  /* 0x0000000109090824 */ /* 0x000fe400078e0a0c */
[----:B------:R-:W-:-:S03]  /*1500*/  @P0 VIADD R8, R8, 0x1 ;  /* 0x0000000108080836 */ /* 0x000fc60000000000 */
[----:B------:R-:W-:Y:S01]  /*1510*/  ISETP.GE.U32.AND P1, PT, R9, R12, PT ;  /* 0x0000000c0900720c */ /* 0x000fe20003f26070 */
[----:B------:R-:W-:-:S12]  /*1520*/  IMAD.MOV.U32 R9, RZ, RZ, RZ ;  /* 0x000000ffff097224 */ /* 0x000fd800078e00ff */
[----:B------:R-:W-:Y:S02]  /*1530*/  @P1 IADD3 R8, PT, PT, R8, 0x1, RZ ;  /* 0x0000000108081810 */ /* 0x000fe40007ffe0ff */
[----:B------:R-:W-:Y:S01]  /*1540*/  @!P2 LOP3.LUT R8, RZ, R12, RZ, 0x33, !PT ;  /* 0x0000000cff08a212 */ /* 0x000fe200078e33ff */
[----:B------:R-:W-:Y:S06]  /*1550*/  BRA `(.L_x_29) ;  /* 0x0000000000187947 */ /* 0x000fec0003800000 */
.L_x_28:
[----:B------:R-:W1:Y:S01]  /*1560*/  LDCU.64 UR16, c[0x0][0x3a8] ;  /* 0x00007500ff1077ac */ /* 0x000e620008000a00 */
[----:B------:R-:W-:Y:S01]  /*1570*/  IMAD.MOV.U32 R20, RZ, RZ, R17 ;  /* 0x000000ffff147224 */ /* 0x000fe200078e0011 */
[----:B------:R-:W-:Y:S01]  /*1580*/  MOV R18, 0x15c0 ;  /* 0x000015c000127802 */ /* 0x000fe20000000f00 */
[----:B-1----:R-:W-:Y:S01]  /*1590*/  IMAD.U32 R19, RZ, RZ, UR16 ;  /* 0x00000010ff137e24 */ /* 0x002fe2000f8e00ff */
[----:B------:R-:W-:-:S07]  /*15a0*/  MOV R17, UR17 ;  /* 0x0000001100117c02 */ /* 0x000fce0008000f00 */
[----:B0-----:R-:W-:Y:S05]  /*15b0*/  CALL.REL.NOINC `($__internal_0_$__cuda_sm20_div_u64) ;  /* 0x0000003800107944 */ /* 0x001fea0003c00000 */
.L_x_29:
[----:B------:R-:W-:Y:S05]  /*15c0*/  BSYNC.RECONVERGENT B1 ;  /* 0x0000000000017941 */ /* 0x000fea0003800200 */
.L_x_27:
[----:B------:R-:W-:-:S05]  /*15d0*/  IADD3 R16, P0, PT, R8, 0x1, RZ ;  /* 0x0000000108107810 */ /* 0x000fca0007f1e0ff */
[----:B------:R-:W-:-:S08]  /*15e0*/  IMAD.X R17, RZ, RZ, R9, P0 ;  /* 0x000000ffff117224 */ /* 0x000fd000000e0609 */
.L_x_26:
[----:B------:R-:W-:Y:S05]  /*15f0*/  BSYNC.RECONVERGENT B0 ;  /* 0x0000000000007941 */ /* 0x000fea0003800200 */
.L_x_23:
[----:B------:R-:W-:Y:S01]  /*1600*/  LOP3.LUT R8, R17, UR12, RZ, 0xfc, !PT ;  /* 0x0000000c11087c12 */ /* 0x000fe2000f8efcff */
[----:B------:R-:W-:Y:S03]  /*1610*/  BSSY.RECONVERGENT B0, `(.L_x_30) ;  /* 0x000001a000007945 */ /* 0x000fe60003800200 */
[----:B------:R-:W-:-:S13]  /*1620*/  ISETP.NE.U32.AND P3, PT, R8, RZ, PT ;  /* 0x000000ff0800720c */ /* 0x000fda0003f65070 */
[----:B------:R-:W-:Y:S05]  /*1630*/  @P3 BRA `(.L_x_31) ;  /* 0x00000000004c3947 */ /* 0x000fea0003800000 */
[----:B------:R-:W2:Y:S01]  /*1640*/  I2F.U32.RP R10, UR13 ;  /* 0x0000000d000a7d06 */ /* 0x000ea20008209000 */
[----:B------:R-:W-:Y:S01]  /*1650*/  HFMA2 R8, -RZ, RZ, 0, 0 ;  /* 0x00000000ff087431 */ /* 0x000fe200000001ff */
[----:B------:R-:W-:-:S06]  /*1660*/  ISETP.NE.U32.AND P1, PT, RZ, UR13, PT ;  /* 0x0000000dff007c0c */ /* 0x000fcc000bf25070 */
[----:B--2---:R-:W2:Y:S02]  /*1670*/  MUFU.RCP R10, R10 ;  /* 0x0000000a000a7308 */ /* 0x004ea40000001000 */
[----:B--2---:R-:W-:-:S06]  /*1680*/  VIADD R11, R10, 0xffffffe ;  /* 0x0ffffffe0a0b7836 */ /* 0x004fcc0000000000 */
[----:B------:R-:W1:Y:S02]  /*1690*/  F2I.FTZ.U32.TRUNC.NTZ R9, R11 ;  /* 0x0000000b00097305 */ /* 0x000e64000021f000 */
[----:B-1----:R-:W-:-:S04]  /*16a0*/  IMAD.MOV R19, RZ, RZ, -R9 ;  /* 0x000000ffff137224 */ /* 0x002fc800078e0a09 */
[----:B------:R-:W-:-:S04]  /*16b0*/  IMAD R19, R19, UR13, RZ ;  /* 0x0000000d13137c24 */ /* 0x000fc8000f8e02ff */
[----:B------:R-:W-:-:S06]  /*16c0*/  IMAD.HI.U32 R19, R9, R19, R8 ;  /* 0x0000001309137227 */ /* 0x000fcc00078e0008 */
[----:B------:R-:W-:Y:S01]  /*16d0*/  IMAD.HI.U32 R8, R19, R16, RZ ;  /* 0x0000001013087227 */ /* 0x000fe200078e00ff */
[----:B------:R-:W-:-:S03]  /*16e0*/  MOV R19, RZ ;  /* 0x000000ff00137202 */ /* 0x000fc60000000f00 */
[----:B------:R-:W-:-:S04]  /*16f0*/  IMAD.MOV R9, RZ, RZ, -R8 ;  /* 0x000000ffff097224 */ /* 0x000fc800078e0a08 */
[----:B------:R-:W-:-:S05]  /*1700*/  IMAD R18, R9, UR13, R16 ;  /* 0x0000000d09127c24 */ /* 0x000fca000f8e0210 */
[----:B------:R-:W-:-:S13]  /*1710*/  ISETP.GE.U32.AND P0, PT, R18, UR13, PT ;  /* 0x0000000d12007c0c */ /* 0x000fda000bf06070 */
[----:B------:R-:W-:-:S05]  /*1720*/  @P0 VIADD R18, R18, -UR13 ;  /* 0x8000000d12120c36 */ /* 0x000fca0008000000 */
[----:B------:R-:W-:-:S13]  /*1730*/  ISETP.GE.U32.AND P0, PT, R18, UR13, PT ;  /* 0x0000000d12007c0c */ /* 0x000fda000bf06070 */
[----:B------:R-:W-:Y:S01]  /*1740*/  @P0 VIADD R18, R18, -UR13 ;  /* 0x8000000d12120c36 */ /* 0x000fe20008000000 */
[----:B------:R-:W-:Y:S01]  /*1750*/  @!P1 LOP3.LUT R18, RZ, UR13, RZ, 0x33, !PT ;  /* 0x0000000dff129c12 */ /* 0x000fe2000f8e33ff */
[----:B------:R-:W-:Y:S06]  /*1760*/  BRA `(.L_x_32) ;  /* 0x0000000000107947 */ /* 0x000fec0003800000 */
.L_x_31:
[----:B------:R-:W-:Y:S01]  /*1770*/  IMAD.MOV.U32 R10, RZ, RZ, R16 ;  /* 0x000000ffff0a7224 */ /* 0x000fe200078e0010 */
[----:B------:R-:W-:Y:S01]  /*1780*/  MOV R8, 0x17b0 ;  /* 0x000017b000087802 */ /* 0x000fe20000000f00 */
[----:B------:R-:W-:-:S07]  /*1790*/  IMAD.MOV.U32 R11, RZ, RZ, R17 ;  /* 0x000000ffff0b7224 */ /* 0x000fce00078e0011 */
[----:B01-3--:R-:W-:Y:S05]  /*17a0*/  CALL.REL.NOINC `($__internal_1_$__cuda_sm20_rem_u64) ;  /* 0x0000003800a87944 */ /* 0x00bfea0003c00000 */
.L_x_32:
[----:B------:R-:W-:Y:S05]  /*17b0*/  BSYNC.RECONVERGENT B0 ;  /* 0x0000000000007941 */ /* 0x000fea0003800200 */
.L_x_30:
[----:B------:R-:W-:Y:S01]  /*17c0*/  ISETP.GT.U32.AND P0, PT, R18, UR14, PT ;  /* 0x0000000e12007c0c */ /* 0x000fe2000bf04070 */
[----:B------:R-:W-:Y:S03]  /*17d0*/  BSSY.RECONVERGENT B0, `(.L_x_33) ;  /* 0x000004b000007945 */ /* 0x000fe60003800200 */
[----:B------:R-:W-:-:S13]  /*17e0*/  ISETP.GT.U32.AND.EX P0, PT, R19, UR15, PT, P0 ;  /* 0x0000000f13007c0c */ /* 0x000fda000bf04100 */
[----:B------:R-:W-:Y:S05]  /*17f0*/  @P0 BRA `(.L_x_34) ;  /* 0x0000000000800947 */ /* 0x000fea0003800000 */
[----:B------:R1:W-:Y:S01]  /*1800*/  STL.64 [R7+0x8], R18 ;  /* 0x0000081207007387 */ /* 0x0003e20000100a00 */
[----:B------:R-:W-:Y:S05]  /*1810*/  @P3 BRA `(.L_x_35) ;  /* 0x0000000000543947 */ /* 0x000fea0003800000 */
[----:B------:R-:W2:Y:S01]  /*1820*/  I2F.U32.RP R10, UR13 ;  /* 0x0000000d000a7d06 */ /* 0x000ea20008209000 */
[----:B------:R-:W-:Y:S01]  /*1830*/  ISETP.NE.U32.AND P2, PT, RZ, UR13, PT ;  /* 0x0000000dff007c0c */ /* 0x000fe2000bf45070 */
[----:B------:R-:W-:-:S06]  /*1840*/  IMAD.MOV.U32 R17, RZ, RZ, RZ ;  /* 0x000000ffff117224 */ /* 0x000fcc00078e00ff */
[----:B--2---:R-:W2:Y:S02]  /*1850*/  MUFU.RCP R10, R10 ;  /* 0x0000000a000a7308 */ /* 0x004ea40000001000 */
[----:B--2---:R-:W-:-:S06]  /*1860*/  VIADD R8, R10, 0xffffffe ;  /* 0x0ffffffe0a087836 */ /* 0x004fcc0000000000 */
[----:B------:R2:W4:Y:S02]  /*1870*/  F2I.FTZ.U32.TRUNC.NTZ R9, R8 ;  /* 0x0000000800097305 */ /* 0x000524000021f000 */
[----:B--2---:R-:W-:Y:S01]  /*1880*/  IMAD.MOV.U32 R8, RZ, RZ, RZ ;  /* 0x000000ffff087224 */ /* 0x004fe200078e00ff */
[----:B----4-:R-:W-:-:S05]  /*1890*/  IADD3 R11, PT, PT, RZ, -R9, RZ ;  /* 0x80000009ff0b7210 */ /* 0x010fca0007ffe0ff */
[----:B------:R-:W-:-:S04]  /*18a0*/  IMAD R11, R11, UR13, RZ ;  /* 0x0000000d0b0b7c24 */ /* 0x000fc8000f8e02ff */
[----:B------:R-:W-:-:S06]  /*18b0*/  IMAD.HI.U32 R11, R9, R11, R8 ;  /* 0x0000000b090b7227 */ /* 0x000fcc00078e0008 */
[----:B------:R-:W-:-:S04]  /*18c0*/  IMAD.HI.U32 R11, R11, R16, RZ ;  /* 0x000000100b0b7227 */ /* 0x000fc800078e00ff */
[----:B------:R-:W-:-:S04]  /*18d0*/  IMAD.MOV R9, RZ, RZ, -R11 ;  /* 0x000000ffff097224 */ /* 0x000fc800078e0a0b */
[----:B------:R-:W-:-:S05]  /*18e0*/  IMAD R9, R9, UR13, R16 ;  /* 0x0000000d09097c24 */ /* 0x000fca000f8e0210 */
[----:B------:R-:W-:-:S13]  /*18f0*/  ISETP.GE.U32.AND P0, PT, R9, UR13, PT ;  /* 0x0000000d09007c0c */ /* 0x000fda000bf06070 */
[----:B------:R-:W-:Y:S01]  /*1900*/  @P0 VIADD R9, R9, -UR13 ;  /* 0x8000000d09090c36 */ /* 0x000fe20008000000 */
[----:B------:R-:W-:-:S04]  /*1910*/  @P0 IADD3 R11, PT, PT, R11, 0x1, RZ ;  /* 0x000000010b0b0810 */ /* 0x000fc80007ffe0ff */
[----:B------:R-:W-:-:S13]  /*1920*/  ISETP.GE.U32.AND P1, PT, R9, UR13, PT ;  /* 0x0000000d09007c0c */ /* 0x000fda000bf26070 */
[----:B------:R-:W-:Y:S01]  /*1930*/  @P1 VIADD R11, R11, 0x1 ;  /* 0x000000010b0b1836 */ /* 0x000fe20000000000 */
[----:B------:R-:W-:-:S05]  /*1940*/  @!P2 LOP3.LUT R11, RZ, UR13, RZ, 0x33, !PT ;  /* 0x0000000dff0bac12 */ /* 0x000fca000f8e33ff */
[----:B------:R-:W-:Y:S01]  /*1950*/  IMAD.MOV.U32 R16, RZ, RZ, R11 ;  /* 0x000000ffff107224 */ /* 0x000fe200078e000b */
[----:B------:R-:W-:Y:S06]  /*1960*/  BRA `(.L_x_36) ;  /* 0x0000000000c47947 */ /* 0x000fec0003800000 */
.L_x_35:
[----:B------:R-:W2:Y:S01]  /*1970*/  LDCU.64 UR16, c[0x0][0x3a8] ;  /* 0x00007500ff1077ac */ /* 0x000ea20008000a00 */
[----:B------:R-:W-:Y:S02]  /*1980*/  MOV R20, R17 ;  /* 0x0000001100147202 */ /* 0x000fe40000000f00 */
[----:B-1----:R-:W-:Y:S01]  /*1990*/  MOV R18, 0x19d0 ;  /* 0x000019d000127802 */ /* 0x002fe20000000f00 */
[----:B--2---:R-:W-:Y:S02]  /*19a0*/  IMAD.U32 R19, RZ, RZ, UR16 ;  /* 0x00000010ff137e24 */ /* 0x004fe4000f8e00ff */
[----:B------:R-:W-:-:S07]  /*19b0*/  IMAD.U32 R17, RZ, RZ, UR17 ;  /* 0x00000011ff117e24 */ /* 0x000fce000f8e00ff */
[----:B0--3--:R-:W-:Y:S05]  /*19c0*/  CALL.REL.NOINC `($__internal_0_$__cuda_sm20_div_u64) ;  /* 0x00000034000c7944 */ /* 0x009fea0003c00000 */
[----:B------:R-:W-:Y:S01]  /*19d0*/  IMAD.MOV.U32 R16, RZ, RZ, R8 ;  /* 0x000000ffff107224 */ /* 0x000fe200078e0008 */
[----:B------:R-:W-:Y:S01]  /*19e0*/  MOV R17, R9 ;  /* 0x0000000900117202 */ /* 0x000fe20000000f00 */
[----:B------:R-:W-:Y:S06]  /*19f0*/  BRA `(.L_x_36) ;  /* 0x0000000000a07947 */ /* 0x000fec0003800000 */
.L_x_34:
        /* <DEDUP_REMOVED lines=9> */
[----:B------:R0:W-:Y:S01]  /*1a90*/  STL.64 [R7+0x8], R8 ;  /* 0x0000080807007387 */ /* 0x0001e20000100a00 */
[----:B------:R-:W-:Y:S05]  /*1aa0*/  @P3 BRA `(.L_x_38) ;  /* 0x0000000000503947 */ /* 0x000fea0003800000 */
[----:B------:R-:W1:Y:S01]  /*1ab0*/  I2F.U32.RP R10, R12 ;  /* 0x0000000c000a7306 */ /* 0x000e620000209000 */
[----:B------:R-:W-:-:S07]  /*1ac0*/  ISETP.NE.U32.AND P2, PT, R12, RZ, PT ;  /* 0x000000ff0c00720c */ /* 0x000fce0003f45070 */
[----:B-1----:R-:W0:Y:S02]  /*1ad0*/  MUFU.RCP R10, R10 ;  /* 0x0000000a000a7308 */ /* 0x002e240000001000 */
[----:B0-----:R-:W-:-:S06]  /*1ae0*/  VIADD R8, R10, 0xffffffe ;  /* 0x0ffffffe0a087836 */ /* 0x001fcc0000000000 */
[----:B------:R0:W1:Y:S02]  /*1af0*/  F2I.FTZ.U32.TRUNC.NTZ R9, R8 ;  /* 0x0000000800097305 */ /* 0x000064000021f000 */
[----:B0-----:R-:W-:Y:S01]  /*1b00*/  IMAD.MOV.U32 R8, RZ, RZ, RZ ;  /* 0x000000ffff087224 */ /* 0x001fe200078e00ff */
[----:B-1----:R-:W-:-:S05]  /*1b10*/  IADD3 R11, PT, PT, RZ, -R9, RZ ;  /* 0x80000009ff0b7210 */ /* 0x002fca0007ffe0ff */
[----:B------:R-:W-:-:S04]  /*1b20*/  IMAD R11, R11, R12, RZ ;  /* 0x0000000c0b0b7224 */ /* 0x000fc800078e02ff */
[----:B------:R-:W-:-:S06]  /*1b30*/  IMAD.HI.U32 R11, R9, R11, R8 ;  /* 0x0000000b090b7227 */ /* 0x000fcc00078e0008 */
[----:B------:R-:W-:-:S04]  /*1b40*/  IMAD.HI.U32 R8, R11, R16, RZ ;  /* 0x000000100b087227 */ /* 0x000fc800078e00ff */
[----:B------:R-:W-:-:S04]  /*1b50*/  IMAD.MOV R9, RZ, RZ, -R8 ;  /* 0x000000ffff097224 */ /* 0x000fc800078e0a08 */
[----:B------:R-:W-:-:S05]  /*1b60*/  IMAD R9, R12, R9, R16 ;  /* 0x000000090c097224 */ /* 0x000fca00078e0210 */
[----:B------:R-:W-:-:S13]  /*1b70*/  ISETP.GE.U32.AND P0, PT, R9, R12, PT ;  /* 0x0000000c0900720c */ /* 0x000fda0003f06070 */
[----:B------:R-:W-:Y:S01]  /*1b80*/  @P0 IMAD.IADD R9, R9, 0x1, -R12 ;  /* 0x0000000109090824 */ /* 0x000fe200078e0a0c */
[----:B------:R-:W-:-:S04]  /*1b90*/  @P0 IADD3 R8, PT, PT, R8, 0x1, RZ ;  /* 0x0000000108080810 */ /* 0x000fc80007ffe0ff */
[----:B------:R-:W-:Y:S01]  /*1ba0*/  ISETP.GE.U32.AND P1, PT, R9, R12, PT ;  /* 0x0000000c0900720c */ /* 0x000fe20003f26070 */
[----:B------:R-:W-:-:S12]  /*1bb0*/  IMAD.MOV.U32 R9, RZ, RZ, RZ ;  /* 0x000000ffff097224 */ /* 0x000fd800078e00ff */
[----:B------:R-:W-:Y:S01]  /*1bc0*/  @P1 VIADD R8, R8, 0x1 ;  /* 0x0000000108081836 */ /* 0x000fe20000000000 */
[----:B------:R-:W-:Y:S01]  /*1bd0*/  @!P2 LOP3.LUT R8, RZ, R12, RZ, 0x33, !PT ;  /* 0x0000000cff08a212 */ /* 0x000fe200078e33ff */
[----:B------:R-:W-:Y:S06]  /*1be0*/  BRA `(.L_x_39) ;  /* 0x0000000000187947 */ /* 0x000fec0003800000 */
.L_x_38:
[----:B------:R-:W1:Y:S01]  /*1bf0*/  LDCU.64 UR16, c[0x0][0x3a8] ;  /* 0x00007500ff1077ac */ /* 0x000e620008000a00 */
[----:B------:R-:W-:Y:S01]  /*1c00*/  IMAD.MOV.U32 R20, RZ, RZ, R17 ;  /* 0x000000ffff147224 */ /* 0x000fe200078e0011 */
[----:B------:R-:W-:Y:S02]  /*1c10*/  MOV R18, 0x1c50 ;  /* 0x00001c5000127802 */ /* 0x000fe40000000f00 */
[----:B-1----:R-:W-:Y:S01]  /*1c20*/  MOV R19, UR16 ;  /* 0x0000001000137c02 */ /* 0x002fe20008000f00 */
[----:B------:R-:W-:-:S07]  /*1c30*/  IMAD.U32 R17, RZ, RZ, UR17 ;  /* 0x00000011ff117e24 */ /* 0x000fce000f8e00ff */
[----:B0-----:R-:W-:Y:S05]  /*1c40*/  CALL.REL.NOINC `($__internal_0_$__cuda_sm20_div_u64) ;  /* 0x00000030006c7944 */ /* 0x001fea0003c00000 */
.L_x_39:
[----:B------:R-:W-:Y:S05]  /*1c50*/  BSYNC.RECONVERGENT B1 ;  /* 0x0000000000017941 */ /* 0x000fea0003800200 */
.L_x_37:
[----:B------:R-:W-:-:S05]  /*1c60*/  IADD3 R16, P0, PT, R8, 0x1, RZ ;  /* 0x0000000108107810 */ /* 0x000fca0007f1e0ff */
[----:B------:R-:W-:-:S08]  /*1c70*/  IMAD.X R17, RZ, RZ, R9, P0 ;  /* 0x000000ffff117224 */ /* 0x000fd000000e0609 */
.L_x_36:
[----:B------:R-:W-:Y:S05]  /*1c80*/  BSYNC.RECONVERGENT B0 ;  /* 0x0000000000007941 */ /* 0x000fea0003800200 */
.L_x_33:
[----:B-1----:R-:W-:Y:S01]  /*1c90*/  VIADD R7, R7, 0x20 ;  /* 0x0000002007077836 */ /* 0x002fe20000000000 */
[----:B------:R-:W-:Y:S06]  /*1ca0*/  BRA.U UP0, `(.L_x_40) ;  /* 0xffffffe5006c7547 */ /* 0x000fec000b83ffff */
[----:B---3--:R-:W-:-:S07]  /*1cb0*/  MOV R12, UR6 ;  /* 0x00000006000c7c02 */ /* 0x008fce0008000f00 */
.L_x_1:
[----:B------:R-:W-:-:S09]  /*1cc0*/  UISETP.NE.AND UP0, UPT, UR11, URZ, UPT ;  /* 0x000000ff0b00728c */ /* 0x000fd2000bf05270 */
[----:B------:R-:W-:Y:S05]  /*1cd0*/  BRA.U !UP0, `(.L_x_41) ;  /* 0x00000011085c7547 */ /* 0x000fea000b800000 */
[----:B------:R-:W1:Y:S01]  /*1ce0*/  LDCU UR7, c[0x0][0x3ac] ;  /* 0x00007580ff0777ac */ /* 0x000e620008000800 */
[----:B------:R-:W-:Y:S01]  /*1cf0*/  BSSY.RECONVERGENT B0, `(.L_x_42) ;  /* 0x000001c000007945 */ /* 0x000fe20003800200 */
[----:B-1---5:R-:W-:-:S04]  /*1d00*/  LOP3.LUT R7, R17, UR7, RZ, 0xfc, !PT ;  /* 0x0000000711077c12 */ /* 0x022fc8000f8efcff */
[----:B------:R-:W-:-:S13]  /*1d10*/  ISETP.NE.AND.EX P3, PT, R7, RZ, PT, !PT ;  /* 0x000000ff0700720c */ /* 0x000fda0003f653f0 */
[----:B------:R-:W-:Y:S05]  /*1d20*/  @P3 BRA `(.L_x_43) ;  /* 0x0000000000503947 */ /* 0x000fea0003800000 */
[----:B------:R-:W1:Y:S01]  /*1d30*/  LDCU UR7, c[0x0][0x3a8] ;  /* 0x00007500ff0777ac */ /* 0x000e620008000800 */
[----:B------:R-:W-:Y:S02]  /*1d40*/  IMAD.MOV.U32 R8, RZ, RZ, RZ ;  /* 0x000000ffff087224 */ /* 0x000fe400078e00ff */
[----:B------:R-:W-:Y:S01]  /*1d50*/  IMAD.MOV.U32 R19, RZ, RZ, RZ ;  /* 0x000000ffff137224 */ /* 0x000fe200078e00ff */
[----:B-1----:R-:W1:Y:S01]  /*1d60*/  I2F.U32.RP R10, UR7 ;  /* 0x00000007000a7d06 */ /* 0x002e620008209000 */
[----:B------:R-:W-:-:S07]  /*1d70*/  ISETP.NE.U32.AND P1, PT, RZ, UR7, PT ;  /* 0x00000007ff007c0c */ /* 0x000fce000bf25070 */
[----:B-1----:R-:W1:Y:S02]  /*1d80*/  MUFU.RCP R10, R10 ;  /* 0x0000000a000a7308 */ /* 0x002e640000001000 */
[----:B-1----:R-:W-:-:S06]  /*1d90*/  VIADD R11, R10, 0xffffffe ;  /* 0x0ffffffe0a0b7836 */ /* 0x002fcc0000000000 */
[----:B------:R-:W1:Y:S02]  /*1da0*/  F2I.FTZ.U32.TRUNC.NTZ R9, R11 ;  /* 0x0000000b00097305 */ /* 0x000e64000021f000 */
[----:B-1----:R-:W-:-:S04]  /*1db0*/  IMAD.MOV R13, RZ, RZ, -R9 ;  /* 0x000000ffff0d7224 */ /* 0x002fc800078e0a09 */
        /* <DEDUP_REMOVED lines=11> */
.L_x_43:
[----:B------:R-:W-:Y:S01]  /*1e70*/  MOV R10, R16 ;  /* 0x00000010000a7202 */ /* 0x000fe20000000f00 */
[----:B------:R-:W-:Y:S01]  /*1e80*/  IMAD.MOV.U32 R11, RZ, RZ, R17 ;  /* 0x000000ffff0b7224 */ /* 0x000fe200078e0011 */
[----:B------:R-:W-:-:S07]  /*1e90*/  MOV R8, 0x1eb0 ;  /* 0x00001eb000087802 */ /* 0x000fce0000000f00 */
[----:B0-----:R-:W-:Y:S05]  /*1ea0*/  CALL.REL.NOINC `($__internal_1_$__cuda_sm20_rem_u64) ;  /* 0x0000003000e87944 */ /* 0x001fea0003c00000 */
.L_x_44:
[----:B------:R-:W-:Y:S05]  /*1eb0*/  BSYNC.RECONVERGENT B0 ;  /* 0x0000000000007941 */ /* 0x000fea0003800200 */
.L_x_42:
[----:B------:R-:W1:Y:S01]  /*1ec0*/  LDCU.64 UR12, c[0x0][0x3b0] ;  /* 0x00007600ff0c77ac */ /* 0x000e620008000a00 */
[----:B------:R-:W-:Y:S01]  /*1ed0*/  BSSY.RECONVERGENT B0, `(.L_x_45) ;  /* 0x0000051000007945 */ /* 0x000fe20003800200 */
[----:B------:R-:W-:Y:S01]  /*1ee0*/  IMAD R12, R12, 0x8, R1 ;  /* 0x000000080c0c7824 */ /* 0x000fe200078e0201 */
[----:B-1----:R-:W-:-:S04]  /*1ef0*/  ISETP.GT.U32.AND P0, PT, R18, UR12, PT ;  /* 0x0000000c12007c0c */ /* 0x002fc8000bf04070 */
[----:B------:R-:W-:-:S13]  /*1f00*/  ISETP.GT.U32.AND.EX P0, PT, R19, UR13, PT, P0 ;  /* 0x0000000d13007c0c */ /* 0x000fda000bf04100 */
[----:B------:R-:W-:Y:S05]  /*1f10*/  @P0 BRA `(.L_x_46) ;  /* 0x0000000000840947 */ /* 0x000fea0003800000 */
[----:B------:R1:W-:Y:S01]  /*1f20*/  STL.64 [R12], R18 ;  /* 0x000000120c007387 */ /* 0x0003e20000100a00 */
[----:B------:R-:W-:-:S13]  /*1f30*/  ISETP.NE.AND.EX P0, PT, R7, RZ, PT, !PT ;  /* 0x000000ff0700720c */ /* 0x000fda0003f053f0 */
[----:B-1----:R-:W-:Y:S05]  /*1f40*/  @P0 BRA `(.L_x_47) ;  /* 0x0000000000540947 */ /* 0x002fea0003800000 */
[----:B------:R-:W1:Y:S01]  /*1f50*/  LDCU UR7, c[0x0][0x3a8] ;  /* 0x00007500ff0777ac */ /* 0x000e620008000800 */
[----:B0-----:R-:W-:Y:S01]  /*1f60*/  IMAD.MOV.U32 R15, RZ, RZ, RZ ;  /* 0x000000ffff0f7224 */ /* 0x001fe200078e00ff */
[----:B-1----:R-:W0:Y:S01]  /*1f70*/  I2F.U32.RP R7, UR7 ;  /* 0x0000000700077d06 */ /* 0x002e220008209000 */
[----:B------:R-:W-:-:S07]  /*1f80*/  ISETP.NE.U32.AND P2, PT, RZ, UR7, PT ;  /* 0x00000007ff007c0c */ /* 0x000fce000bf45070 */
[----:B0-----:R-:W0:Y:S02]  /*1f90*/  MUFU.RCP R7, R7 ;  /* 0x0000000700077308 */ /* 0x001e240000001000 */
[----:B0-----:R-:W-:-:S06]  /*1fa0*/  VIADD R8, R7, 0xffffffe ;  /* 0x0ffffffe07087836 */ /* 0x001fcc0000000000 */
[----:B------:R0:W1:Y:S02]  /*1fb0*/  F2I.FTZ.U32.TRUNC.NTZ R9, R8 ;  /* 0x0000000800097305 */ /* 0x000064000021f000 */
[----:B0-----:R-:W-:Y:S01]  /*1fc0*/  IMAD.MOV.U32 R8, RZ, RZ, RZ ;  /* 0x000000ffff087224 */ /* 0x001fe200078e00ff */
[----:B-1----:R-:W-:-:S05]  /*1fd0*/  IADD3 R11, PT, PT, RZ, -R9, RZ ;  /* 0x80000009ff0b7210 */ /* 0x002fca0007ffe0ff */
        /* <DEDUP_REMOVED lines=10> */
[----:B------:R-:W-:Y:S01]  /*2080*/  @!P2 LOP3.LUT R14, RZ, UR7, RZ, 0x33, !PT ;  /* 0x00000007ff0eac12 */ /* 0x000fe2000f8e33ff */
[----:B------:R-:W-:Y:S06]  /*2090*/  BRA `(.L_x_48) ;  /* 0x0000000000d07947 */ /* 0x000fec0003800000 */
.L_x_47:
[----:B------:R-:W1:Y:S01]  /*20a0*/  LDCU.64 UR12, c[0x0][0x3a8] ;  /* 0x00007500ff0c77ac */ /* 0x000e620008000a00 */
[----:B------:R-:W-:Y:S01]  /*20b0*/  IMAD.MOV.U32 R20, RZ, RZ, R17 ;  /* 0x000000ffff147224 */ /* 0x000fe200078e0011 */
[----:B------:R-:W-:Y:S02]  /*20c0*/  MOV R18, 0x2100 ;  /* 0x0000210000127802 */ /* 0x000fe40000000f00 */
[----:B-1----:R-:W-:Y:S01]  /*20d0*/  MOV R19, UR12 ;  /* 0x0000000c00137c02 */ /* 0x002fe20008000f00 */
[----:B------:R-:W-:-:S07]  /*20e0*/  IMAD.U32 R17, RZ, RZ, UR13 ;  /* 0x0000000dff117e24 */ /* 0x000fce000f8e00ff */
[----:B0-----:R-:W-:Y:S05]  /*20f0*/  CALL.REL.NOINC `($__internal_0_$__cuda_sm20_div_u64) ;  /* 0x0000002c00407944 */ /* 0x001fea0003c00000 */
[----:B------:R-:W-:Y:S01]  /*2100*/  IMAD.MOV.U32 R14, RZ, RZ, R8 ;  /* 0x000000ffff0e7224 */ /* 0x000fe200078e0008 */
[----:B------:R-:W-:Y:S01]  /*2110*/  MOV R15, R9 ;  /* 0x00000009000f7202 */ /* 0x000fe20000000f00 */
[----:B------:R-:W-:Y:S06]  /*2120*/  BRA `(.L_x_48) ;  /* 0x0000000000ac7947 */ /* 0x000fec0003800000 */
.L_x_46:
[----:B------:R-:W1:Y:S01]  /*2130*/  LDC.64 R8, c[0x0][0x3a8] ;  /* 0x0000ea00ff087b82 */ /* 0x000e620000000a00 */
[----:B------:R-:W-:Y:S07]  /*2140*/  BSSY.RECONVERGENT B1, `(.L_x_49) ;  /* 0x0000027000017945 */ /* 0x000fee0003800200 */
[----:B------:R-:W2:Y:S01]  /*2150*/  LDC.64 R10, c[0x0][0x398] ;  /* 0x0000e600ff0a7b82 */ /* 0x000ea20000000a00 */
[----:B-1----:R-:W-:-:S05]  /*2160*/  IADD3 R7, P0, PT, -R18, R8, RZ ;  /* 0x0000000812077210 */ /* 0x002fca0007f1e1ff */
[----:B------:R-:W-:Y:S01]  /*2170*/  IMAD.X R18, R9, 0x1, ~R19, P0 ;  /* 0x0000000109127824 */ /* 0x000fe200000e0e13 */
[----:B------:R-:W-:-:S04]  /*2180*/  ISETP.NE.U32.AND P0, PT, R7, RZ, PT ;  /* 0x000000ff0700720c */ /* 0x000fc80003f05070 */
[----:B------:R-:W-:-:S04]  /*2190*/  ISETP.NE.AND.EX P0, PT, R18, RZ, PT, P0 ;  /* 0x000000ff1200720c */ /* 0x000fc80003f05300 */
[----:B--2---:R-:W-:Y:S02]  /*21a0*/  SEL R10, R10, RZ, P0 ;  /* 0x000000ff0a0a7207 */ /* 0x004fe40000000000 */
[----:B------:R-:W-:Y:S02]  /*21b0*/  SEL R11, R11, RZ, P0 ;  /* 0x000000ff0b0b7207 */ /* 0x000fe40000000000 */
[----:B------:R-:W-:-:S05]  /*21c0*/  IADD3 R10, P0, PT, R10, -R7, RZ ;  /* 0x800000070a0a7210 */ /* 0x000fca0007f1e0ff */
[----:B------:R-:W-:-:S05]  /*21d0*/  IMAD.X R11, R11, 0x1, ~R18, P0 ;  /* 0x000000010b0b7824 */ /* 0x000fca00000e0e12 */
[----:B------:R1:W-:Y:S01]  /*21e0*/  STL.64 [R12], R10 ;  /* 0x0000000a0c007387 */ /* 0x0003e20000100a00 */
[----:B------:R-:W-:Y:S05]  /*21f0*/  @P3 BRA `(.L_x_50) ;  /* 0x0000000000543947 */ /* 0x000fea0003800000 */
[----:B------:R-:W2:Y:S01]  /*2200*/  I2F.U32.RP R7, R8 ;  /* 0x0000000800077306 */ /* 0x000ea20000209000 */
[----:B------:R-:W-:-:S07]  /*2210*/  ISETP.NE.U32.AND P2, PT, R8, RZ, PT ;  /* 0x000000ff0800720c */ /* 0x000fce0003f45070 */
[----:B--2---:R-:W1:Y:S02]  /*2220*/  MUFU.RCP R7, R7 ;  /* 0x0000000700077308 */ /* 0x004e640000001000 */
[----:B-1----:R-:W-:-:S06]  /*2230*/  IADD3 R10, PT, PT, R7, 0xffffffe, RZ ;  /* 0x0ffffffe070a7810 */ /* 0x002fcc0007ffe0ff */
[----:B------:R1:W2:Y:S02]  /*2240*/  F2I.FTZ.U32.TRUNC.NTZ R11, R10 ;  /* 0x0000000a000b7305 */ /* 0x0002a4000021f000 */
[----:B-1----:R-:W-:Y:S02]  /*2250*/  IMAD.MOV.U32 R10, RZ, RZ, RZ ;  /* 0x000000ffff0a7224 */ /* 0x002fe400078e00ff */
[----:B--2---:R-:W-:-:S04]  /*2260*/  IMAD.MOV R9, RZ, RZ, -R11 ;  /* 0x000000ffff097224 */ /* 0x004fc800078e0a0b */
[----:B------:R-:W-:-:S04]  /*2270*/  IMAD R9, R9, R8, RZ ;  /* 0x0000000809097224 */ /* 0x000fc800078e02ff */
[----:B------:R-:W-:-:S06]  /*2280*/  IMAD.HI.U32 R9, R11, R9, R10 ;  /* 0x000000090b097227 */ /* 0x000fcc00078e000a */
[----:B------:R-:W-:-:S05]  /*2290*/  IMAD.HI.U32 R11, R9, R16, RZ ;  /* 0x00000010090b7227 */ /* 0x000fca00078e00ff */
[----:B------:R-:W-:-:S05]  /*22a0*/  IADD3 R9, PT, PT, -R11, RZ, RZ ;  /* 0x000000ff0b097210 */ /* 0x000fca0007ffe1ff */
[----:B------:R-:W-:-:S05]  /*22b0*/  IMAD R9, R8, R9, R16 ;  /* 0x0000000908097224 */ /* 0x000fca00078e0210 */
[----:B------:R-:W-:-:S13]  /*22c0*/  ISETP.GE.U32.AND P0, PT, R9, R8, PT ;  /* 0x000000080900720c */ /* 0x000fda0003f06070 */
[----:B------:R-:W-:Y:S02]  /*22d0*/  @P0 IMAD.IADD R9, R9, 0x1, -R8 ;  /* 0x0000000109090824 */ /* 0x000fe400078e0a08 */
[----:B------:R-:W-:-:S03]  /*22e0*/  @P0 VIADD R11, R11, 0x1 ;  /* 0x000000010b0b0836 */ /* 0x000fc60000000000 */
[----:B------:R-:W-:Y:S01]  /*22f0*/  ISETP.GE.U32.AND P1, PT, R9, R8, PT ;  /* 0x000000080900720c */ /* 0x000fe20003f26070 */
[----:B------:R-:W-:-:S12]  /*2300*/  IMAD.MOV.U32 R9, RZ, RZ, RZ ;  /* 0x000000ffff097224 */ /* 0x000fd800078e00ff */
[----:B------:R-:W-:Y:S02]  /*2310*/  @P1 IADD3 R11, PT, PT, R11, 0x1, RZ ;  /* 0x000000010b0b1810 */ /* 0x000fe40007ffe0ff */
[----:B------:R-:W-:-:S05]  /*2320*/  @!P2 LOP3.LUT R11, RZ, R8, RZ, 0x33, !PT ;  /* 0x00000008ff0ba212 */ /* 0x000fca00078e33ff */
[----:B------:R-:W-:Y:S01]  /*2330*/  IMAD.MOV.U32 R8, RZ, RZ, R11 ;  /* 0x000000ffff087224 */ /* 0x000fe200078e000b */
[----:B------:R-:W-:Y:S06]  /*2340*/  BRA `(.L_x_51) ;  /* 0x0000000000187947 */ /* 0x000fec0003800000 */
.L_x_50:
[----:B------:R-:W2:Y:S01]  /*2350*/  LDCU.64 UR12, c[0x0][0x3a8] ;  /* 0x00007500ff0c77ac */ /* 0x000ea20008000a00 */
[----:B------:R-:W-:Y:S02]  /*2360*/  MOV R20, R17 ;  /* 0x0000001100147202 */ /* 0x000fe40000000f00 */
[----:B------:R-:W-:Y:S01]  /*2370*/  MOV R18, 0x23b0 ;  /* 0x000023b000127802 */ /* 0x000fe20000000f00 */
[----:B--2---:R-:W-:Y:S02]  /*2380*/  IMAD.U32 R19, RZ, RZ, UR12 ;  /* 0x0000000cff137e24 */ /* 0x004fe4000f8e00ff */
[----:B------:R-:W-:-:S07]  /*2390*/  IMAD.U32 R17, RZ, RZ, UR13 ;  /* 0x0000000dff117e24 */ /* 0x000fce000f8e00ff */
[----:B01----:R-:W-:Y:S05]  /*23a0*/  CALL.REL.NOINC `($__internal_0_$__cuda_sm20_div_u64) ;  /* 0x0000002800947944 */ /* 0x003fea0003c00000 */
.L_x_51:
[----:B------:R-:W-:Y:S05]  /*23b0*/  BSYNC.RECONVERGENT B1 ;  /* 0x0000000000017941 */ /* 0x000fea0003800200 */
.L_x_49:
[----:B0-----:R-:W-:-:S04]  /*23c0*/  IADD3 R14, P0, PT, R8, 0x1, RZ ;  /* 0x00000001080e7810 */ /* 0x001fc80007f1e0ff */
[----:B------:R-:W-:-:S09]  /*23d0*/  IADD3.X R15, PT, PT, RZ, R9, RZ, P0, !PT ;  /* 0x00000009ff0f7210 */ /* 0x000fd200007fe4ff */
.L_x_48:
[----:B------:R-:W-:Y:S05]  /*23e0*/  BSYNC.RECONVERGENT B0 ;  /* 0x0000000000007941 */ /* 0x000fea0003800200 */
.L_x_45:
[----:B------:R-:W-:-:S09]  /*23f0*/  UISETP.NE.AND UP0, UPT, UR11, 0x1, UPT ;  /* 0x000000010b00788c */ /* 0x000fd2000bf05270 */
[----:B------:R-:W-:Y:S05]  /*2400*/  BRA.U !UP0, `(.L_x_41) ;  /* 0x0000000908907547 */ /* 0x000fea000b800000 */
[----:B------:R-:W0:Y:S01]  /*2410*/  LDCU UR7, c[0x0][0x3ac] ;  /* 0x00007580ff0777ac */ /* 0x000e220008000800 */
[----:B------:R-:W-:Y:S01]  /*2420*/  BSSY.RECONVERGENT B0, `(.L_x_52) ;  /* 0x000001c000007945 */ /* 0x000fe20003800200 */
[----:B0-----:R-:W-:-:S04]  /*2430*/  LOP3.LUT R7, R15, UR7, RZ, 0xfc, !PT ;  /* 0x000000070f077c12 */ /* 0x001fc8000f8efcff */
[----:B------:R-:W-:-:S13]  /*2440*/  ISETP.NE.AND.EX P3, PT, R7, RZ, PT, !PT ;  /* 0x000000ff0700720c */ /* 0x000fda0003f653f0 */
[----:B------:R-:W-:Y:S05]  /*2450*/  @P3 BRA `(.L_x_53) ;  /* 0x0000000000503947 */ /* 0x000fea0003800000 */
[----:B------:R-:W0:Y:S01]  /*2460*/  LDCU UR7, c[0x0][0x3a8] ;  /* 0x00007500ff0777ac */ /* 0x000e220008000800 */
[----:B------:R-:W-:Y:S02]  /*2470*/  HFMA2 R8, -RZ, RZ, 0, 0 ;  /* 0x00000000ff087431 */ /* 0x000fe400000001ff */
[----:B------:R-:W-:Y:S01]  /*2480*/  IMAD.MOV.U32 R19, RZ, RZ, RZ ;  /* 0x000000ffff137224 */ /* 0x000fe200078e00ff */
[----:B0-----:R-:W0:Y:S01]  /*2490*/  I2F.U32.RP R10, UR7 ;  /* 0x00000007000a7d06 */ /* 0x001e220008209000 */
[----:B------:R-:W-:-:S07]  /*24a0*/  ISETP.NE.U32.AND P1, PT, RZ, UR7, PT ;  /* 0x00000007ff007c0c */ /* 0x000fce000bf25070 */
[----:B0-----:R-:W0:Y:S02]  /*24b0*/  MUFU.RCP R10, R10 ;  /* 0x0000000a000a7308 */ /* 0x001e240000001000 */
[----:B0-----:R-:W-:-:S06]  /*24c0*/  VIADD R11, R10, 0xffffffe ;  /* 0x0ffffffe0a0b7836 */ /* 0x001fcc0000000000 */
[----:B------:R-:W0:Y:S02]  /*24d0*/  F2I.FTZ.U32.TRUNC.NTZ R9, R11 ;  /* 0x0000000b00097305 */ /* 0x000e24000021f000 */
[----:B0-----:R-:W-:-:S04]  /*24e0*/  IMAD.MOV R13, RZ, RZ, -R9 ;  /* 0x000000ffff0d7224 */ /* 0x001fc800078e0a09 */
[----:B------:R-:W-:-:S04]  /*24f0*/  IMAD R13, R13, UR7, RZ ;  /* 0x000000070d0d7c24 */ /* 0x000fc8000f8e02ff */
[----:B------:R-:W-:-:S06]  /*2500*/  IMAD.HI.U32 R13, R9, R13, R8 ;  /* 0x0000000d090d7227 */ /* 0x000fcc00078e0008 */
[----:B------:R-:W-:-:S04]  /*2510*/  IMAD.HI.U32 R8, R13, R14, RZ ;  /* 0x0000000e0d087227 */ /* 0x000fc800078e00ff */
[----:B------:R-:W-:-:S04]  /*2520*/  IMAD.MOV R9, RZ, RZ, -R8 ;  /* 0x000000ffff097224 */ /* 0x000fc800078e0a08 */
[----:B------:R-:W-:-:S05]  /*2530*/  IMAD R18, R9, UR7, R14 ;  /* 0x0000000709127c24 */ /* 0x000fca000f8e020e */
[----:B------:R-:W-:-:S13]  /*2540*/  ISETP.GE.U32.AND P0, PT, R18, UR7, PT ;  /* 0x0000000712007c0c */ /* 0x000fda000bf06070 */
[----:B------:R-:W-:-:S05]  /*2550*/  @P0 VIADD R18, R18, -UR7 ;  /* 0x8000000712120c36 */ /* 0x000fca0008000000 */
[----:B------:R-:W-:-:S13]  /*2560*/  ISETP.GE.U32.AND P0, PT, R18, UR7, PT ;  /* 0x0000000712007c0c */ /* 0x000fda000bf06070 */
[----:B------:R-:W-:Y:S02]  /*2570*/  @P0 IADD3 R18, PT, PT, R18, -UR7, RZ ;  /* 0x8000000712120c10 */ /* 0x000fe4000fffe0ff */
[----:B------:R-:W-:Y:S01]  /*2580*/  @!P1 LOP3.LUT R18, RZ, UR7, RZ, 0x33, !PT ;  /* 0x00000007ff129c12 */ /* 0x000fe2000f8e33ff */
[----:B------:R-:W-:Y:S06]  /*2590*/  BRA `(.L_x_54) ;  /* 0x0000000000107947 */ /* 0x000fec0003800000 */
.L_x_53:
[----:B------:R-:W-:Y:S01]  /*25a0*/  IMAD.MOV.U32 R10, RZ, RZ, R14 ;  /* 0x000000ffff0a7224 */ /* 0x000fe200078e000e */
[----:B------:R-:W-:Y:S02]  /*25b0*/  MOV R11, R15 ;  /* 0x0000000f000b7202 */ /* 0x000fe40000000f00 */
[----:B------:R-:W-:-:S07]  /*25c0*/  MOV R8, 0x25e0 ;  /* 0x000025e000087802 */ /* 0x000fce0000000f00 */
[----:B------:R-:W-:Y:S05]  /*25d0*/  CALL.REL.NOINC `($__internal_1_$__cuda_sm20_rem_u64) ;  /* 0x0000002c001c7944 */ /* 0x000fea0003c00000 */
.L_x_54:
[----:B------:R-:W-:Y:S05]  /*25e0*/  BSYNC.RECONVERGENT B0 ;  /* 0x0000000000007941 */ /* 0x000fea0003800200 */
.L_x_52:
[----:B------:R-:W0:Y:S01]  /*25f0*/  LDCU.64 UR12, c[0x0][0x3b0] ;  /* 0x00007600ff0c77ac */ /* 0x000e220008000a00 */
[----:B------:R-:W-:Y:S01]  /*2600*/  BSSY.RECONVERGENT B0, `(.L_x_55) ;  /* 0x0000052000007945 */ /* 0x000fe20003800200 */
[----:B0-----:R-:W-:-:S04]  /*2610*/  ISETP.GT.U32.AND P0, PT, R18, UR12, PT ;  /* 0x0000000c12007c0c */ /* 0x001fc8000bf04070 */
[----:B------:R-:W-:-:S13]  /*2620*/  ISETP.GT.U32.AND.EX P0, PT, R19, UR13, PT, P0 ;  /* 0x0000000d13007c0c */ /* 0x000fda000bf04100 */
[----:B------:R-:W-:Y:S05]  /*2630*/  @P0 BRA `(.L_x_56) ;  /* 0x0000000000880947 */ /* 0x000fea0003800000 */
[----:B------:R0:W-:Y:S01]  /*2640*/  STL.64 [R12+0x8], R18 ;  /* 0x000008120c007387 */ /* 0x0001e20000100a00 */
[----:B------:R-:W-:-:S13]  /*2650*/  ISETP.NE.AND.EX P0, PT, R7, RZ, PT, !PT ;  /* 0x000000ff0700720c */ /* 0x000fda0003f053f0 */
[----:B0-----:R-:W-:Y:S05]  /*2660*/  @P0 BRA `(.L_x_57) ;  /* 0x0000000000540947 */ /* 0x001fea0003800000 */
[----:B------:R-:W0:Y:S02]  /*2670*/  LDCU UR7, c[0x0][0x3a8] ;  /* 0x00007500ff0777ac */ /* 0x000e240008000800 */
[----:B0-----:R-:W0:Y:S01]  /*2680*/  I2F.U32.RP R7, UR7 ;  /* 0x0000000700077d06 */ /* 0x001e220008209000 */
[----:B------:R-:W-:-:S07]  /*2690*/  ISETP.NE.U32.AND P2, PT, RZ, UR7, PT ;  /* 0x00000007ff007c0c */ /* 0x000fce000bf45070 */
[----:B0-----:R-:W0:Y:S02]  /*26a0*/  MUFU.RCP R7, R7 ;  /* 0x0000000700077308 */ /* 0x001e240000001000 */
[----:B0-----:R-:W-:-:S06]  /*26b0*/  VIADD R8, R7, 0xffffffe ;  /* 0x0ffffffe07087836 */ /* 0x001fcc0000000000 */
[----:B------:R0:W1:Y:S02]  /*26c0*/  F2I.FTZ.U32.TRUNC.NTZ R9, R8 ;  /* 0x0000000800097305 */ /* 0x000064000021f000 */
[----:B0-----:R-:W-:Y:S02]  /*26d0*/  HFMA2 R8, -RZ, RZ, 0, 0 ;  /* 0x00000000ff087431 */ /* 0x001fe400000001ff */
[----:B-1----:R-:W-:-:S04]  /*26e0*/  IMAD.MOV R11, RZ, RZ, -R9 ;  /* 0x000000ffff0b7224 */ /* 0x002fc800078e0a09 */
[----:B------:R-:W-:-:S04]  /*26f0*/  IMAD R11, R11, UR7, RZ ;  /* 0x000000070b0b7c24 */ /* 0x000fc8000f8e02ff */
[----:B------:R-:W-:-:S06]  /*2700*/  IMAD.HI.U32 R11, R9, R11, R8 ;  /* 0x0000000b090b7227 */ /* 0x000fcc00078e0008 */
[----:B------:R-:W-:-:S04]  /*2710*/  IMAD.HI.U32 R10, R11, R14, RZ ;  /* 0x0000000e0b0a7227 */ /* 0x000fc800078e00ff */
[----:B------:R-:W-:Y:S02]  /*2720*/  IMAD.MOV R9, RZ, RZ, -R10 ;  /* 0x000000ffff097224 */ /* 0x000fe400078e0a0a */
[----:B------:R-:W-:Y:S02]  /*2730*/  IMAD.MOV.U32 R11, RZ, RZ, RZ ;  /* 0x000000ffff0b7224 */ /* 0x000fe400078e00ff */
        /* <DEDUP_REMOVED lines=8> */
.L_x_57:
[----:B------:R-:W0:Y:S01]  /*27c0*/  LDCU.64 UR12, c[0x0][0x3a8] ;  /* 0x00007500ff0c77ac */ /* 0x000e220008000a00 */
[----:B------:R-:W-:Y:S01]  /*27d0*/  MOV R16, R14 ;  /* 0x0000000e00107202 */ /* 0x000fe20000000f00 */
[----:B------:R-:W-:Y:S01]  /*27e0*/  IMAD.MOV.U32 R20, RZ, RZ, R15 ;  /* 0x000000ffff147224 */ /* 0x000fe200078e000f */
[----:B------:R-:W-:Y:S01]  /*27f0*/  MOV R18, 0x2830 ;  /* 0x0000283000127802 */ /* 0x000fe20000000f00 */
[----:B0-----:R-:W-:Y:S01]  /*2800*/  IMAD.U32 R19, RZ, RZ, UR12 ;  /* 0x0000000cff137e24 */ /* 0x001fe2000f8e00ff */
[----:B------:R-:W-:-:S07]  /*2810*/  MOV R17, UR13 ;  /* 0x0000000d00117c02 */ /* 0x000fce0008000f00 */
[----:B------:R-:W-:Y:S05]  /*2820*/  CALL.REL.NOINC `($__internal_0_$__cuda_sm20_div_u64) ;  /* 0x0000002400747944 */ /* 0x000fea0003c00000 */
[----:B------:R-:W-:Y:S02]  /*2830*/  IMAD.MOV.U32 R10, RZ, RZ, R8 ;  /* 0x000000ffff0a7224 */ /* 0x000fe400078e0008 */
[----:B------:R-:W-:Y:S01]  /*2840*/  IMAD.MOV.U32 R11, RZ, RZ, R9 ;  /* 0x000000ffff0b7224 */ /* 0x000fe200078e0009 */
[----:B------:R-:W-:Y:S06]  /*2850*/  BRA `(.L_x_58) ;  /* 0x0000000000b07947 */ /* 0x000fec0003800000 */
.L_x_56:
[----:B------:R-:W0:Y:S01]  /*2860*/  LDC.64 R8, c[0x0][0x3a8] ;  /* 0x0000ea00ff087b82 */ /* 0x000e220000000a00 */
[----:B------:R-:W-:Y:S07]  /*2870*/  BSSY.RECONVERGENT B1, `(.L_x_59) ;  /* 0x0000028000017945 */ /* 0x000fee0003800200 */
[----:B------:R-:W1:Y:S01]  /*2880*/  LDC.64 R10, c[0x0][0x398] ;  /* 0x0000e600ff0a7b82 */ /* 0x000e620000000a00 */
[----:B0-----:R-:W-:-:S04]  /*2890*/  IADD3 R7, P0, PT, -R18, R8, RZ ;  /* 0x0000000812077210 */ /* 0x001fc80007f1e1ff */
[----:B------:R-:W-:Y:S02]  /*28a0*/  IADD3.X R18, PT, PT, ~R19, R9, RZ, P0, !PT ;  /* 0x0000000913127210 */ /* 0x000fe400007fe5ff */
[----:B------:R-:W-:-:S04]  /*28b0*/  ISETP.NE.U32.AND P0, PT, R7, RZ, PT ;  /* 0x000000ff0700720c */ /* 0x000fc80003f05070 */
[----:B------:R-:W-:-:S04]  /*28c0*/  ISETP.NE.AND.EX P0, PT, R18, RZ, PT, P0 ;  /* 0x000000ff1200720c */ /* 0x000fc80003f05300 */
[----:B-1----:R-:W-:Y:S02]  /*28d0*/  SEL R10, R10, RZ, P0 ;  /* 0x000000ff0a0a7207 */ /* 0x002fe40000000000 */
        /* <DEDUP_REMOVED lines=23> */
[----:B------:R-:W-:-:S04]  /*2a50*/  @!P2 LOP3.LUT R11, RZ, R8, RZ, 0x33, !PT ;  /* 0x00000008ff0ba212 */ /* 0x000fc800078e33ff */
[----:B------:R-:W-:Y:S01]  /*2a60*/  MOV R8, R11 ;  /* 0x0000000b00087202 */ /* 0x000fe20000000f00 */
[----:B------:R-:W-:Y:S06]  /*2a70*/  BRA `(.L_x_61) ;  /* 0x00000000001c7947 */ /* 0x000fec0003800000 */
.L_x_60:
[----:B------:R-:W1:Y:S01]  /*2a80*/  LDCU.64 UR12, c[0x0][0x3a8] ;  /* 0x00007500ff0c77ac */ /* 0x000e620008000a00 */
[----:B------:R-:W-:Y:S01]  /*2a90*/  IMAD.MOV.U32 R16, RZ, RZ, R14 ;  /* 0x000000ffff107224 */ /* 0x000fe200078e000e */
[----:B------:R-:W-:Y:S02]  /*2aa0*/  MOV R20, R15 ;  /* 0x0000000f00147202 */ /* 0x000fe40000000f00 */
[----:B------:R-:W-:Y:S01]  /*2ab0*/  MOV R18, 0x2af0 ;  /* 0x00002af000127802 */ /* 0x000fe20000000f00 */
[----:B-1----:R-:W-:Y:S02]  /*2ac0*/  IMAD.U32 R19, RZ, RZ, UR12 ;  /* 0x0000000cff137e24 */ /* 0x002fe4000f8e00ff */
[----:B------:R-:W-:-:S07]  /*2ad0*/  IMAD.U32 R17, RZ, RZ, UR13 ;  /* 0x0000000dff117e24 */ /* 0x000fce000f8e00ff */
[----:B0-----:R-:W-:Y:S05]  /*2ae0*/  CALL.REL.NOINC `($__internal_0_$__cuda_sm20_div_u64) ;  /* 0x0000002000c47944 */ /* 0x001fea0003c00000 */
.L_x_61:
[----:B------:R-:W-:Y:S05]  /*2af0*/  BSYNC.RECONVERGENT B1 ;  /* 0x0000000000017941 */ /* 0x000fea0003800200 */
.L_x_59:
[----:B------:R-:W-:-:S04]  /*2b00*/  IADD3 R10, P0, PT, R8, 0x1, RZ ;  /* 0x00000001080a7810 */ /* 0x000fc80007f1e0ff */
[----:B------:R-:W-:-:S09]  /*2b10*/  IADD3.X R11, PT, PT, RZ, R9, RZ, P0, !PT ;  /* 0x00000009ff0b7210 */ /* 0x000fd200007fe4ff */
.L_x_58:
[----:B------:R-:W-:Y:S05]  /*2b20*/  BSYNC.RECONVERGENT B0 ;  /* 0x0000000000007941 */ /* 0x000fea0003800200 */
.L_x_55:
[----:B------:R-:W-:-:S09]  /*2b30*/  UISETP.NE.AND UP0, UPT, UR11, 0x2, UPT ;  /* 0x000000020b00788c */ /* 0x000fd2000bf05270 */
[----:B------:R-:W-:Y:S05]  /*2b40*/  BRA.U !UP0, `(.L_x_41) ;  /* 0x0000000108c07547 */ /* 0x000fea000b800000 */
[----:B------:R-:W0:Y:S01]  /*2b50*/  LDCU UR7, c[0x0][0x3ac] ;  /* 0x00007580ff0777ac */ /* 0x000e220008000800 */
[----:B------:R-:W-:Y:S01]  /*2b60*/  BSSY.RECONVERGENT B0, `(.L_x_62) ;  /* 0x000001a000007945 */ /* 0x000fe20003800200 */
[----:B0-----:R-:W-:-:S04]  /*2b70*/  LOP3.LUT R7, R11, UR7, RZ, 0xfc, !PT ;  /* 0x000000070b077c12 */ /* 0x001fc8000f8efcff */
[----:B------:R-:W-:-:S13]  /*2b80*/  ISETP.NE.U32.AND P0, PT, R7, RZ, PT ;  /* 0x000000ff0700720c */ /* 0x000fda0003f05070 */
[----:B------:R-:W-:Y:S05]  /*2b90*/  @P0 BRA `(.L_x_63) ;  /* 0x0000000000500947 */ /* 0x000fea0003800000 */
[----:B------:R-:W0:Y:S01]  /*2ba0*/  LDCU UR7, c[0x0][0x3a8] ;  /* 0x00007500ff0777ac */ /* 0x000e220008000800 */
[----:B------:R-:W-:Y:S01]  /*2bb0*/  IMAD.MOV.U32 R19, RZ, RZ, RZ ;  /* 0x000000ffff137224 */ /* 0x000fe200078e00ff */
        /* <DEDUP_REMOVED lines=18> */
.L_x_63:
[----:B------:R-:W-:-:S07]  /*2ce0*/  MOV R8, 0x2d00 ;  /* 0x00002d0000087802 */ /* 0x000fce0000000f00 */
[----:B------:R-:W-:Y:S05]  /*2cf0*/  CALL.REL.NOINC `($__internal_1_$__cuda_sm20_rem_u64) ;  /* 0x0000002400547944 */ /* 0x000fea0003c00000 */
.L_x_64:
[----:B------:R-:W-:Y:S05]  /*2d00*/  BSYNC.RECONVERGENT B0 ;  /* 0x0000000000007941 */ /* 0x000fea0003800200 */
.L_x_62:
[----:B------:R-:W0:Y:S01]  /*2d10*/  LDCU.64 UR4, c[0x0][0x3b0] ;  /* 0x00007600ff0477ac */ /* 0x000e220008000a00 */
[----:B------:R-:W-:Y:S01]  /*2d20*/  BSSY.RECONVERGENT B0, `(.L_x_41) ;  /* 0x0000012000007945 */ /* 0x000fe20003800200 */
[----:B0-----:R-:W-:-:S04]  /*2d30*/  ISETP.GT.U32.AND P0, PT, R18, UR4, PT ;  /* 0x0000000412007c0c */ /* 0x001fc8000bf04070 */
[----:B------:R-:W-:-:S13]  /*2d40*/  ISETP.GT.U32.AND.EX P0, PT, R19, UR5, PT, P0 ;  /* 0x0000000513007c0c */ /* 0x000fda000bf04100 */
[----:B------:R-:W-:Y:S01]  /*2d50*/  @!P0 IMAD.MOV.U32 R8, RZ, RZ, R18 ;  /* 0x000000ffff088224 */ /* 0x000fe200078e0012 */
[----:B------:R-:W-:-:S05]  /*2d60*/  @!P0 MOV R9, R19 ;  /* 0x0000001300098202 */ /* 0x000fca0000000f00 */
[----:B------:R0:W-:Y:S01]  /*2d70*/  @!P0 STL.64 [R12+0x10], R8 ;  /* 0x000010080c008387 */ /* 0x0001e20000100a00 */
[----:B------:R-:W-:Y:S05]  /*2d80*/  @!P0 BRA `(.L_x_65) ;  /* 0x00000000002c8947 */ /* 0x000fea0003800000 */
[----:B------:R-:W0:Y:S01]  /*2d90*/  LDCU.64 UR4, c[0x0][0x3a8] ;  /* 0x00007500ff0477ac */ /* 0x000e220008000a00 */
[----:B------:R-:W1:Y:S01]  /*2da0*/  LDC.64 R10, c[0x0][0x398] ;  /* 0x0000e600ff0a7b82 */ /* 0x000e620000000a00 */
[----:B0-----:R-:W-:-:S04]  /*2db0*/  IADD3 R9, P0, PT, -R18, UR4, RZ ;  /* 0x0000000412097c10 */ /* 0x001fc8000ff1e1ff */
[----:B------:R-:W-:Y:S02]  /*2dc0*/  IADD3.X R18, PT, PT, ~R19, UR5, RZ, P0, !PT ;  /* 0x0000000513127c10 */ /* 0x000fe400087fe5ff */
[----:B------:R-:W-:-:S04]  /*2dd0*/  ISETP.NE.U32.AND P0, PT, R9, RZ, PT ;  /* 0x000000ff0900720c */ /* 0x000fc80003f05070 */
[----:B------:R-:W-:-:S04]  /*2de0*/  ISETP.NE.AND.EX P0, PT, R18, RZ, PT, P0 ;  /* 0x000000ff1200720c */ /* 0x000fc80003f05300 */
[----:B-1----:R-:W-:Y:S02]  /*2df0*/  SEL R8, R10, RZ, P0 ;  /* 0x000000ff0a087207 */ /* 0x002fe40000000000 */
[----:B------:R-:W-:Y:S02]  /*2e00*/  SEL R7, R11, RZ, P0 ;  /* 0x000000ff0b077207 */ /* 0x000fe40000000000 */
[----:B------:R-:W-:-:S05]  /*2e10*/  IADD3 R8, P0, PT, R8, -R9, RZ ;  /* 0x8000000908087210 */ /* 0x000fca0007f1e0ff */
[----:B------:R-:W-:-:S05]  /*2e20*/  IMAD.X R9, R7, 0x1, ~R18, P0 ;  /* 0x0000000107097824 */ /* 0x000fca00000e0e12 */
[----:B------:R1:W-:Y:S03]  /*2e30*/  STL.64 [R12+0x10], R8 ;  /* 0x000010080c007387 */ /* 0x0003e60000100a00 */
.L_x_65:
[----:B------:R-:W-:Y:S05]  /*2e40*/  BSYNC.RECONVERGENT B0 ;  /* 0x0000000000007941 */ /* 0x000fea0003800200 */
.L_x_41:
[----:B------:R-:W2:Y:S01]  /*2e50*/  LDCU UR7, c[0x0][0x3c0] ;  /* 0x00007800ff0777ac */ /* 0x000ea20008000800 */
[----:B------:R-:W-:Y:S01]  /*2e60*/  IMAD.MOV.U32 R7, RZ, RZ, RZ ;  /* 0x000000ffff077224 */ /* 0x000fe200078e00ff */
[----:B--2---:R-:W-:-:S09]  /*2e70*/  UISETP.GE.U32.AND UP0, UPT, UR7, 0x4, UPT ;  /* 0x000000040700788c */ /* 0x004fd2000bf06070 */
[----:B------:R-:W-:Y:S05]  /*2e80*/  BRA.U !UP0, `(.L_x_66) ;  /* 0x0000000d08747547 */ /* 0x000fea000b800000 */
[----:B------:R-:W-:Y:S01]  /*2e90*/  HFMA2 R7, -RZ, RZ, 0, 0 ;  /* 0x00000000ff077431 */ /* 0x000fe200000001ff */
[----:B------:R-:W2:Y:S01]  /*2ea0*/  LDCU UR12, c[0x0][0x3bc] ;  /* 0x00007780ff0c77ac */ /* 0x000ea20008000800 */
[----:B------:R-:W3:Y:S05]  /*2eb0*/  LDCU.64 UR4, c[0x0][0x3a0] ;  /* 0x00007400ff0477ac */ /* 0x000eea0008000a00 */
.L_x_67:
[----:B------:R-:W-:Y:S01]  /*2ec0*/  IMAD R20, R7, 0x8, R1 ;  /* 0x0000000807147824 */ /* 0x000fe200078e0201 */
[----:B-----5:R-:W4:Y:S04]  /*2ed0*/  LDC.64 R16, c[0x0][0x390] ;  /* 0x0000e400ff107b82 */ /* 0x020f280000000a00 */
[----:B01----:R-:W3:Y:S01]  /*2ee0*/  LDL.128 R8, [R20] ;  /* 0x0000000014087983 */ /* 0x003ee20000100c00 */
[----:B------:R-:W-:-:S03]  /*2ef0*/  IMAD R21, R0, UR7, R7 ;  /* 0x0000000700157c24 */ /* 0x000fc6000f8e0207 */
[----:B------:R-:W0:Y:S01]  /*2f00*/  LDC.64 R18, c[0x0][0x398] ;  /* 0x0000e600ff127b82 */ /* 0x000e220000000a00 */
[----:B------:R-:W-:-:S04]  /*2f10*/  IMAD.SHL.U32 R21, R21, 0x2, RZ ;  /* 0x0000000215157824 */ /* 0x000fc800078e00ff */
[----:B--2---:R-:W-:-:S04]  /*2f20*/  IMAD R13, R21, UR12, R6 ;  /* 0x0000000c150d7c24 */ /* 0x004fc8000f8e0206 */
[C---:B----4-:R-:W-:Y:S01]  /*2f30*/  IMAD.WIDE.U32 R24, R13.reuse, 0x8, R16 ;  /* 0x000000080d187825 */ /* 0x050fe200078e0010 */
[----:B------:R-:W-:-:S05]  /*2f40*/  IADD3 R13, PT, PT, R13, UR12, RZ ;  /* 0x0000000c0d0d7c10 */ /* 0x000fca000fffe0ff */
[----:B------:R-:W-:Y:S01]  /*2f50*/  IMAD.WIDE.U32 R12, R13, 0x8, R16 ;  /* 0x000000080d0c7825 */ /* 0x000fe200078e0010 */
[----:B------:R-:W2:Y:S05]  /*2f60*/  LDG.E.64.CONSTANT R24, desc[UR8][R24.64] ;  /* 0x0000000818187981 */ /* 0x000eaa000c1e9b00 */
[----:B------:R-:W4:Y:S01]  /*2f70*/  LDG.E.64.CONSTANT R12, desc[UR8][R12.64] ;  /* 0x000000080c0c7981 */ /* 0x000f22000c1e9b00 */
[----:B------:R-:W-:-:S05]  /*2f80*/  IADD3 R27, PT, PT, R21, 0x2, RZ ;  /* 0x00000002151b7810 */ /* 0x000fca0007ffe0ff */
[----:B------:R-:W-:Y:S02]  /*2f90*/  IMAD R27, R27, UR12, R6 ;  /* 0x0000000c1b1b7c24 */ /* 0x000fe4000f8e0206 */
[----:B---3--:R-:W-:-:S04]  /*2fa0*/  IMAD.WIDE.U32 R22, R9, UR4, RZ ;  /* 0x0000000409167c25 */ /* 0x008fc8000f8e00ff */
[----:B------:R-:W-:-:S04]  /*2fb0*/  IMAD.WIDE.U32 R14, R8, UR4, RZ ;  /* 0x00000004080e7c25 */ /* 0x000fc8000f8e00ff */
[----:B------:R-:W-:-:S04]  /*2fc0*/  IMAD.WIDE.U32 R22, P0, R8, UR5, R22 ;  /* 0x0000000508167c25 */ /* 0x000fc8000f800016 */
[----:B------:R-:W-:Y:S01]  /*2fd0*/  IMAD.MOV.U32 R14, RZ, RZ, R23 ;  /* 0x000000ffff0e7224 */ /* 0x000fe200078e0017 */
[----:B------:R-:W-:Y:S01]  /*2fe0*/  IADD3 RZ, P1, PT, R15, R22, RZ ;  /* 0x000000160fff7210 */ /* 0x000fe20007f3e0ff */
[----:B------:R-:W-:-:S04]  /*2ff0*/  IMAD.X R15, RZ, RZ, RZ, P0 ;  /* 0x000000ffff0f7224 */ /* 0x000fc800000e06ff */
[----:B------:R-:W-:-:S04]  /*3000*/  IMAD.WIDE.U32.X R14, R9, UR5, R14, P1 ;  /* 0x00000005090e7c25 */ /* 0x000fc800088e040e */
[----:B0-----:R-:W-:-:S04]  /*3010*/  IMAD R15, R15, R18, RZ ;  /* 0x000000120f0f7224 */ /* 0x001fc800078e02ff */
[C---:B------:R-:W-:Y:S02]  /*3020*/  IMAD R23, R14.reuse, R19, R15 ;  /* 0x000000130e177224 */ /* 0x040fe400078e020f */
[----:B------:R-:W-:-:S04]  /*3030*/  IMAD.WIDE.U32 R14, R14, R18, RZ ;  /* 0x000000120e0e7225 */ /* 0x000fc800078e00ff */
[-C--:B----4-:R-:W-:Y:S01]  /*3040*/  IMAD R13, R13, R8.reuse, RZ ;  /* 0x000000080d0d7224 */ /* 0x090fe200078e02ff */
[----:B------:R-:W-:Y:S01]  /*3050*/  IADD3 R15, PT, PT, R15, R23, RZ ;  /* 0x000000170f0f7210 */ /* 0x000fe20007ffe0ff */
[----:B--2---:R-:W-:Y:S01]  /*3060*/  IMAD R23, R25, R8, RZ ;  /* 0x0000000819177224 */ /* 0x004fe200078e02ff */
[----:B------:R-:W-:Y:S01]  /*3070*/  IADD3 R14, P0, PT, RZ, -R14, RZ ;  /* 0x8000000eff0e7210 */ /* 0x000fe20007f1e0ff */
[C---:B------:R-:W-:Y:S02]  /*3080*/  IMAD R13, R9.reuse, R12, R13 ;  /* 0x0000000c090d7224 */ /* 0x040fe400078e020d */
[-C--:B------:R-:W-:Y:S02]  /*3090*/  IMAD R23, R9, R24.reuse, R23 ;  /* 0x0000001809177224 */ /* 0x080fe400078e0217 */
[----:B------:R-:W-:Y:S02]  /*30a0*/  IMAD.X R15, RZ, RZ, ~R15, P0 ;  /* 0x000000ffff0f7224 */ /* 0x000fe400000e0e0f */
[----:B------:R-:W-:-:S04]  /*30b0*/  IMAD.WIDE.U32 R24, R8, R24, R14 ;  /* 0x0000001808187225 */ /* 0x000fc800078e000e */
[----:B------:R-:W-:Y:S01]  /*30c0*/  IMAD.WIDE.U32 R14, R8, R12, R14 ;  /* 0x0000000c080e7225 */ /* 0x000fe200078e000e */
[----:B------:R-:W-:-:S03]  /*30d0*/  ISETP.GE.U32.AND P0, PT, R24, R18, PT ;  /* 0x000000121800720c */ /* 0x000fc60003f06070 */
[----:B------:R-:W-:-:S04]  /*30e0*/  IMAD.WIDE.U32 R8, R27, 0x8, R16 ;  /* 0x000000081b087825 */ /* 0x000fc800078e0010 */
[----:B------:R-:W-:Y:S02]  /*30f0*/  IMAD.IADD R22, R25, 0x1, R23 ;  /* 0x0000000119167824 */ /* 0x000fe400078e0217 */
[----:B------:R-:W2:Y:S03]  /*3100*/  LDG.E.64.CONSTANT R8, desc[UR8][R8.64] ;  /* 0x0000000808087981 */ /* 0x000ea6000c1e9b00 */
[----:B------:R-:W-:-:S04]  /*3110*/  ISETP.GE.U32.AND.EX P0, PT, R22, R19, PT, P0 ;  /* 0x000000131600720c */ /* 0x000fc80003f06100 */
[----:B------:R-:W-:Y:S02]  /*3120*/  SEL R25, R18, RZ, P0 ;  /* 0x000000ff12197207 */ /* 0x000fe40000000000 */
[----:B------:R-:W-:Y:S02]  /*3130*/  ISETP.GE.U32.AND P2, PT, R14, R18, PT ;  /* 0x000000120e00720c */ /* 0x000fe40003f46070 */
[----:B------:R-:W-:Y:S01]  /*3140*/  IADD3 R25, P1, P3, R4, R24, -R25 ;  /* 0x0000001804197210 */ /* 0x000fe20007b3e819 */
[----:B------:R-:W-:Y:S02]  /*3150*/  IMAD.IADD R4, R15, 0x1, R13 ;  /* 0x000000010f047824 */ /* 0x000fe400078e020d */
[----:B------:R-:W-:-:S03]  /*3160*/  IMAD.WIDE.U32 R12, R11, UR4, RZ ;  /* 0x000000040b0c7c25 */ /* 0x000fc6000f8e00ff */
[----:B------:R-:W-:Y:S01]  /*3170*/  ISETP.GE.U32.AND.EX P2, PT, R4, R19, PT, P2 ;  /* 0x000000130400720c */ /* 0x000fe20003f46120 */
[----:B------:R-:W-:-:S03]  /*3180*/  IMAD.WIDE.U32 R28, R10, UR4, RZ ;  /* 0x000000040a1c7c25 */ /* 0x000fc6000f8e00ff */
[----:B------:R-:W-:Y:S01]  /*3190*/  SEL R23, R18, RZ, P2 ;  /* 0x000000ff12177207 */ /* 0x000fe20001000000 */
[----:B------:R-:W-:-:S03]  /*31a0*/  IMAD.WIDE.U32 R12, P6, R10, UR5, R12 ;  /* 0x000000050a0c7c25 */ /* 0x000fc6000f8c000c */
[----:B------:R-:W-:Y:S01]  /*31b0*/  IADD3 R23, P4, P5, R2, R14, -R23 ;  /* 0x0000000e02177210 */ /* 0x000fe20007d9e817 */
[----:B------:R-:W-:Y:S01]  /*31c0*/  IMAD.X R15, RZ, RZ, RZ, P6 ;  /* 0x000000ffff0f7224 */ /* 0x000fe200030e06ff */
[----:B------:R-:W-:Y:S02]  /*31d0*/  IADD3 RZ, P6, PT, R29, R12, RZ ;  /* 0x0000000c1dff7210 */ /* 0x000fe40007fde0ff */
[----:B------:R-:W-:Y:S02]  /*31e0*/  MOV R14, R13 ;  /* 0x0000000d000e7202 */ /* 0x000fe40000000f00 */
[----:B------:R-:W-:-:S03]  /*31f0*/  SEL R2, R19, RZ, P0 ;  /* 0x000000ff13027207 */ /* 0x000fc60000000000 */
[----:B------:R-:W-:Y:S01]  /*3200*/  IMAD.WIDE.U32.X R14, R11, UR5, R14, P6 ;  /* 0x000000050b0e7c25 */ /* 0x000fe2000b0e040e */
[----:B------:R-:W-:-:S03]  /*3210*/  IADD3.X R22, PT, PT, R5, R22, ~R2, P1, P3 ;  /* 0x0000001605167210 */ /* 0x000fc60000fe6c02 */
[-C--:B------:R-:W-:Y:S02]  /*3220*/  IMAD R2, R15, R18.reuse, RZ ;  /* 0x000000120f027224 */ /* 0x080fe400078e02ff */
[----:B------:R-:W-:Y:S02]  /*3230*/  VIADD R29, R27, UR12 ;  /* 0x0000000c1b1d7c36 */ /* 0x000fe40008000000 */
[C---:B------:R-:W-:Y:S02]  /*3240*/  IMAD R5, R14.reuse, R19, R2 ;  /* 0x000000130e057224 */ /* 0x040fe400078e0202 */
[----:B------:R-:W-:-:S04]  /*3250*/  IMAD.WIDE.U32 R14, R14, R18, RZ ;  /* 0x000000120e0e7225 */ /* 0x000fc800078e00ff */
[----:B------:R-:W-:Y:S01]  /*3260*/  IMAD.WIDE.U32 R28, R29, 0x8, R16 ;  /* 0x000000081d1c7825 */ /* 0x000fe200078e0010 */
[----:B------:R-:W-:-:S03]  /*3270*/  IADD3 R26, P0, PT, RZ, -R14, RZ ;  /* 0x8000000eff1a7210 */ /* 0x000fc60007f1e0ff */
[----:B------:R-:W-:Y:S02]  /*3280*/  IMAD.IADD R2, R15, 0x1, R5 ;  /* 0x000000010f027824 */ /* 0x000fe400078e0205 */
[----:B------:R-:W3:Y:S03]  /*3290*/  LDG.E.64.CONSTANT R28, desc[UR8][R28.64] ;  /* 0x000000081c1c7981 */ /* 0x000ee6000c1e9b00 */
[----:B------:R-:W-:Y:S02]  /*32a0*/  IADD3.X R27, PT, PT, RZ, ~R2, RZ, P0, !PT ;  /* 0x80000002ff1b7210 */ /* 0x000fe400007fe4ff */
[----:B------:R-:W-:-:S04]  /*32b0*/  ISETP.GE.U32.AND P1, PT, R25, R18, PT ;  /* 0x000000121900720c */ /* 0x000fc80003f26070 */
[----:B------:R-:W-:-:S04]  /*32c0*/  ISETP.GE.U32.AND.EX P1, PT, R22, R19, PT, P1 ;  /* 0x000000131600720c */ /* 0x000fc80003f26110 */
[----:B------:R-:W-:-:S04]  /*32d0*/  SEL R2, R18, RZ, P1 ;  /* 0x000000ff12027207 */ /* 0x000fc80000800000 */
[----:B------:R-:W-:Y:S02]  /*32e0*/  IADD3 R25, P3, PT, -R2, R25, RZ ;  /* 0x0000001902197210 */ /* 0x000fe40007f7e1ff */
[----:B------:R-:W-:-:S04]  /*32f0*/  SEL R2, R19, RZ, P2 ;  /* 0x000000ff13027207 */ /* 0x000fc80001000000 */
[----:B------:R-:W-:Y:S01]  /*3300*/  IADD3.X R4, PT, PT, R3, R4, ~R2, P4, P5 ;  /* 0x0000000403047210 */ /* 0x000fe200027eac02 */
[----:B------:R-:W-:-:S04]  /*3310*/  VIADD R3, R21, 0x4 ;  /* 0x0000000415037836 */ /* 0x000fc80000000000 */
[----:B------:R-:W-:Y:S02]  /*3320*/  IMAD R3, R3, UR12, R6 ;  /* 0x0000000c03037c24 */ /* 0x000fe4000f8e0206 */
[----:B--2---:R-:W-:Y:S02]  /*3330*/  IMAD R5, R9, R10, RZ ;  /* 0x0000000a09057224 */ /* 0x004fe400078e02ff */
[----:B------:R-:W-:-:S04]  /*3340*/  IMAD.WIDE.U32 R12, R10, R8, R26 ;  /* 0x000000080a0c7225 */ /* 0x000fc800078e001a */
[----:B------:R-:W-:Y:S01]  /*3350*/  IMAD R5, R11, R8, R5 ;  /* 0x000000080b057224 */ /* 0x000fe200078e0205 */
[----:B------:R-:W-:-:S03]  /*3360*/  ISETP.GE.U32.AND P0, PT, R12, R18, PT ;  /* 0x000000120c00720c */ /* 0x000fc60003f06070 */
[----:B------:R-:W-:-:S05]  /*3370*/  IMAD.IADD R8, R13, 0x1, R5 ;  /* 0x000000010d087824 */ /* 0x000fca00078e0205 */
[----:B------:R-:W-:-:S04]  /*3380*/  ISETP.GE.U32.AND.EX P0, PT, R8, R19, PT, P0 ;  /* 0x000000130800720c */ /* 0x000fc80003f06100 */
[----:B------:R-:W-:-:S04]  /*3390*/  SEL R5, R18, RZ, P0 ;  /* 0x000000ff12057207 */ /* 0x000fc80000000000 */
[----:B------:R-:W-:Y:S02]  /*33a0*/  IADD3 R5, P6, P2, R25, R12, -R5 ;  /* 0x0000000c19057210 */ /* 0x000fe40007ade805 */
[----:B------:R0:W2:Y:S01]  /*33b0*/  LDL.128 R12, [R20+0x10] ;  /* 0x00001000140c7983 */ /* 0x0000a20000100c00 */
[C---:B------:R-:W-:Y:S01]  /*33c0*/  IADD3 R9, PT, PT, R3.reuse, UR12, RZ ;  /* 0x0000000c03097c10 */ /* 0x040fe2000fffe0ff */
[----:B------:R-:W-:-:S04]  /*33d0*/  IMAD.WIDE.U32 R24, R3, 0x8, R16 ;  /* 0x0000000803187825 */ /* 0x000fc800078e0010 */
[----:B------:R-:W-:Y:S02]  /*33e0*/  IMAD.WIDE.U32 R2, R9, 0x8, R16 ;  /* 0x0000000809027825 */ /* 0x000fe400078e0010 */
[----:B------:R-:W4:Y:S04]  /*33f0*/  LDG.E.64.CONSTANT R24, desc[UR8][R24.64] ;  /* 0x0000000818187981 */ /* 0x000f28000c1e9b00 */
[----:B------:R-:W4:Y:S01]  /*3400*/  LDG.E.64.CONSTANT R2, desc[UR8][R2.64] ;  /* 0x0000000802027981 */ /* 0x000f22000c1e9b00 */
[----:B------:R-:W-:Y:S01]  /*3410*/  ISETP.GE.U32.AND P5, PT, R23, R18, PT ;  /* 0x000000121700720c */ /* 0x000fe20003fa6070 */
[----:B---3--:R-:W-:-:S04]  /*3420*/  IMAD R9, R29, R10, RZ ;  /* 0x0000000a1d097224 */ /* 0x008fc800078e02ff */
[-C--:B------:R-:W-:Y:S02]  /*3430*/  IMAD R9, R11, R28.reuse, R9 ;  /* 0x0000001c0b097224 */ /* 0x080fe400078e0209 */
[----:B------:R-:W-:-:S04]  /*3440*/  IMAD.WIDE.U32 R10, R10, R28, R26 ;  /* 0x0000001c0a0a7225 */ /* 0x000fc800078e001a */
[----:B0-----:R-:W-:Y:S01]  /*3450*/  IMAD.IADD R20, R11, 0x1, R9 ;  /* 0x000000010b147824 */ /* 0x001fe200078e0209 */
[----:B------:R-:W-:Y:S02]  /*3460*/  SEL R9, R19, RZ, P1 ;  /* 0x000000ff13097207 */ /* 0x000fe40000800000 */
[-C--:B------:R-:W-:Y:S02]  /*3470*/  ISETP.GE.U32.AND.EX P1, PT, R4, R19.reuse, PT, P5 ;  /* 0x000000130400720c */ /* 0x080fe40003f26150 */
[----:B------:R-:W-:Y:S01]  /*3480*/  ISETP.GE.U32.AND P4, PT, R10, R18, PT ;  /* 0x000000120a00720c */ /* 0x000fe20003f86070 */
[----:B------:R-:W-:Y:S01]  /*3490*/  IMAD.X R9, R22, 0x1, ~R9, P3 ;  /* 0x0000000116097824 */ /* 0x000fe200018e0e09 */
[----:B------:R-:W-:Y:S02]  /*34a0*/  SEL R22, R18, RZ, P1 ;  /* 0x000000ff12167207 */ /* 0x000fe40000800000 */
[----:B------:R-:W-:Y:S02]  /*34b0*/  ISETP.GE.U32.AND.EX P4, PT, R20, R19, PT, P4 ;  /* 0x000000131400720c */ /* 0x000fe40003f86140 */
[----:B------:R-:W-:-:S02]  /*34c0*/  IADD3 R11, P3, PT, -R22, R23, RZ ;  /* 0x00000017160b7210 */ /* 0x000fc40007f7e1ff */
[----:B------:R-:W-:Y:S02]  /*34d0*/  SEL R23, R18, RZ, P4 ;  /* 0x000000ff12177207 */ /* 0x000fe40002000000 */
[----:B------:R-:W-:Y:S02]  /*34e0*/  SEL R22, R19, RZ, P0 ;  /* 0x000000ff13167207 */ /* 0x000fe40000000000 */
[----:B------:R-:W-:Y:S02]  /*34f0*/  IADD3 R23, P0, P5, R11, R10, -R23 ;  /* 0x0000000a0b177210 */ /* 0x000fe40007d1e817 */
[----:B------:R-:W-:Y:S01]  /*3500*/  IADD3.X R22, PT, PT, R9, R8, ~R22, P6, P2 ;  /* 0x0000000809167210 */ /* 0x000fe200037e4c16 */
[----:B------:R-:W-:-:S04]  /*3510*/  VIADD R21, R21, 0x6 ;  /* 0x0000000615157836 */ /* 0x000fc80000000000 */
[----:B------:R-:W-:Y:S02]  /*3520*/  IMAD R21, R21, UR12, R6 ;  /* 0x0000000c15157c24 */ /* 0x000fe4000f8e0206 */
[----:B--2---:R-:W-:-:S04]  /*3530*/  IMAD.WIDE.U32 R10, R13, UR4, RZ ;  /* 0x000000040d0a7c25 */ /* 0x004fc8000f8e00ff */
[----:B------:R-:W-:-:S04]  /*3540*/  IMAD.WIDE.U32 R8, R12, UR4, RZ ;  /* 0x000000040c087c25 */ /* 0x000fc8000f8e00ff */
[----:B------:R-:W-:-:S03]  /*3550*/  IMAD.WIDE.U32 R10, P2, R12, UR5, R10 ;  /* 0x000000050c0a7c25 */ /* 0x000fc6000f84000a */
[----:B------:R-:W-:Y:S01]  /*3560*/  IADD3 RZ, P6, PT, R9, R10, RZ ;  /* 0x0000000a09ff7210 */ /* 0x000fe20007fde0ff */
[----:B------:R-:W-:Y:S01]  /*3570*/  IMAD.MOV.U32 R8, RZ, RZ, R11 ;  /* 0x000000ffff087224 */ /* 0x000fe200078e000b */
[----:B------:R-:W-:Y:S02]  /*3580*/  IADD3.X R9, PT, PT, RZ, RZ, RZ, P2, !PT ;  /* 0x000000ffff097210 */ /* 0x000fe400017fe4ff */
[----:B------:R-:W-:Y:S01]  /*3590*/  SEL R11, R19, RZ, P1 ;  /* 0x000000ff130b7207 */ /* 0x000fe20000800000 */
[----:B------:R-:W-:-:S04]  /*35a0*/  IMAD.WIDE.U32.X R8, R13, UR5, R8, P6 ;  /* 0x000000050d087c25 */ /* 0x000fc8000b0e0408 */
[-C--:B------:R-:W-:Y:S02]  /*35b0*/  IMAD R9, R9, R18.reuse, RZ ;  /* 0x0000001209097224 */ /* 0x080fe400078e02ff */
[----:B------:R-:W-:Y:S01]  /*35c0*/  IMAD.X R4, R4, 0x1, ~R11, P3 ;  /* 0x0000000104047824 */ /* 0x000fe200018e0e0b */
[----:B------:R-:W-:Y:S01]  /*35d0*/  SEL R11, R19, RZ, P4 ;  /* 0x000000ff130b7207 */ /* 0x000fe20002000000 */
[C---:B------:R-:W-:Y:S02]  /*35e0*/  IMAD R27, R8.reuse, R19, R9 ;  /* 0x00000013081b7224 */ /* 0x040fe400078e0209 */
[----:B------:R-:W-:Y:S01]  /*35f0*/  IMAD.WIDE.U32 R8, R8, R18, RZ ;  /* 0x0000001208087225 */ /* 0x000fe200078e00ff */
[----:B------:R-:W-:-:S04]  /*3600*/  IADD3.X R20, PT, PT, R4, R20, ~R11, P0, P5 ;  /* 0x0000001404147210 */ /* 0x000fc800007eac0b */
[----:B------:R-:W-:Y:S02]  /*3610*/  IADD3 R4, PT, PT, R9, R27, RZ ;  /* 0x0000001b09047210 */ /* 0x000fe40007ffe0ff */
[----:B------:R-:W-:Y:S01]  /*3620*/  IADD3 R8, P0, PT, RZ, -R8, RZ ;  /* 0x80000008ff087210 */ /* 0x000fe20007f1e0ff */
[-C--:B----4-:R-:W-:Y:S02]  /*3630*/  IMAD R11, R25, R12.reuse, RZ ;  /* 0x0000000c190b7224 */ /* 0x090fe400078e02ff */
[----:B------:R-:W-:Y:S02]  /*3640*/  IMAD R3, R3, R12, RZ ;  /* 0x0000000c03037224 */ /* 0x000fe400078e02ff */
[----:B------:R-:W-:Y:S01]  /*3650*/  IMAD.X R9, RZ, RZ, ~R4, P0 ;  /* 0x000000ffff097224 */ /* 0x000fe200000e0e04 */
[----:B------:R-:W-:Y:S01]  /*3660*/  IADD3 R27, PT, PT, R21, UR12, RZ ;  /* 0x0000000c151b7c10 */ /* 0x000fe2000fffe0ff */
[-C--:B------:R-:W-:Y:S02]  /*3670*/  IMAD R11, R13, R24.reuse, R11 ;  /* 0x000000180d0b7224 */ /* 0x080fe400078e020b */
[----:B------:R-:W-:-:S04]  /*3680*/  IMAD.WIDE.U32 R24, R12, R24, R8 ;  /* 0x000000180c187225 */ /* 0x000fc800078e0008 */
[-C--:B------:R-:W-:Y:S02]  /*3690*/  IMAD R3, R13, R2.reuse, R3 ;  /* 0x000000020d037224 */ /* 0x080fe400078e0203 */
[----:B------:R-:W-:-:S04]  /*36a0*/  IMAD.WIDE.U32 R8, R12, R2, R8 ;  /* 0x000000020c087225 */ /* 0x000fc800078e0008 */
[----:B------:R-:W-:-:S04]  /*36b0*/  IMAD.WIDE.U32 R12, R21, 0x8, R16 ;  /* 0x00000008150c7825 */ /* 0x000fc800078e0010 */
[----:B------:R-:W-:Y:S02]  /*36c0*/  IMAD.WIDE.U32 R16, R27, 0x8, R16 ;  /* 0x000000081b107825 */ /* 0x000fe400078e0010 */
[----:B------:R-:W2:Y:S04]  /*36d0*/  LDG.E.64.CONSTANT R12, desc[UR8][R12.64] ;  /* 0x000000080c0c7981 */ /* 0x000ea8000c1e9b00 */
[----:B------:R-:W3:Y:S01]  /*36e0*/  LDG.E.64.CONSTANT R16, desc[UR8][R16.64] ;  /* 0x0000000810107981 */ /* 0x000ee2000c1e9b00 */
[-C--:B------:R-:W-:Y:S01]  /*36f0*/  ISETP.GE.U32.AND P1, PT, R5, R18.reuse, PT ;  /* 0x000000120500720c */ /* 0x080fe20003f26070 */
[----:B------:R-:W-:Y:S01]  /*3700*/  IMAD.IADD R2, R25, 0x1, R11 ;  /* 0x0000000119027824 */ /* 0x000fe200078e020b */
[----:B------:R-:W-:Y:S02]  /*3710*/  ISETP.GE.U32.AND P0, PT, R24, R18, PT ;  /* 0x000000121800720c */ /* 0x000fe40003f06070 */
[----:B------:R-:W-:-:S02]  /*3720*/  ISETP.GE.U32.AND.EX P1, PT, R22, R19, PT, P1 ;  /* 0x000000131600720c */ /* 0x000fc40003f26110 */
[----:B------:R-:W-:Y:S02]  /*3730*/  ISETP.GE.U32.AND.EX P0, PT, R2, R19, PT, P0 ;  /* 0x000000130200720c */ /* 0x000fe40003f06100 */
[C---:B------:R-:W-:Y:S01]  /*3740*/  SEL R4, R18.reuse, RZ, P1 ;  /* 0x000000ff12047207 */ /* 0x040fe20000800000 */
[----:B------:R-:W-:Y:S01]  /*3750*/  IMAD.WIDE.U32 R10, R15, UR4, RZ ;  /* 0x000000040f0a7c25 */ /* 0x000fe2000f8e00ff */
[----:B------:R-:W-:Y:S02]  /*3760*/  SEL R21, R18, RZ, P0 ;  /* 0x000000ff12157207 */ /* 0x000fe40000000000 */
[----:B------:R-:W-:Y:S02]  /*3770*/  IADD3 R5, P6, PT, -R4, R5, RZ ;  /* 0x0000000504057210 */ /* 0x000fe40007fde1ff */
[----:B------:R-:W-:Y:S01]  /*3780*/  ISETP.GE.U32.AND P2, PT, R23, R18, PT ;  /* 0x000000121700720c */ /* 0x000fe20003f46070 */
[----:B------:R-:W-:Y:S01]  /*3790*/  IMAD.WIDE.U32 R10, P5, R14, UR5, R10 ;  /* 0x000000050e0a7c25 */ /* 0x000fe2000f8a000a */
[----:B------:R-:W-:-:S03]  /*37a0*/  IADD3 R21, P3, P4, R5, R24, -R21 ;  /* 0x0000001805157210 */ /* 0x000fc60007c7e815 */
[----:B------:R-:W-:Y:S01]  /*37b0*/  IMAD.WIDE.U32 R24, R14, UR4, RZ ;  /* 0x000000040e187c25 */ /* 0x000fe2000f8e00ff */
[----:B------:R-:W-:Y:S02]  /*37c0*/  ISETP.GE.U32.AND.EX P2, PT, R20, R19, PT, P2 ;  /* 0x000000131400720c */ /* 0x000fe40003f46120 */
[----:B------:R-:W-:Y:S01]  /*37d0*/  MOV R4, R11 ;  /* 0x0000000b00047202 */ /* 0x000fe20000000f00 */
[----:B------:R-:W-:Y:S01]  /*37e0*/  IMAD.X R5, RZ, RZ, RZ, P5 ;  /* 0x000000ffff057224 */ /* 0x000fe200028e06ff */
[----:B------:R-:W-:Y:S02]  /*37f0*/  IADD3 RZ, P5, PT, R25, R10, RZ ;  /* 0x0000000a19ff7210 */ /* 0x000fe40007fbe0ff */
[----:B------:R-:W-:-:S03]  /*3800*/  SEL R10, R18, RZ, P2 ;  /* 0x000000ff120a7207 */ /* 0x000fc60001000000 */
[----:B------:R-:W-:Y:S01]  /*3810*/  IMAD.WIDE.U32.X R4, R15, UR5, R4, P5 ;  /* 0x000000050f047c25 */ /* 0x000fe2000a8e0404 */
[----:B------:R-:W-:-:S03]  /*3820*/  IADD3 R23, P5, PT, -R10, R23, RZ ;  /* 0x000000170a177210 */ /* 0x000fc60007fbe1ff */
[----:B------:R-:W-:Y:S01]  /*3830*/  IMAD.IADD R10, R9, 0x1, R3 ;  /* 0x00000001090a7824 */ /* 0x000fe200078e0203 */
[----:B------:R-:W-:Y:S01]  /*3840*/  SEL R9, R19, RZ, P1 ;  /* 0x000000ff13097207 */ /* 0x000fe20000800000 */
[-C--:B------:R-:W-:Y:S01]  /*3850*/  IMAD R11, R5, R18.reuse, RZ ;  /* 0x00000012050b7224 */ /* 0x080fe200078e02ff */
[-C--:B------:R-:W-:Y:S02]  /*3860*/  ISETP.GE.U32.AND P1, PT, R8, R18.reuse, PT ;  /* 0x000000120800720c */ /* 0x080fe40003f26070 */
[----:B------:R-:W-:Y:S01]  /*3870*/  SEL R3, R19, RZ, P2 ;  /* 0x000000ff13037207 */ /* 0x000fe20001000000 */
[-C--:B------:R-:W-:Y:S01]  /*3880*/  IMAD R11, R4, R19.reuse, R11 ;  /* 0x00000013040b7224 */ /* 0x080fe200078e020b */
[----:B------:R-:W-:Y:S01]  /*3890*/  ISETP.GE.U32.AND.EX P1, PT, R10, R19, PT, P1 ;  /* 0x000000130a00720c */ /* 0x000fe20003f26110 */
[----:B------:R-:W-:Y:S01]  /*38a0*/  IMAD.WIDE.U32 R4, R4, R18, RZ ;  /* 0x0000001204047225 */ /* 0x000fe200078e00ff */
[----:B------:R-:W-:Y:S02]  /*38b0*/  IADD3.X R3, PT, PT, ~R3, R20, RZ, P5, !PT ;  /* 0x0000001403037210 */ /* 0x000fe40002ffe5ff */
[----:B------:R-:W-:Y:S01]  /*38c0*/  SEL R20, R18, RZ, P1 ;  /* 0x000000ff12147207 */ /* 0x000fe20000800000 */
[----:B------:R-:W-:Y:S01]  /*38d0*/  IMAD.X R9, R22, 0x1, ~R9, P6 ;  /* 0x0000000116097824 */ /* 0x000fe200030e0e09 */
[----:B------:R-:W-:Y:S01]  /*38e0*/  IADD3 R4, P5, PT, RZ, -R4, RZ ;  /* 0x80000004ff047210 */ /* 0x000fe20007fbe0ff */
[----:B------:R-:W-:Y:S01]  /*38f0*/  IMAD.IADD R11, R5, 0x1, R11 ;  /* 0x00000001050b7824 */ /* 0x000fe200078e020b */
[----:B------:R-:W-:-:S02]  /*3900*/  SEL R22, R19, RZ, P0 ;  /* 0x000000ff13167207 */ /* 0x000fc40000000000 */
[----:B------:R-:W-:Y:S02]  /*3910*/  IADD3 R23, P0, P2, R23, R8, -R20 ;  /* 0x0000000817177210 */ /* 0x000fe40007a1e814 */
[----:B------:R-:W-:Y:S01]  /*3920*/  SEL R8, R19, RZ, P1 ;  /* 0x000000ff13087207 */ /* 0x000fe20000800000 */
[----:B------:R-:W-:Y:S01]  /*3930*/  IMAD.X R5, RZ, RZ, ~R11, P5 ;  /* 0x000000ffff057224 */ /* 0x000fe200028e0e0b */
[----:B------:R-:W-:Y:S02]  /*3940*/  IADD3.X R2, PT, PT, R9, R2, ~R22, P3, P4 ;  /* 0x0000000209027210 */ /* 0x000fe40001fe8c16 */
[----:B------:R-:W-:Y:S02]  /*3950*/  IADD3.X R10, PT, PT, R3, R10, ~R8, P0, P2 ;  /* 0x0000000a030a7210 */ /* 0x000fe400007e4c08 */
[-C--:B------:R-:W-:Y:S02]  /*3960*/  ISETP.GE.U32.AND P0, PT, R21, R18.reuse, PT ;  /* 0x000000121500720c */ /* 0x080fe40003f06070 */
[----:B------:R-:W-:-:S02]  /*3970*/  ISETP.GE.U32.AND P1, PT, R23, R18, PT ;  /* 0x000000121700720c */ /* 0x000fc40003f26070 */
[-C--:B------:R-:W-:Y:S02]  /*3980*/  ISETP.GE.U32.AND.EX P0, PT, R2, R19.reuse, PT, P0 ;  /* 0x000000130200720c */ /* 0x080fe40003f06100 */
[----:B------:R-:W-:Y:S02]  /*3990*/  ISETP.GE.U32.AND.EX P1, PT, R10, R19, PT, P1 ;  /* 0x000000130a00720c */ /* 0x000fe40003f26110 */
[----:B------:R-:W-:-:S04]  /*39a0*/  SEL R20, R18, RZ, P0 ;  /* 0x000000ff12147207 */ /* 0x000fc80000000000 */
[----:B------:R-:W-:Y:S01]  /*39b0*/  IADD3 R21, P4, PT, -R20, R21, RZ ;  /* 0x0000001514157210 */ /* 0x000fe20007f9e1ff */
[----:B------:R-:W-:Y:S02]  /*39c0*/  VIADD R7, R7, 0x4 ;  /* 0x0000000407077836 */ /* 0x000fe40000000000 */
[-C--:B--2---:R-:W-:Y:S02]  /*39d0*/  IMAD R13, R13, R14.reuse, RZ ;  /* 0x0000000e0d0d7224 */ /* 0x084fe400078e02ff */
[----:B---3--:R-:W-:Y:S02]  /*39e0*/  IMAD R9, R17, R14, RZ ;  /* 0x0000000e11097224 */ /* 0x008fe400078e02ff */
[-C--:B------:R-:W-:Y:S02]  /*39f0*/  IMAD R3, R15, R12.reuse, R13 ;  /* 0x0000000c0f037224 */ /* 0x080fe400078e020d */
[----:B------:R-:W-:-:S04]  /*3a00*/  IMAD.WIDE.U32 R12, R14, R12, R4 ;  /* 0x0000000c0e0c7225 */ /* 0x000fc800078e0004 */
[-C--:B------:R-:W-:Y:S02]  /*3a10*/  IMAD R9, R15, R16.reuse, R9 ;  /* 0x000000100f097224 */ /* 0x080fe400078e0209 */
[----:B------:R-:W-:Y:S01]  /*3a20*/  IMAD.WIDE.U32 R4, R14, R16, R4 ;  /* 0x000000100e047225 */ /* 0x000fe200078e0004 */
[----:B------:R-:W-:Y:S02]  /*3a30*/  IADD3 R14, PT, PT, R13, R3, RZ ;  /* 0x000000030d0e7210 */ /* 0x000fe40007ffe0ff */
[-C--:B------:R-:W-:Y:S01]  /*3a40*/  ISETP.GE.U32.AND P2, PT, R12, R18.reuse, PT ;  /* 0x000000120c00720c */ /* 0x080fe20003f46070 */
[----:B------:R-:W-:Y:S01]  /*3a50*/  IMAD.IADD R8, R5, 0x1, R9 ;  /* 0x0000000105087824 */ /* 0x000fe200078e0209 */
[----:B------:R-:W-:Y:S02]  /*3a60*/  ISETP.GE.U32.AND P3, PT, R4, R18, PT ;  /* 0x000000120400720c */ /* 0x000fe40003f66070 */
[----:B------:R-:W-:Y:S02]  /*3a70*/  SEL R16, R18, RZ, P1 ;  /* 0x000000ff12107207 */ /* 0x000fe40000800000 */
[----:B------:R-:W-:-:S02]  /*3a80*/  ISETP.GE.U32.AND.EX P2, PT, R14, R19, PT, P2 ;  /* 0x000000130e00720c */ /* 0x000fc40003f46120 */
[----:B------:R-:W-:Y:S02]  /*3a90*/  ISETP.GE.U32.AND.EX P3, PT, R8, R19, PT, P3 ;  /* 0x000000130800720c */ /* 0x000fe40003f66130 */
[C---:B------:R-:W-:Y:S02]  /*3aa0*/  SEL R9, R19.reuse, RZ, P0 ;  /* 0x000000ff13097207 */ /* 0x040fe40000000000 */
[----:B------:R-:W-:Y:S02]  /*3ab0*/  IADD3 R23, P5, PT, -R16, R23, RZ ;  /* 0x0000001710177210 */ /* 0x000fe40007fbe1ff */
[----:B------:R-:W-:Y:S02]  /*3ac0*/  SEL R3, R19, RZ, P1 ;  /* 0x000000ff13037207 */ /* 0x000fe40000800000 */
[C---:B------:R-:W-:Y:S02]  /*3ad0*/  SEL R13, R18.reuse, RZ, P2 ;  /* 0x000000ff120d7207 */ /* 0x040fe40001000000 */
[----:B------:R-:W-:Y:S01]  /*3ae0*/  SEL R5, R18, RZ, P3 ;  /* 0x000000ff12057207 */ /* 0x000fe20001800000 */
[----:B------:R-:W-:Y:S01]  /*3af0*/  IMAD.X R2, R2, 0x1, ~R9, P4 ;  /* 0x0000000102027824 */ /* 0x000fe200020e0e09 */
[----:B------:R-:W-:-:S02]  /*3b00*/  IADD3.X R10, PT, PT, ~R3, R10, RZ, P5, !PT ;  /* 0x0000000a030a7210 */ /* 0x000fc40002ffe5ff */
[----:B------:R-:W-:Y:S02]  /*3b10*/  IADD3 R13, P0, P1, R21, R12, -R13 ;  /* 0x0000000c150d7210 */ /* 0x000fe4000791e80d */
[----:B------:R-:W-:Y:S02]  /*3b20*/  SEL R9, R19, RZ, P2 ;  /* 0x000000ff13097207 */ /* 0x000fe40001000000 */
[----:B------:R-:W-:Y:S02]  /*3b30*/  IADD3 R5, P4, P5, R23, R4, -R5 ;  /* 0x0000000417057210 */ /* 0x000fe40007d9e805 */
[----:B------:R-:W-:Y:S02]  /*3b40*/  SEL R3, R19, RZ, P3 ;  /* 0x000000ff13037207 */ /* 0x000fe40001800000 */
[----:B------:R-:W-:Y:S02]  /*3b50*/  IADD3.X R14, PT, PT, R2, R14, ~R9, P0, P1 ;  /* 0x0000000e020e7210 */ /* 0x000fe400007e2c09 */
[----:B------:R-:W-:-:S02]  /*3b60*/  IADD3.X R8, PT, PT, R10, R8, ~R3, P4, P5 ;  /* 0x000000080a087210 */ /* 0x000fc400027eac03 */
[-C--:B------:R-:W-:Y:S02]  /*3b70*/  ISETP.GE.U32.AND P1, PT, R5, R18.reuse, PT ;  /* 0x000000120500720c */ /* 0x080fe40003f26070 */
[----:B------:R-:W-:Y:S02]  /*3b80*/  ISETP.GE.U32.AND P0, PT, R13, R18, PT ;  /* 0x000000120d00720c */ /* 0x000fe40003f06070 */
[----:B------:R-:W-:Y:S02]  /*3b90*/  ISETP.NE.AND P2, PT, R7, UR6, PT ;  /* 0x0000000607007c0c */ /* 0x000fe4000bf45270 */
[-C--:B------:R-:W-:Y:S02]  /*3ba0*/  ISETP.GE.U32.AND.EX P1, PT, R8, R19.reuse, PT, P1 ;  /* 0x000000130800720c */ /* 0x080fe40003f26110 */
[----:B------:R-:W-:Y:S02]  /*3bb0*/  ISETP.GE.U32.AND.EX P0, PT, R14, R19, PT, P0 ;  /* 0x000000130e00720c */ /* 0x000fe40003f06100 */
[----:B------:R-:W-:-:S02]  /*3bc0*/  SEL R2, R18, RZ, P1 ;  /* 0x000000ff12027207 */ /* 0x000fc40000800000 */
[----:B------:R-:W-:Y:S02]  /*3bd0*/  SEL R4, R18, RZ, P0 ;  /* 0x000000ff12047207 */ /* 0x000fe40000000000 */
[----:B------:R-:W-:Y:S02]  /*3be0*/  IADD3 R2, P4, PT, -R2, R5, RZ ;  /* 0x0000000502027210 */ /* 0x000fe40007f9e1ff */
[----:B------:R-:W-:Y:S02]  /*3bf0*/  IADD3 R4, P3, PT, -R4, R13, RZ ;  /* 0x0000000d04047210 */ /* 0x000fe40007f7e1ff */
[C---:B------:R-:W-:Y:S02]  /*3c00*/  SEL R5, R19.reuse, RZ, P0 ;  /* 0x000000ff13057207 */ /* 0x040fe40000000000 */
[----:B------:R-:W-:-:S03]  /*3c10*/  SEL R3, R19, RZ, P1 ;  /* 0x000000ff13037207 */ /* 0x000fc60000800000 */
[----:B------:R-:W-:Y:S01]  /*3c20*/  IMAD.X R5, R14, 0x1, ~R5, P3 ;  /* 0x000000010e057824 */ /* 0x000fe200018e0e05 */
[----:B------:R-:W-:Y:S01]  /*3c30*/  IADD3.X R3, PT, PT, ~R3, R8, RZ, P4, !PT ;  /* 0x0000000803037210 */ /* 0x000fe200027fe5ff */
[----:B------:R-:W-:Y:S06]  /*3c40*/  @P2 BRA `(.L_x_67) ;  /* 0xfffffff0009c2947 */ /* 0x000fec000383ffff */
[----:B------:R-:W-:-:S07]  /*3c50*/  IMAD.U32 R7, RZ, RZ, UR6 ;  /* 0x00000006ff077e24 */ /* 0x000fce000f8e00ff */
.L_x_66:
[----:B------:R-:W-:-:S09]  /*3c60*/  UISETP.NE.AND UP0, UPT, UR11, URZ, UPT ;  /* 0x000000ff0b00728c */ /* 0x000fd2000bf05270 */
[----:B------:R-:W-:Y:S05]  /*3c70*/  BRA.U !UP0, `(.L_x_68) ;  /* 0x0000000908c07547 */ /* 0x000fea000b800000 */
[----:B------:R-:W-:Y:S02]  /*3c80*/  UISETP.NE.AND UP1, UPT, UR11, 0x1, UPT ;  /* 0x000000010b00788c */ /* 0x000fe4000bf25270 */
[----:B------:R-:W-:-:S04]  /*3c90*/  ULOP3.LUT UR4, UR7, 0x1, URZ, 0xc0, !UPT ;  /* 0x0000000107047892 */ /* 0x000fc8000f8ec0ff */
[----:B------:R-:W-:-:S03]  /*3ca0*/  UISETP.NE.U32.AND UP0, UPT, UR4, 0x1, UPT ;  /* 0x000000010400788c */ /* 0x000fc6000bf05070 */
[----:B------:R-:W-:Y:S08]  /*3cb0*/  BRA.U !UP1, `(.L_x_69) ;  /* 0x0000000509c07547 */ /* 0x000ff0000b800000 */
[----:B01----:R-:W-:Y:S01]  /*3cc0*/  IMAD R8, R7, 0x8, R1 ;  /* 0x0000000807087824 */ /* 0x003fe200078e0201 */
[----:B------:R-:W0:Y:S01]  /*3cd0*/  LDCU UR4, c[0x0][0x3bc] ;  /* 0x00007780ff0477ac */ /* 0x000e220008000800 */
[----:B-----5:R-:W1:Y:S01]  /*3ce0*/  LDC.64 R16, c[0x0][0x390] ;  /* 0x0000e400ff107b82 */ /* 0x020e620000000a00 */
[----:B------:R-:W-:Y:S01]  /*3cf0*/  IMAD R25, R0, UR7, R7 ;  /* 0x0000000700197c24 */ /* 0x000fe2000f8e0207 */
[----:B------:R-:W2:Y:S02]  /*3d00*/  LDCU.64 UR12, c[0x0][0x3a0] ;  /* 0x00007400ff0c77ac */ /* 0x000ea40008000a00 */
[----:B------:R-:W2:Y:S02]  /*3d10*/  LDL.128 R8, [R8] ;  /* 0x0000000008087983 */ /* 0x000ea40000100c00 */
[----:B------:R-:W-:Y:S02]  /*3d20*/  SHF.L.U32 R25, R25, 0x1, RZ ;  /* 0x0000000119197819 */ /* 0x000fe400000006ff */
[----:B------:R-:W3:Y:S03]  /*3d30*/  LDC.64 R12, c[0x0][0x398] ;  /* 0x0000e600ff0c7b82 */ /* 0x000ee60000000a00 */
[----:B0-----:R-:W-:-:S04]  /*3d40*/  IMAD R15, R25, UR4, R6 ;  /* 0x00000004190f7c24 */ /* 0x001fc8000f8e0206 */
[C---:B------:R-:W-:Y:S02]  /*3d50*/  VIADD R21, R15.reuse, UR4 ;  /* 0x000000040f157c36 */ /* 0x040fe40008000000 */
[----:B-1----:R-:W-:-:S04]  /*3d60*/  IMAD.WIDE.U32 R14, R15, 0x8, R16 ;  /* 0x000000080f0e7825 */ /* 0x002fc800078e0010 */
[----:B------:R-:W-:Y:S02]  /*3d70*/  IMAD.WIDE.U32 R20, R21, 0x8, R16 ;  /* 0x0000000815147825 */ /* 0x000fe400078e0010 */
[----:B------:R-:W4:Y:S04]  /*3d80*/  LDG.E.64.CONSTANT R14, desc[UR8][R14.64] ;  /* 0x000000080e0e7981 */ /* 0x000f28000c1e9b00 */
[----:B------:R-:W4:Y:S01]  /*3d90*/  LDG.E.64.CONSTANT R20, desc[UR8][R20.64] ;  /* 0x0000000814147981 */ /* 0x000f22000c1e9b00 */
[----:B------:R-:W-:-:S04]  /*3da0*/  VIADD R27, R25, 0x2 ;  /* 0x00000002191b7836 */ /* 0x000fc80000000000 */
[----:B------:R-:W-:Y:S02]  /*3db0*/  IMAD R27, R27, UR4, R6 ;  /* 0x000000041b1b7c24 */ /* 0x000fe4000f8e0206 */
[----:B--2---:R-:W-:-:S04]  /*3dc0*/  IMAD.WIDE.U32 R22, R9, UR12, RZ ;  /* 0x0000000c09167c25 */ /* 0x004fc8000f8e00ff */
[----:B------:R-:W-:-:S04]  /*3dd0*/  IMAD.WIDE.U32 R18, R8, UR12, RZ ;  /* 0x0000000c08127c25 */ /* 0x000fc8000f8e00ff */
[----:B------:R-:W-:-:S03]  /*3de0*/  IMAD.WIDE.U32 R22, P0, R8, UR13, R22 ;  /* 0x0000000d08167c25 */ /* 0x000fc6000f800016 */
[----:B------:R-:W-:Y:S01]  /*3df0*/  IADD3 RZ, P1, PT, R19, R22, RZ ;  /* 0x0000001613ff7210 */ /* 0x000fe20007f3e0ff */
[----:B------:R-:W-:Y:S01]  /*3e00*/  IMAD.X R19, RZ, RZ, RZ, P0 ;  /* 0x000000ffff137224 */ /* 0x000fe200000e06ff */
[----:B------:R-:W-:-:S05]  /*3e10*/  MOV R18, R23 ;  /* 0x0000001700127202 */ /* 0x000fca0000000f00 */
[----:B------:R-:W-:-:S04]  /*3e20*/  IMAD.WIDE.U32.X R18, R9, UR13, R18, P1 ;  /* 0x0000000d09127c25 */ /* 0x000fc800088e0412 */
[----:B---3--:R-:W-:Y:S02]  /*3e30*/  IMAD R19, R19, R12, RZ ;  /* 0x0000000c13137224 */ /* 0x008fe400078e02ff */
[----:B----4-:R-:W-:Y:S02]  /*3e40*/  IMAD R15, R15, R8, RZ ;  /* 0x000000080f0f7224 */ /* 0x010fe400078e02ff */
[C---:B------:R-:W-:Y:S02]  /*3e50*/  IMAD R23, R18.reuse, R13, R19 ;  /* 0x0000000d12177224 */ /* 0x040fe400078e0213 */
[----:B------:R-:W-:-:S04]  /*3e60*/  IMAD.WIDE.U32 R18, R18, R12, RZ ;  /* 0x0000000c12127225 */ /* 0x000fc800078e00ff */
[----:B------:R-:W-:Y:S01]  /*3e70*/  IMAD.IADD R19, R19, 0x1, R23 ;  /* 0x0000000113137824 */ /* 0x000fe200078e0217 */
[----:B------:R-:W-:Y:S01]  /*3e80*/  IADD3 R18, P0, PT, RZ, -R18, RZ ;  /* 0x80000012ff127210 */ /* 0x000fe20007f1e0ff */
[----:B------:R-:W-:Y:S02]  /*3e90*/  IMAD R23, R21, R8, RZ ;  /* 0x0000000815177224 */ /* 0x000fe400078e02ff */
[C---:B------:R-:W-:Y:S01]  /*3ea0*/  IMAD R21, R9.reuse, R14, R15 ;  /* 0x0000000e09157224 */ /* 0x040fe200078e020f */
[----:B------:R-:W-:Y:S01]  /*3eb0*/  IADD3.X R19, PT, PT, RZ, ~R19, RZ, P0, !PT ;  /* 0x80000013ff137210 */ /* 0x000fe200007fe4ff */
[----:B------:R-:W-:Y:S02]  /*3ec0*/  IMAD R23, R9, R20, R23 ;  /* 0x0000001409177224 */ /* 0x000fe400078e0217 */
[----:B------:R-:W-:-:S04]  /*3ed0*/  IMAD.WIDE.U32 R14, R8, R14, R18 ;  /* 0x0000000e080e7225 */ /* 0x000fc800078e0012 */
[----:B------:R-:W-:-:S04]  /*3ee0*/  IMAD.WIDE.U32 R8, R8, R20, R18 ;  /* 0x0000001408087225 */ /* 0x000fc800078e0012 */
[C---:B------:R-:W-:Y:S02]  /*3ef0*/  VIADD R19, R27.reuse, UR4 ;  /* 0x000000041b137c36 */ /* 0x040fe40008000000 */
[----:B------:R-:W-:-:S04]  /*3f00*/  IMAD.WIDE.U32 R26, R27, 0x8, R16 ;  /* 0x000000081b1a7825 */ /* 0x000fc800078e0010 */
[----:B------:R-:W-:Y:S02]  /*3f10*/  IMAD.WIDE.U32 R18, R19, 0x8, R16 ;  /* 0x0000000813127825 */ /* 0x000fe400078e0010 */
[----:B------:R-:W2:Y:S04]  /*3f20*/  LDG.E.64.CONSTANT R16, desc[UR8][R26.64] ;  /* 0x000000081a107981 */ /* 0x000ea8000c1e9b00 */
[----:B------:R-:W3:Y:S01]  /*3f30*/  LDG.E.64.CONSTANT R18, desc[UR8][R18.64] ;  /* 0x0000000812127981 */ /* 0x000ee2000c1e9b00 */
[----:B------:R-:W-:Y:S01]  /*3f40*/  IMAD.IADD R22, R15, 0x1, R21 ;  /* 0x000000010f167824 */ /* 0x000fe200078e0215 */
[----:B------:R-:W-:Y:S01]  /*3f50*/  ISETP.GE.U32.AND P0, PT, R14, R12, PT ;  /* 0x0000000c0e00720c */ /* 0x000fe20003f06070 */
[----:B------:R-:W-:-:S03]  /*3f60*/  IMAD.WIDE.U32 R20, R11, UR12, RZ ;  /* 0x0000000c0b147c25 */ /* 0x000fc6000f8e00ff */
[----:B------:R-:W-:Y:S01]  /*3f70*/  ISETP.GE.U32.AND.EX P0, PT, R22, R13, PT, P0 ;  /* 0x0000000d1600720c */ /* 0x000fe20003f06100 */
[----:B------:R-:W-:-:S03]  /*3f80*/  IMAD.WIDE.U32 R24, R10, UR12, RZ ;  /* 0x0000000c0a187c25 */ /* 0x000fc6000f8e00ff */
[----:B------:R-:W-:Y:S01]  /*3f90*/  SEL R29, R12, RZ, P0 ;  /* 0x000000ff0c1d7207 */ /* 0x000fe20000000000 */
[----:B------:R-:W-:-:S03]  /*3fa0*/  IMAD.WIDE.U32 R20, P1, R10, UR13, R20 ;  /* 0x0000000d0a147c25 */ /* 0x000fc6000f820014 */
[----:B------:R-:W-:Y:S01]  /*3fb0*/  IADD3 R29, P3, P2, R4, R14, -R29 ;  /* 0x0000000e041d7210 */ /* 0x000fe20007a7e81d */
[----:B------:R-:W-:Y:S01]  /*3fc0*/  IMAD.MOV.U32 R14, RZ, RZ, R21 ;  /* 0x000000ffff0e7224 */ /* 0x000fe200078e0015 */
[----:B------:R-:W-:Y:S01]  /*3fd0*/  IADD3.X R15, PT, PT, RZ, RZ, RZ, P1, !PT ;  /* 0x000000ffff0f7210 */ /* 0x000fe20000ffe4ff */
[----:B------:R-:W-:Y:S01]  /*3fe0*/  IMAD.IADD R4, R9, 0x1, R23 ;  /* 0x0000000109047824 */ /* 0x000fe200078e0217 */
[----:B------:R-:W-:Y:S01]  /*3ff0*/  IADD3 RZ, P1, PT, R25, R20, RZ ;  /* 0x0000001419ff7210 */ /* 0x000fe20007f3e0ff */
[----:B------:R-:W-:-:S04]  /*4000*/  VIADD R7, R7, 0x2 ;  /* 0x0000000207077836 */ /* 0x000fc80000000000 */
[----:B------:R-:W-:Y:S01]  /*4010*/  IMAD.WIDE.U32.X R14, R11, UR13, R14, P1 ;  /* 0x0000000d0b0e7c25 */ /* 0x000fe200088e040e */
[----:B------:R-:W-:-:S03]  /*4020*/  ISETP.GE.U32.AND P1, PT, R8, R12, PT ;  /* 0x0000000c0800720c */ /* 0x000fc60003f26070 */
[----:B------:R-:W-:Y:S01]  /*4030*/  IMAD R15, R15, R12, RZ ;  /* 0x0000000c0f0f7224 */ /* 0x000fe200078e02ff */
[----:B------:R-:W-:-:S03]  /*4040*/  ISETP.GE.U32.AND.EX P1, PT, R4, R13, PT, P1 ;  /* 0x0000000d0400720c */ /* 0x000fc60003f26110 */
[----:B------:R-:W-:Y:S01]  /*4050*/  IMAD R21, R14, R13, R15 ;  /* 0x0000000d0e157224 */ /* 0x000fe200078e020f */
[----:B------:R-:W-:Y:S01]  /*4060*/  SEL R9, R12, RZ, P1 ;  /* 0x000000ff0c097207 */ /* 0x000fe20000800000 */
[----:B------:R-:W-:-:S03]  /*4070*/  IMAD.WIDE.U32 R14, R14, R12, RZ ;  /* 0x0000000c0e0e7225 */ /* 0x000fc600078e00ff */
[----:B------:R-:W-:Y:S02]  /*4080*/  IADD3 R9, P4, P5, R2, R8, -R9 ;  /* 0x0000000802097210 */ /* 0x000fe40007d9e809 */
[----:B------:R-:W-:Y:S02]  /*4090*/  IADD3 R15, PT, PT, R15, R21, RZ ;  /* 0x000000150f0f7210 */ /* 0x000fe40007ffe0ff */
[----:B------:R-:W-:Y:S02]  /*40a0*/  IADD3 R14, P6, PT, RZ, -R14, RZ ;  /* 0x8000000eff0e7210 */ /* 0x000fe40007fde0ff */
[C---:B------:R-:W-:Y:S02]  /*40b0*/  SEL R8, R13.reuse, RZ, P0 ;  /* 0x000000ff0d087207 */ /* 0x040fe40000000000 */
[----:B------:R-:W-:Y:S01]  /*40c0*/  SEL R2, R13, RZ, P1 ;  /* 0x000000ff0d027207 */ /* 0x000fe20000800000 */
[----:B------:R-:W-:Y:S01]  /*40d0*/  IMAD.X R15, RZ, RZ, ~R15, P6 ;  /* 0x000000ffff0f7224 */ /* 0x000fe200030e0e0f */
[----:B------:R-:W-:-:S02]  /*40e0*/  IADD3.X R22, PT, PT, R5, R22, ~R8, P3, P2 ;  /* 0x0000001605167210 */ /* 0x000fc40001fe4c08 */
[----:B------:R-:W-:Y:S02]  /*40f0*/  IADD3.X R4, PT, PT, R3, R4, ~R2, P4, P5 ;  /* 0x0000000403047210 */ /* 0x000fe400027eac02 */
[-C--:B------:R-:W-:Y:S02]  /*4100*/  ISETP.GE.U32.AND P0, PT, R29, R12.reuse, PT ;  /* 0x0000000c1d00720c */ /* 0x080fe40003f06070 */
[----:B------:R-:W-:Y:S02]  /*4110*/  ISETP.GE.U32.AND P1, PT, R9, R12, PT ;  /* 0x0000000c0900720c */ /* 0x000fe40003f26070 */
[-C--:B------:R-:W-:Y:S02]  /*4120*/  ISETP.GE.U32.AND.EX P0, PT, R22, R13.reuse, PT, P0 ;  /* 0x0000000d1600720c */ /* 0x080fe40003f06100 */
[----:B------:R-:W-:Y:S01]  /*4130*/  ISETP.GE.U32.AND.EX P1, PT, R4, R13, PT, P1 ;  /* 0x0000000d0400720c */ /* 0x000fe20003f26110 */
[-C--:B--2---:R-:W-:Y:S02]  /*4140*/  IMAD R17, R17, R10.reuse, RZ ;  /* 0x0000000a11117224 */ /* 0x084fe400078e02ff */
[----:B---3--:R-:W-:-:S02]  /*4150*/  IMAD R5, R19, R10, RZ ;  /* 0x0000000a13057224 */ /* 0x008fc400078e02ff */
[C---:B------:R-:W-:Y:S02]  /*4160*/  IMAD R3, R16.reuse, R11, R17 ;  /* 0x0000000b10037224 */ /* 0x040fe400078e0211 */
[----:B------:R-:W-:-:S04]  /*4170*/  IMAD.WIDE.U32 R16, R16, R10, R14 ;  /* 0x0000000a10107225 */ /* 0x000fc800078e000e */
[----:B------:R-:W-:Y:S01]  /*4180*/  IMAD R5, R18, R11, R5 ;  /* 0x0000000b12057224 */ /* 0x000fe200078e0205 */
[----:B------:R-:W-:Y:S01]  /*4190*/  ISETP.GE.U32.AND P2, PT, R16, R12, PT ;  /* 0x0000000c1000720c */ /* 0x000fe20003f46070 */
[----:B------:R-:W-:Y:S01]  /*41a0*/  IMAD.WIDE.U32 R10, R18, R10, R14 ;  /* 0x0000000a120a7225 */ /* 0x000fe200078e000e */
[C---:B------:R-:W-:Y:S02]  /*41b0*/  SEL R18, R12.reuse, RZ, P0 ;  /* 0x000000ff0c127207 */ /* 0x040fe40000000000 */
[----:B------:R-:W-:Y:S01]  /*41c0*/  SEL R14, R12, RZ, P1 ;  /* 0x000000ff0c0e7207 */ /* 0x000fe20000800000 */
[----:B------:R-:W-:Y:S01]  /*41d0*/  IMAD.IADD R8, R17, 0x1, R3 ;  /* 0x0000000111087824 */ /* 0x000fe200078e0203 */
[----:B------:R-:W-:Y:S02]  /*41e0*/  IADD3 R2, PT, PT, R11, R5, RZ ;  /* 0x000000050b027210 */ /* 0x000fe40007ffe0ff */
[----:B------:R-:W-:Y:S02]  /*41f0*/  ISETP.GE.U32.AND P3, PT, R10, R12, PT ;  /* 0x0000000c0a00720c */ /* 0x000fe40003f66070 */
[----:B------:R-:W-:-:S02]  /*4200*/  ISETP.GE.U32.AND.EX P2, PT, R8, R13, PT, P2 ;  /* 0x0000000d0800720c */ /* 0x000fc40003f46120 */
[----:B------:R-:W-:Y:S02]  /*4210*/  ISETP.GE.U32.AND.EX P3, PT, R2, R13, PT, P3 ;  /* 0x0000000d0200720c */ /* 0x000fe40003f66130 */
[----:B------:R-:W-:Y:S02]  /*4220*/  IADD3 R29, P4, PT, -R18, R29, RZ ;  /* 0x0000001d121d7210 */ /* 0x000fe40007f9e1ff */
[C---:B------:R-:W-:Y:S02]  /*4230*/  SEL R5, R13.reuse, RZ, P0 ;  /* 0x000000ff0d057207 */ /* 0x040fe40000000000 */
[----:B------:R-:W-:Y:S02]  /*4240*/  IADD3 R9, P5, PT, -R14, R9, RZ ;  /* 0x000000090e097210 */ /* 0x000fe40007fbe1ff */
[----:B------:R-:W-:Y:S01]  /*4250*/  SEL R3, R13, RZ, P1 ;  /* 0x000000ff0d037207 */ /* 0x000fe20000800000 */
[----:B------:R-:W-:Y:S01]  /*4260*/  IMAD.X R22, R22, 0x1, ~R5, P4 ;  /* 0x0000000116167824 */ /* 0x000fe200020e0e05 */
[----:B------:R-:W-:-:S02]  /*4270*/  SEL R17, R12, RZ, P2 ;  /* 0x000000ff0c117207 */ /* 0x000fc40001000000 */
[----:B------:R-:W-:Y:S01]  /*4280*/  SEL R11, R12, RZ, P3 ;  /* 0x000000ff0c0b7207 */ /* 0x000fe20001800000 */
[----:B------:R-:W-:Y:S01]  /*4290*/  IMAD.X R4, R4, 0x1, ~R3, P5 ;  /* 0x0000000104047824 */ /* 0x000fe200028e0e03 */
[----:B------:R-:W-:Y:S02]  /*42a0*/  IADD3 R17, P0, P1, R29, R16, -R17 ;  /* 0x000000101d117210 */ /* 0x000fe4000791e811 */
[----:B------:R-:W-:Y:S02]  /*42b0*/  SEL R5, R13, RZ, P2 ;  /* 0x000000ff0d057207 */ /* 0x000fe40001000000 */
[----:B------:R-:W-:Y:S02]  /*42c0*/  IADD3 R11, P4, P5, R9, R10, -R11 ;  /* 0x0000000a090b7210 */ /* 0x000fe40007d9e80b */
[----:B------:R-:W-:Y:S02]  /*42d0*/  SEL R3, R13, RZ, P3 ;  /* 0x000000ff0d037207 */ /* 0x000fe40001800000 */
[----:B------:R-:W-:-:S02]  /*42e0*/  IADD3.X R10, PT, PT, R22, R8, ~R5, P0, P1 ;  /* 0x00000008160a7210 */ /* 0x000fc400007e2c05 */
[----:B------:R-:W-:Y:S02]  /*42f0*/  IADD3.X R8, PT, PT, R4, R2, ~R3, P4, P5 ;  /* 0x0000000204087210 */ /* 0x000fe400027eac03 */
[-C--:B------:R-:W-:Y:S02]  /*4300*/  ISETP.GE.U32.AND P1, PT, R11, R12.reuse, PT ;  /* 0x0000000c0b00720c */ /* 0x080fe40003f26070 */
[----:B------:R-:W-:Y:S02]  /*4310*/  ISETP.GE.U32.AND P0, PT, R17, R12, PT ;  /* 0x0000000c1100720c */ /* 0x000fe40003f06070 */
[-C--:B------:R-:W-:Y:S02]  /*4320*/  ISETP.GE.U32.AND.EX P1, PT, R8, R13.reuse, PT, P1 ;  /* 0x0000000d0800720c */ /* 0x080fe40003f26110 */
[----:B------:R-:W-:Y:S02]  /*4330*/  ISETP.GE.U32.AND.EX P0, PT, R10, R13, PT, P0 ;  /* 0x0000000d0a00720c */ /* 0x000fe40003f06100 */
[----:B------:R-:W-:-:S02]  /*4340*/  SEL R2, R12, RZ, P1 ;  /* 0x000000ff0c027207 */ /* 0x000fc40000800000 */
[----:B------:R-:W-:Y:S02]  /*4350*/  SEL R4, R12, RZ, P0 ;  /* 0x000000ff0c047207 */ /* 0x000fe40000000000 */
[C---:B------:R-:W-:Y:S02]  /*4360*/  SEL R5, R13.reuse, RZ, P0 ;  /* 0x000000ff0d057207 */ /* 0x040fe40000000000 */
[----:B------:R-:W-:Y:S02]  /*4370*/  IADD3 R2, P2, PT, -R2, R11, RZ ;  /* 0x0000000b02027210 */ /* 0x000fe40007f5e1ff */
[----:B------:R-:W-:Y:S02]  /*4380*/  SEL R3, R13, RZ, P1 ;  /* 0x000000ff0d037207 */ /* 0x000fe40000800000 */
[----:B------:R-:W-:-:S03]  /*4390*/  IADD3 R4, P0, PT, -R4, R17, RZ ;  /* 0x0000001104047210 */ /* 0x000fc60007f1e1ff */
[----:B------:R-:W-:Y:S01]  /*43a0*/  IMAD.X R3, R8, 0x1, ~R3, P2 ;  /* 0x0000000108037824 */ /* 0x000fe200010e0e03 */
[----:B------:R-:W-:-:S09]  /*43b0*/  IADD3.X R5, PT, PT, ~R5, R10, RZ, P0, !PT ;  /* 0x0000000a05057210 */ /* 0x000fd200007fe5ff */
.L_x_69:
[----:B------:R-:W-:Y:S05]  /*43c0*/  BRA.U UP0, `(.L_x_68) ;  /* 0x0000000100ec7547 */ /* 0x000fea000b800000 */
[----:B01----:R-:W-:Y:S01]  /*43d0*/  LEA R8, R7, R1, 0x3 ;  /* 0x0000000107087211 */ /* 0x003fe200078e18ff */
[----:B------:R-:W0:Y:S01]  /*43e0*/  LDCU UR4, c[0x0][0x3bc] ;  /* 0x00007780ff0477ac */ /* 0x000e220008000800 */
[----:B------:R-:W1:Y:S04]  /*43f0*/  LDC.64 R10, c[0x0][0x390] ;  /* 0x0000e400ff0a7b82 */ /* 0x000e680000000a00 */
[----:B------:R-:W2:Y:S01]  /*4400*/  LDL.64 R8, [R8] ;  /* 0x0000000008087983 */ /* 0x000ea20000100a00 */
[----:B------:R-:W-:-:S04]  /*4410*/  IMAD R7, R0, UR7, R7 ;  /* 0x0000000700077c24 */ /* 0x000fc8000f8e0207 */
[----:B0-----:R-:W-:-:S04]  /*4420*/  IMAD R7, R7, UR4, RZ ;  /* 0x0000000407077c24 */ /* 0x001fc8000f8e02ff */
[----:B------:R-:W-:-:S04]  /*4430*/  IMAD R7, R7, 0x2, R6 ;  /* 0x0000000207077824 */ /* 0x000fc800078e0206 */
[C---:B------:R-:W-:Y:S01]  /*4440*/  VIADD R13, R7.reuse, UR4 ;  /* 0x00000004070d7c36 */ /* 0x040fe20008000000 */
[----:B------:R-:W2:Y:S01]  /*4450*/  LDCU.64 UR4, c[0x0][0x3a0] ;  /* 0x00007400ff0477ac */ /* 0x000ea20008000a00 */
[----:B-1----:R-:W-:-:S04]  /*4460*/  IMAD.WIDE.U32 R14, R7, 0x8, R10 ;  /* 0x00000008070e7825 */ /* 0x002fc800078e000a */
[----:B------:R-:W-:Y:S02]  /*4470*/  IMAD.WIDE.U32 R12, R13, 0x8, R10 ;  /* 0x000000080d0c7825 */ /* 0x000fe400078e000a */
[----:B------:R-:W3:Y:S01]  /*4480*/  LDG.E.64.CONSTANT R14, desc[UR8][R14.64] ;  /* 0x000000080e0e7981 */ /* 0x000ee2000c1e9b00 */
[----:B------:R-:W0:Y:S03]  /*4490*/  LDC.64 R10, c[0x0][0x398] ;  /* 0x0000e600ff0a7b82 */ /* 0x000e260000000a00 */
[----:B------:R-:W4:Y:S01]  /*44a0*/  LDG.E.64.CONSTANT R12, desc[UR8][R12.64] ;  /* 0x000000080c0c7981 */ /* 0x000f22000c1e9b00 */
[----:B--2--5:R-:W-:-:S04]  /*44b0*/  IMAD.WIDE.U32 R16, R9, UR4, RZ ;  /* 0x0000000409107c25 */ /* 0x024fc8000f8e00ff */
[----:B------:R-:W-:-:S04]  /*44c0*/  IMAD.WIDE.U32 R18, P0, R8, UR5, R16 ;  /* 0x0000000508127c25 */ /* 0x000fc8000f800010 */
[----:B------:R-:W-:Y:S01]  /*44d0*/  IMAD.WIDE.U32 R16, R8, UR4, RZ ;  /* 0x0000000408107c25 */ /* 0x000fe2000f8e00ff */
[----:B------:R-:W-:-:S03]  /*44e0*/  IADD3.X R21, PT, PT, RZ, RZ, RZ, P0, !PT ;  /* 0x000000ffff157210 */ /* 0x000fc600007fe4ff */
[----:B------:R-:W-:Y:S01]  /*44f0*/  IMAD.MOV.U32 R20, RZ, RZ, R19 ;  /* 0x000000ffff147224 */ /* 0x000fe200078e0013 */
[----:B------:R-:W-:-:S05]  /*4500*/  IADD3 RZ, P0, PT, R17, R18, RZ ;  /* 0x0000001211ff7210 */ /* 0x000fca0007f1e0ff */
[----:B------:R-:W-:-:S04]  /*4510*/  IMAD.WIDE.U32.X R18, R9, UR5, R20, P0 ;  /* 0x0000000509127c25 */ /* 0x000fc800080e0414 */
[-C--:B0-----:R-:W-:Y:S02]  /*4520*/  IMAD R7, R19, R10.reuse, RZ ;  /* 0x0000000a13077224 */ /* 0x081fe400078e02ff */
[----:B------:R-:W-:-:S04]  /*4530*/  IMAD.WIDE.U32 R16, R18, R10, RZ ;  /* 0x0000000a12107225 */ /* 0x000fc800078e00ff */
[----:B------:R-:W-:Y:S01]  /*4540*/  IMAD R7, R18, R11, R7 ;  /* 0x0000000b12077224 */ /* 0x000fe200078e0207 */
[----:B------:R-:W-:Y:S01]  /*4550*/  IADD3 R16, P0, PT, RZ, -R16, RZ ;  /* 0x80000010ff107210 */ /* 0x000fe20007f1e0ff */
[-C--:B----4-:R-:W-:Y:S02]  /*4560*/  IMAD R13, R13, R8.reuse, RZ ;  /* 0x000000080d0d7224 */ /* 0x090fe400078e02ff */
[----:B------:R-:W-:Y:S02]  /*4570*/  IMAD.IADD R17, R17, 0x1, R7 ;  /* 0x0000000111117824 */ /* 0x000fe400078e0207 */
[----:B---3--:R-:W-:Y:S02]  /*4580*/  IMAD R7, R15, R8, RZ ;  /* 0x000000080f077224 */ /* 0x008fe400078e02ff */
[C---:B------:R-:W-:Y:S01]  /*4590*/  IMAD R13, R9.reuse, R12, R13 ;  /* 0x0000000c090d7224 */ /* 0x040fe200078e020d */
[----:B------:R-:W-:Y:S01]  /*45a0*/  IADD3.X R17, PT, PT, RZ, ~R17, RZ, P0, !PT ;  /* 0x80000011ff117210 */ /* 0x000fe200007fe4ff */
[----:B------:R-:W-:-:S02]  /*45b0*/  IMAD R7, R9, R14, R7 ;  /* 0x0000000e09077224 */ /* 0x000fc400078e0207 */
[----:B------:R-:W-:-:S04]  /*45c0*/  IMAD.WIDE.U32 R14, R8, R14, R16 ;  /* 0x0000000e080e7225 */ /* 0x000fc800078e0010 */
[----:B------:R-:W-:Y:S01]  /*45d0*/  IMAD.WIDE.U32 R8, R8, R12, R16 ;  /* 0x0000000c08087225 */ /* 0x000fe200078e0010 */
[----:B------:R-:W-:-:S03]  /*45e0*/  ISETP.GE.U32.AND P0, PT, R14, R10, PT ;  /* 0x0000000a0e00720c */ /* 0x000fc60003f06070 */
[----:B------:R-:W-:Y:S01]  /*45f0*/  IMAD.IADD R12, R9, 0x1, R13 ;  /* 0x00000001090c7824 */ /* 0x000fe200078e020d */
[----:B------:R-:W-:Y:S01]  /*4600*/  ISETP.GE.U32.AND P1, PT, R8, R10, PT ;  /* 0x0000000a0800720c */ /* 0x000fe20003f26070 */
[----:B------:R-:W-:-:S03]  /*4610*/  IMAD.IADD R18, R15, 0x1, R7 ;  /* 0x000000010f127824 */ /* 0x000fc600078e0207 */
[-C--:B------:R-:W-:Y:S02]  /*4620*/  ISETP.GE.U32.AND.EX P1, PT, R12, R11.reuse, PT, P1 ;  /* 0x0000000b0c00720c */ /* 0x080fe40003f26110 */
[----:B------:R-:W-:Y:S02]  /*4630*/  ISETP.GE.U32.AND.EX P0, PT, R18, R11, PT, P0 ;  /* 0x0000000b1200720c */ /* 0x000fe40003f06100 */
[C---:B------:R-:W-:Y:S02]  /*4640*/  SEL R9, R10.reuse, RZ, P1 ;  /* 0x000000ff0a097207 */ /* 0x040fe40000800000 */
[----:B------:R-:W-:Y:S02]  /*4650*/  SEL R15, R10, RZ, P0 ;  /* 0x000000ff0a0f7207 */ /* 0x000fe40000000000 */
[----:B------:R-:W-:Y:S02]  /*4660*/  SEL R16, R11, RZ, P0 ;  /* 0x000000ff0b107207 */ /* 0x000fe40000000000 */
[----:B------:R-:W-:-:S02]  /*4670*/  IADD3 R9, P3, P4, R2, R8, -R9 ;  /* 0x0000000802097210 */ /* 0x000fc40007c7e809 */
[----:B------:R-:W-:Y:S02]  /*4680*/  IADD3 R15, P0, P2, R4, R14, -R15 ;  /* 0x0000000e040f7210 */ /* 0x000fe40007a1e80f */
[----:B------:R-:W-:Y:S02]  /*4690*/  SEL R8, R11, RZ, P1 ;  /* 0x000000ff0b087207 */ /* 0x000fe40000800000 */
[----:B------:R-:W-:Y:S02]  /*46a0*/  IADD3.X R14, PT, PT, R5, R18, ~R16, P0, P2 ;  /* 0x00000012050e7210 */ /* 0x000fe400007e4c10 */
[----:B------:R-:W-:Y:S02]  /*46b0*/  IADD3.X R8, PT, PT, R3, R12, ~R8, P3, P4 ;  /* 0x0000000c03087210 */ /* 0x000fe40001fe8c08 */
[-C--:B------:R-:W-:Y:S02]  /*46c0*/  ISETP.GE.U32.AND P1, PT, R9, R10.reuse, PT ;  /* 0x0000000a0900720c */ /* 0x080fe40003f26070 */
[----:B------:R-:W-:-:S02]  /*46d0*/  ISETP.GE.U32.AND P0, PT, R15, R10, PT ;  /* 0x0000000a0f00720c */ /* 0x000fc40003f06070 */
[-C--:B------:R-:W-:Y:S02]  /*46e0*/  ISETP.GE.U32.AND.EX P1, PT, R8, R11.reuse, PT, P1 ;  /* 0x0000000b0800720c */ /* 0x080fe40003f26110 */
[----:B------:R-:W-:Y:S02]  /*46f0*/  ISETP.GE.U32.AND.EX P0, PT, R14, R11, PT, P0 ;  /* 0x0000000b0e00720c */ /* 0x000fe40003f06100 */
[C---:B------:R-:W-:Y:S02]  /*4700*/  SEL R2, R10.reuse, RZ, P1 ;  /* 0x000000ff0a027207 */ /* 0x040fe40000800000 */
[----:B------:R-:W-:Y:S02]  /*4710*/  SEL R4, R10, RZ, P0 ;  /* 0x000000ff0a047207 */ /* 0x000fe40000000000 */
[----:B------:R-:W-:Y:S02]  /*4720*/  IADD3 R2, P3, PT, -R2, R9, RZ ;  /* 0x0000000902027210 */ /* 0x000fe40007f7e1ff */
[----:B------:R-:W-:-:S02]  /*4730*/  SEL R3, R11, RZ, P1 ;  /* 0x000000ff0b037207 */ /* 0x000fc40000800000 */
[----:B------:R-:W-:Y:S02]  /*4740*/  IADD3 R4, P2, PT, -R4, R15, RZ ;  /* 0x0000000f04047210 */ /* 0x000fe40007f5e1ff */
[----:B------:R-:W-:Y:S01]  /*4750*/  SEL R5, R11, RZ, P0 ;  /* 0x000000ff0b057207 */ /* 0x000fe20000000000 */
[----:B------:R-:W-:-:S03]  /*4760*/  IMAD.X R3, R8, 0x1, ~R3, P3 ;  /* 0x0000000108037824 */ /* 0x000fc600018e0e03 */
[----:B------:R-:W-:-:S07]  /*4770*/  IADD3.X R5, PT, PT, ~R5, R14, RZ, P2, !PT ;  /* 0x0000000e05057210 */ /* 0x000fce00017fe5ff */
.L_x_68:
[----:B------:R-:W2:Y:S01]  /*4780*/  LDCU UR4, c[0x0][0x3b8] ;  /* 0x00007700ff0477ac */ /* 0x000ea20008000800 */
[----:B------:R-:W-:-:S05]  /*4790*/  VIADD R0, R0, 0x1 ;  /* 0x0000000100007836 */ /* 0x000fca0000000000 */
[----:B--2---:R-:W-:-:S13]  /*47a0*/  ISETP.NE.AND P0, PT, R0, UR4, PT ;  /* 0x0000000400007c0c */ /* 0x004fda000bf05270 */
[----:B------:R-:W-:Y:S05]  /*47b0*/  @P0 BRA `(.L_x_70) ;  /* 0xffffffb800600947 */ /* 0x000fea000383ffff */
.L_x_0:
[----:B------:R-:W2:Y:S01]  /*47c0*/  S2UR UR5, SR_CgaCtaId ;  /* 0x00000000000579c3 */ /* 0x000ea20000008800 */
[----:B------:R-:W-:Y:S01]  /*47d0*/  UMOV UR4, 0x400 ;  /* 0x0000040000047882 */ /* 0x000fe20000000000 */
[----:B------:R-:W3:Y:S01]  /*47e0*/  LDCU.64 UR6, c[0x0][0x3c8] ;  /* 0x00007900ff0677ac */ /* 0x000ee20008000a00 */
[----:B------:R-:W-:Y:S05]  /*47f0*/  BSSY.RECONVERGENT B0, `(.L_x_71) ;  /* 0x000002e000007945 */ /* 0x000fea0003800200 */
[----:B------:R-:W4:Y:S08]  /*4800*/  LDC R0, c[0x0][0x3bc] ;  /* 0x0000ef00ff007b82 */ /* 0x000f300000000800 */
[----:B------:R-:W0:Y:S01]  /*4810*/  LDC.64 R10, c[0x0][0x3d0] ;  /* 0x0000f400ff0a7b82 */ /* 0x000e220000000a00 */
[----:B--2---:R-:W-:-:S02]  /*4820*/  ULEA UR4, UR5, UR4, 0x18 ;  /* 0x0000000405047291 */ /* 0x004fc4000f8ec0ff */
[----:B---3--:R-:W-:-:S04]  /*4830*/  USHF.R.U32.HI UR5, URZ, 0x1, UR7 ;  /* 0x00000001ff057899 */ /* 0x008fc80008011607 */
[----:B------:R-:W-:Y:S01]  /*4840*/  LEA R7, R6, UR4, 0x3 ;  /* 0x0000000406077c11 */ /* 0x000fe2000f8e18ff */
[----:B------:R-:W-:-:S03]  /*4850*/  USHF.R.U64 UR4, UR6, 0x1, UR7 ;  /* 0x0000000106047899 */ /* 0x000fc60008001207 */
[----:B----4-:R-:W-:Y:S01]  /*4860*/  LEA R0, R0, R7, 0x3 ;  /* 0x0000000700007211 */ /* 0x010fe200078e18ff */
[----:B------:R-:W-:Y:S04]  /*4870*/  STS.64 [R7], R4 ;  /* 0x0000000407007388 */ /* 0x000fe80000000a00 */
[----:B------:R-:W-:Y:S01]  /*4880*/  STS.64 [R0], R2 ;  /* 0x0000000200007388 */ /* 0x000fe20000000a00 */
[----:B------:R-:W-:Y:S06]  /*4890*/  BAR.SYNC.DEFER_BLOCKING 0x0 ;  /* 0x0000000000007b1d */ /* 0x000fec0000010000 */
[----:B------:R-:W0:Y:S02]  /*48a0*/  LDS.64 R2, [R7] ;  /* 0x0000000007027984 */ /* 0x000e240000000a00 */
[----:B01----:R-:W-:-:S02]  /*48b0*/  IMAD R8, R3, R10, RZ ;  /* 0x0000000a03087224 */ /* 0x003fc400078e02ff */
[----:B-----5:R-:W-:-:S04]  /*48c0*/  IMAD.WIDE.U32 R16, R2, R10, UR4 ;  /* 0x0000000402107e25 */ /* 0x020fc8000f8e000a */
[----:B------:R-:W-:-:S04]  /*48d0*/  IMAD R9, R2, R11, R8 ;  /* 0x0000000b02097224 */ /* 0x000fc800078e0208 */
[----:B------:R-:W-:-:S05]  /*48e0*/  IMAD.IADD R20, R17, 0x1, R9 ;  /* 0x0000000111147824 */ /* 0x000fca00078e0209 */
[----:B------:R-:W-:-:S04]  /*48f0*/  LOP3.LUT R2, R20, UR7, RZ, 0xfc, !PT ;  /* 0x0000000714027c12 */ /* 0x000fc8000f8efcff */
[----:B------:R-:W-:-:S13]  /*4900*/  ISETP.NE.U32.AND P0, PT, R2, RZ, PT ;  /* 0x000000ff0200720c */ /* 0x000fda0003f05070 */
[----:B------:R-:W-:Y:S05]  /*4910*/  @P0 BRA `(.L_x_72) ;  /* 0x0000000000500947 */ /* 0x000fea0003800000 */
[----:B------:R-:W0:Y:S01]  /*4920*/  I2F.U32.RP R4, UR6 ;  /* 0x0000000600047d06 */ /* 0x000e220008209000 */
        /* <DEDUP_REMOVED lines=10> */
[----:B------:R-:W-:Y:S02]  /*49d0*/  IMAD R16, R3, UR6, R16 ;  /* 0x0000000603107c24 */ /* 0x000fe4000f8e0210 */
[----:B------:R-:W-:-:S03]  /*49e0*/  HFMA2 R3, -RZ, RZ, 0, 0 ;  /* 0x00000000ff037431 */ /* 0x000fc600000001ff */
[----:B------:R-:W-:-:S13]  /*49f0*/  ISETP.GE.U32.AND P0, PT, R16, UR6, PT ;  /* 0x0000000610007c0c */ /* 0x000fda000bf06070 */
[----:B------:R-:W-:Y:S01]  /*4a00*/  @P0 IADD3 R16, PT, PT, R16, -UR6, RZ ;  /* 0x8000000610100c10 */ /* 0x000fe2000fffe0ff */
[----:B------:R-:W-:-:S03]  /*4a10*/  @P0 VIADD R2, R2, 0x1 ;  /* 0x0000000102020836 */ /* 0x000fc60000000000 */
[----:B------:R-:W-:-:S13]  /*4a20*/  ISETP.GE.U32.AND P1, PT, R16, UR6, PT ;  /* 0x0000000610007c0c */ /* 0x000fda000bf26070 */
[----:B------:R-:W-:Y:S01]  /*4a30*/  @P1 VIADD R2, R2, 0x1 ;  /* 0x0000000102021836 */ /* 0x000fe20000000000 */
[----:B------:R-:W-:Y:S01]  /*4a40*/  @!P2 LOP3.LUT R2, RZ, UR6, RZ, 0x33, !PT ;  /* 0x00000006ff02ac12 */ /* 0x000fe2000f8e33ff */
[----:B------:R-:W-:Y:S06]  /*4a50*/  BRA `(.L_x_73) ;  /* 0x00000000001c7947 */ /* 0x000fec0003800000 */
.L_x_72:
[----:B------:R-:W0:Y:S01]  /*4a60*/  LDCU.64 UR12, c[0x0][0x3c8] ;  /* 0x00007900ff0c77ac */ /* 0x000e220008000a00 */
[----:B------:R-:W-:Y:S01]  /*4a70*/  MOV R18, 0x4ab0 ;  /* 0x00004ab000127802 */ /* 0x000fe20000000f00 */
[----:B0-----:R-:W-:Y:S02]  /*4a80*/  IMAD.U32 R19, RZ, RZ, UR12 ;  /* 0x0000000cff137e24 */ /* 0x001fe4000f8e00ff */
[----:B------:R-:W-:-:S07]  /*4a90*/  IMAD.U32 R17, RZ, RZ, UR13 ;  /* 0x0000000dff117e24 */ /* 0x000fce000f8e00ff */
[----:B------:R-:W-:Y:S05]  /*4aa0*/  CALL.REL.NOINC `($__internal_0_$__cuda_sm20_div_u64) ;  /* 0x0000000000d47944 */ /* 0x000fea0003c00000 */
[----:B------:R-:W-:Y:S01]  /*4ab0*/  MOV R2, R8 ;  /* 0x0000000800027202 */ /* 0x000fe20000000f00 */
[----:B------:R-:W-:-:S07]  /*4ac0*/  IMAD.MOV.U32 R3, RZ, RZ, R9 ;  /* 0x000000ffff037224 */ /* 0x000fce00078e0009 */
.L_x_73:
[----:B------:R-:W-:Y:S05]  /*4ad0*/  BSYNC.RECONVERGENT B0 ;  /* 0x0000000000007941 */ /* 0x000fea0003800200 */
.L_x_71:
[----:B------:R-:W0:Y:S01]  /*4ae0*/  LDS.64 R4, [R0] ;  /* 0x0000000000047984 */ /* 0x000e220000000a00 */
[----:B------:R-:W0:Y:S01]  /*4af0*/  LDC.64 R8, c[0x0][0x3d0] ;  /* 0x0000f400ff087b82 */ /* 0x000e220000000a00 */
[----:B------:R-:W1:Y:S01]  /*4b00*/  LDCU UR6, c[0x0][0x3cc] ;  /* 0x00007980ff0677ac */ /* 0x000e620008000800 */
[----:B------:R-:W-:Y:S01]  /*4b10*/  BSSY.RECONVERGENT B0, `(.L_x_74) ;  /* 0x0000024000007945 */ /* 0x000fe20003800200 */
[-C--:B0-----:R-:W-:Y:S02]  /*4b20*/  IMAD R5, R5, R8.reuse, RZ ;  /* 0x0000000805057224 */ /* 0x081fe400078e02ff */
[----:B------:R-:W-:-:S04]  /*4b30*/  IMAD.WIDE.U32 R16, R4, R8, UR4 ;  /* 0x0000000404107e25 */ /* 0x000fc8000f8e0008 */
[----:B------:R-:W-:-:S04]  /*4b40*/  IMAD R5, R4, R9, R5 ;  /* 0x0000000904057224 */ /* 0x000fc800078e0205 */
[----:B------:R-:W-:-:S05]  /*4b50*/  IMAD.IADD R20, R17, 0x1, R5 ;  /* 0x0000000111147824 */ /* 0x000fca00078e0205 */
[----:B-1----:R-:W-:-:S04]  /*4b60*/  LOP3.LUT R4, R20, UR6, RZ, 0xfc, !PT ;  /* 0x0000000614047c12 */ /* 0x002fc8000f8efcff */
[----:B------:R-:W-:-:S13]  /*4b70*/  ISETP.NE.U32.AND P0, PT, R4, RZ, PT ;  /* 0x000000ff0400720c */ /* 0x000fda0003f05070 */
[----:B------:R-:W-:Y:S05]  /*4b80*/  @P0 BRA `(.L_x_75) ;  /* 0x0000000000540947 */ /* 0x000fea0003800000 */
[----:B------:R-:W0:Y:S01]  /*4b90*/  LDCU UR4, c[0x0][0x3c8] ;  /* 0x00007900ff0477ac */ /* 0x000e220008000800 */
[----:B------:R-:W-:Y:S01]  /*4ba0*/  IMAD.MOV.U32 R4, RZ, RZ, RZ ;  /* 0x000000ffff047224 */ /* 0x000fe200078e00ff */
[----:B0-----:R-:W0:Y:S01]  /*4bb0*/  I2F.U32.RP R0, UR4 ;  /* 0x0000000400007d06 */ /* 0x001e220008209000 */
[----:B------:R-:W-:-:S07]  /*4bc0*/  ISETP.NE.U32.AND P2, PT, RZ, UR4, PT ;  /* 0x00000004ff007c0c */ /* 0x000fce000bf45070 */
[----:B0-----:R-:W0:Y:S02]  /*4bd0*/  MUFU.RCP R0, R0 ;  /* 0x0000000000007308 */ /* 0x001e240000001000 */
[----:B0-----:R-:W-:-:S06]  /*4be0*/  IADD3 R7, PT, PT, R0, 0xffffffe, RZ ;  /* 0x0ffffffe00077810 */ /* 0x001fcc0007ffe0ff */
[----:B------:R-:W0:Y:S02]  /*4bf0*/  F2I.FTZ.U32.TRUNC.NTZ R5, R7 ;  /* 0x0000000700057305 */ /* 0x000e24000021f000 */
[----:B0-----:R-:W-:-:S04]  /*4c00*/  IMAD.MOV R9, RZ, RZ, -R5 ;  /* 0x000000ffff097224 */ /* 0x001fc800078e0a05 */
[----:B------:R-:W-:-:S04]  /*4c10*/  IMAD R9, R9, UR4, RZ ;  /* 0x0000000409097c24 */ /* 0x000fc8000f8e02ff */
[----:B------:R-:W-:-:S06]  /*4c20*/  IMAD.HI.U32 R9, R5, R9, R4 ;  /* 0x0000000905097227 */ /* 0x000fcc00078e0004 */
[----:B------:R-:W-:-:S05]  /*4c30*/  IMAD.HI.U32 R4, R9, R16, RZ ;  /* 0x0000001009047227 */ /* 0x000fca00078e00ff */
[----:B------:R-:W-:-:S05]  /*4c40*/  IADD3 R5, PT, PT, -R4, RZ, RZ ;  /* 0x000000ff04057210 */ /* 0x000fca0007ffe1ff */
[----:B------:R-:W-:Y:S02]  /*4c50*/  IMAD R16, R5, UR4, R16 ;  /* 0x0000000405107c24 */ /* 0x000fe4000f8e0210 */
[----:B------:R-:W-:-:S03]  /*4c60*/  IMAD.MOV.U32 R5, RZ, RZ, RZ ;  /* 0x000000ffff057224 */ /* 0x000fc600078e00ff */
[----:B------:R-:W-:-:S13]  /*4c70*/  ISETP.GE.U32.AND P0, PT, R16, UR4, PT ;  /* 0x0000000410007c0c */ /* 0x000fda000bf06070 */
[----:B------:R-:W-:Y:S02]  /*4c80*/  @P0 VIADD R16, R16, -UR4 ;  /* 0x8000000410100c36 */ /* 0x000fe40008000000 */
[----:B------:R-:W-:-:S03]  /*4c90*/  @P0 VIADD R4, R4, 0x1 ;  /* 0x0000000104040836 */ /* 0x000fc60000000000 */
[----:B------:R-:W-:-:S13]  /*4ca0*/  ISETP.GE.U32.AND P1, PT, R16, UR4, PT ;  /* 0x0000000410007c0c */ /* 0x000fda000bf26070 */
[----:B------:R-:W-:Y:S02]  /*4cb0*/  @P1 IADD3 R4, PT, PT, R4, 0x1, RZ ;  /* 0x0000000104041810 */ /* 0x000fe40007ffe0ff */
[----:B------:R-:W-:Y:S01]  /*4cc0*/  @!P2 LOP3.LUT R4, RZ, UR4, RZ, 0x33, !PT ;  /* 0x00000004ff04ac12 */ /* 0x000fe2000f8e33ff */
[----:B------:R-:W-:Y:S06]  /*4cd0*/  BRA `(.L_x_76) ;  /* 0x00000000001c7947 */ /* 0x000fec0003800000 */
.L_x_75:
[----:B------:R-:W0:Y:S01]  /*4ce0*/  LDCU.64 UR4, c[0x0][0x3c8] ;  /* 0x00007900ff0477ac */ /* 0x000e220008000a00 */
[----:B------:R-:W-:Y:S01]  /*4cf0*/  MOV R18, 0x4d30 ;  /* 0x00004d3000127802 */ /* 0x000fe20000000f00 */
[----:B0-----:R-:W-:Y:S01]  /*4d00*/  IMAD.U32 R19, RZ, RZ, UR4 ;  /* 0x00000004ff137e24 */ /* 0x001fe2000f8e00ff */
[----:B------:R-:W-:-:S07]  /*4d10*/  MOV R17, UR5 ;  /* 0x0000000500117c02 */ /* 0x000fce0008000f00 */
[----:B------:R-:W-:Y:S05]  /*4d20*/  CALL.REL.NOINC `($__internal_0_$__cuda_sm20_div_u64) ;  /* 0x0000000000347944 */ /* 0x000fea0003c00000 */
[----:B------:R-:W-:Y:S02]  /*4d30*/  IMAD.MOV.U32 R4, RZ, RZ, R8 ;  /* 0x000000ffff047224 */ /* 0x000fe400078e0008 */
[----:B------:R-:W-:-:S07]  /*4d40*/  IMAD.MOV.U32 R5, RZ, RZ, R9 ;  /* 0x000000ffff057224 */ /* 0x000fce00078e0009 */
.L_x_76:
[----:B------:R-:W-:Y:S05]  /*4d50*/  BSYNC.RECONVERGENT B0 ;  /* 0x0000000000007941 */ /* 0x000fea0003800200 */
.L_x_74:
[----:B------:R-:W0:Y:S08]  /*4d60*/  LDC R0, c[0x0][0x3bc] ;  /* 0x0000ef00ff007b82 */ /* 0x000e300000000800 */
[----:B------:R-:W1:Y:S01]  /*4d70*/  LDC.64 R8, c[0x0][0x380] ;  /* 0x0000e000ff087b82 */ /* 0x000e620000000a00 */
[----:B0-----:R-:W-:-:S05]  /*4d80*/  IMAD R7, R0, UR10, RZ ;  /* 0x0000000a00077c24 */ /* 0x001fca000f8e02ff */
[----:B------:R-:W-:-:S05]  /*4d90*/  LEA R7, R7, R6, 0x1 ;  /* 0x0000000607077211 */ /* 0x000fca00078e08ff */
[C---:B------:R-:W-:Y:S02]  /*4da0*/  IMAD.IADD R11, R7.reuse, 0x1, R0 ;  /* 0x00000001070b7824 */ /* 0x040fe400078e0200 */
[----:B-1----:R-:W-:-:S04]  /*4db0*/  IMAD.WIDE.U32 R6, R7, 0x8, R8 ;  /* 0x0000000807067825 */ /* 0x002fc800078e0008 */
[----:B------:R-:W-:Y:S01]  /*4dc0*/  IMAD.WIDE.U32 R8, R11, 0x8, R8 ;  /* 0x000000080b087825 */ /* 0x000fe200078e0008 */
[----:B------:R-:W-:Y:S04]  /*4dd0*/  STG.E.64 desc[UR8][R6.64], R2 ;  /* 0x0000000206007986 */ /* 0x000fe8000c101b08 */
[----:B------:R-:W-:Y:S01]  /*4de0*/  STG.E.64 desc[UR8][R8.64], R4 ;  /* 0x0000000408007986 */ /* 0x000fe2000c101b08 */
[----:B------:R-:W-:Y:S05]  /*4df0*/  EXIT ;  /* 0x000000000000794d */ /* 0x000fea0003800000 */
        .weak           $__internal_0_$__cuda_sm20_div_u64
        .type           $__internal_0_$__cuda_sm20_div_u64,@function
        .size           $__internal_0_$__cuda_sm20_div_u64,($__internal_1_$__cuda_sm20_rem_u64 - $__internal_0_$__cuda_sm20_div_u64)
$__internal_0_$__cuda_sm20_div_u64:
[----:B------:R-:W-:Y:S01]  /*4e00*/  IMAD.MOV.U32 R22, RZ, RZ, R19 ;  /* 0x000000ffff167224 */ /* 0x000fe200078e0013 */
[----:B------:R-:W-:-:S05]  /*4e10*/  MOV R23, R17 ;  /* 0x0000001100177202 */ /* 0x000fca0000000f00 */
[----:B------:R-:W0:Y:S08]  /*4e20*/  I2F.U64.RP R22, R22 ;  /* 0x0000001600167312 */ /* 0x000e300000309000 */
[----:B0-----:R-:W0:Y:S02]  /*4e30*/  MUFU.RCP R8, R22 ;  /* 0x0000001600087308 */ /* 0x001e240000001000 */
[----:B0-----:R-:W-:-:S06]  /*4e40*/  VIADD R9, R8, 0x1ffffffe ;  /* 0x1ffffffe08097836 */ /* 0x001fcc0000000000 */
[----:B------:R-:W0:Y:S02]  /*4e50*/  F2I.U64.TRUNC R8, R9 ;  /* 0x0000000900087311 */ /* 0x000e24000020d800 */
[----:B0-----:R-:W-:-:S04]  /*4e60*/  IMAD.WIDE.U32 R10, R8, R19, RZ ;  /* 0x00000013080a7225 */ /* 0x001fc800078e00ff */
[----:B------:R-:W-:Y:S01]  /*4e70*/  IMAD R11, R8, R17, R11 ;  /* 0x00000011080b7224 */ /* 0x000fe200078e020b */
[----:B------:R-:W-:-:S03]  /*4e80*/  IADD3 R25, P0, PT, RZ, -R10, RZ ;  /* 0x8000000aff197210 */ /* 0x000fc60007f1e0ff */
[----:B------:R-:W-:Y:S02]  /*4e90*/  IMAD R11, R9, R19, R11 ;  /* 0x00000013090b7224 */ /* 0x000fe400078e020b */
[----:B------:R-:W-:-:S04]  /*4ea0*/  IMAD.HI.U32 R10, R8, R25, RZ ;  /* 0x00000019080a7227 */ /* 0x000fc800078e00ff */
[----:B------:R-:W-:Y:S01]  /*4eb0*/  IMAD.X R21, RZ, RZ, ~R11, P0 ;  /* 0x000000ffff157224 */ /* 0x000fe200000e0e0b */
[----:B------:R-:W-:-:S03]  /*4ec0*/  MOV R11, R8 ;  /* 0x00000008000b7202 */ /* 0x000fc60000000f00 */
[----:B------:R-:W-:-:S04]  /*4ed0*/  IMAD.WIDE.U32 R10, P0, R8, R21, R10 ;  /* 0x00000015080a7225 */ /* 0x000fc8000780000a */
[C---:B------:R-:W-:Y:S02]  /*4ee0*/  IMAD R8, R9.reuse, R21, RZ ;  /* 0x0000001509087224 */ /* 0x040fe400078e02ff */
[----:B------:R-:W-:-:S04]  /*4ef0*/  IMAD.HI.U32 R11, P1, R9, R25, R10 ;  /* 0x00000019090b7227 */ /* 0x000fc8000782000a */
[----:B------:R-:W-:Y:S01]  /*4f00*/  IMAD.HI.U32 R21, R9, R21, RZ ;  /* 0x0000001509157227 */ /* 0x000fe200078e00ff */
[----:B------:R-:W-:-:S03]  /*4f10*/  IADD3 R11, P2, PT, R8, R11, RZ ;  /* 0x0000000b080b7210 */ /* 0x000fc60007f5e0ff */
[----:B------:R-:W-:Y:S02]  /*4f20*/  IMAD.X R21, R21, 0x1, R9, P0 ;  /* 0x0000000115157824 */ /* 0x000fe400000e0609 */
[----:B------:R-:W-:-:S03]  /*4f30*/  IMAD.WIDE.U32 R8, R11, R19, RZ ;  /* 0x000000130b087225 */ /* 0x000fc600078e00ff */
[----:B------:R-:W-:Y:S01]  /*4f40*/  IADD3.X R21, PT, PT, RZ, RZ, R21, P2, P1 ;  /* 0x000000ffff157210 */ /* 0x000fe200017e2415 */
[----:B------:R-:W-:Y:S01]  /*4f50*/  IMAD R10, R11, R17, R9 ;  /* 0x000000110b0a7224 */ /* 0x000fe200078e0209 */
[----:B------:R-:W-:-:S03]  /*4f60*/  IADD3 R9, P0, PT, RZ, -R8, RZ ;  /* 0x80000008ff097210 */ /* 0x000fc60007f1e0ff */
[----:B------:R-:W-:Y:S02]  /*4f70*/  IMAD R8, R21, R19, R10 ;  /* 0x0000001315087224 */ /* 0x000fe400078e020a */
[----:B------:R-:W-:-:S04]  /*4f80*/  IMAD.HI.U32 R10, R11, R9, RZ ;  /* 0x000000090b0a7227 */ /* 0x000fc800078e00ff */
[----:B------:R-:W-:-:S04]  /*4f90*/  IMAD.X R8, RZ, RZ, ~R8, P0 ;  /* 0x000000ffff087224 */ /* 0x000fc800000e0e08 */
[----:B------:R-:W-:-:S04]  /*4fa0*/  IMAD.WIDE.U32 R10, P0, R11, R8, R10 ;  /* 0x000000080b0a7225 */ /* 0x000fc8000780000a */
[C---:B------:R-:W-:Y:S02]  /*4fb0*/  IMAD R22, R21.reuse, R8, RZ ;  /* 0x0000000815167224 */ /* 0x040fe400078e02ff */
[----:B------:R-:W-:-:S04]  /*4fc0*/  IMAD.HI.U32 R11, P1, R21, R9, R10 ;  /* 0x00000009150b7227 */ /* 0x000fc8000782000a */
[----:B------:R-:W-:Y:S01]  /*4fd0*/  IMAD.HI.U32 R8, R21, R8, RZ ;  /* 0x0000000815087227 */ /* 0x000fe200078e00ff */
[----:B------:R-:W-:-:S03]  /*4fe0*/  IADD3 R11, P2, PT, R22, R11, RZ ;  /* 0x0000000b160b7210 */ /* 0x000fc60007f5e0ff */
[----:B------:R-:W-:Y:S01]  /*4ff0*/  IMAD.MOV.U32 R9, RZ, RZ, RZ ;  /* 0x000000ffff097224 */ /* 0x000fe200078e00ff */
[----:B------:R-:W-:Y:S01]  /*5000*/  IADD3.X R21, PT, PT, R8, R21, RZ, P0, !PT ;  /* 0x0000001508157210 */ /* 0x000fe200007fe4ff */
[----:B------:R-:W-:-:S03]  /*5010*/  IMAD.HI.U32 R8, R11, R16, RZ ;  /* 0x000000100b087227 */ /* 0x000fc600078e00ff */
[----:B------:R-:W-:Y:S01]  /*5020*/  IADD3.X R21, PT, PT, RZ, RZ, R21, P2, P1 ;  /* 0x000000ffff157210 */ /* 0x000fe200017e2415 */
[----:B------:R-:W-:-:S04]  /*5030*/  IMAD.WIDE.U32 R8, R11, R20, R8 ;  /* 0x000000140b087225 */ /* 0x000fc800078e0008 */
[C---:B------:R-:W-:Y:S02]  /*5040*/  IMAD R11, R21.reuse, R20, RZ ;  /* 0x00000014150b7224 */ /* 0x040fe400078e02ff */
[----:B------:R-:W-:-:S04]  /*5050*/  IMAD.HI.U32 R8, P0, R21, R16, R8 ;  /* 0x0000001015087227 */ /* 0x000fc80007800008 */
[----:B------:R-:W-:Y:S01]  /*5060*/  IMAD.HI.U32 R22, R21, R20, RZ ;  /* 0x0000001415167227 */ /* 0x000fe200078e00ff */
[----:B------:R-:W-:-:S03]  /*5070*/  IADD3 R10, P1, PT, R11, R8, RZ ;  /* 0x000000080b0a7210 */ /* 0x000fc60007f3e0ff */
[----:B------:R-:W-:Y:S01]  /*5080*/  IMAD.X R22, RZ, RZ, R22, P0 ;  /* 0x000000ffff167224 */ /* 0x000fe200000e0616 */
[C---:B------:R-:W-:Y:S01]  /*5090*/  IADD3 R11, P2, PT, R10.reuse, 0x1, RZ ;  /* 0x000000010a0b7810 */ /* 0x040fe20007f5e0ff */
[----:B------:R-:W-:-:S03]  /*50a0*/  IMAD.WIDE.U32 R8, R10, R19, RZ ;  /* 0x000000130a087225 */ /* 0x000fc600078e00ff */
[----:B------:R-:W-:Y:S01]  /*50b0*/  IADD3.X R22, PT, PT, RZ, R22, RZ, P1, !PT ;  /* 0x00000016ff167210 */ /* 0x000fe20000ffe4ff */
[----:B------:R-:W-:Y:S01]  /*50c0*/  IMAD R9, R10, R17, R9 ;  /* 0x000000110a097224 */ /* 0x000fe200078e0209 */
[----:B------:R-:W-:-:S03]  /*50d0*/  IADD3 R8, P1, PT, -R8, R16, RZ ;  /* 0x0000001008087210 */ /* 0x000fc60007f3e1ff */
[-C--:B------:R-:W-:Y:S01]  /*50e0*/  IMAD R9, R22, R19.reuse, R9 ;  /* 0x0000001316097224 */ /* 0x080fe200078e0209 */
[----:B------:R-:W-:-:S03]  /*50f0*/  ISETP.GE.U32.AND P0, PT, R8, R19, PT ;  /* 0x000000130800720c */ /* 0x000fc60003f06070 */
[----:B------:R-:W-:Y:S01]  /*5100*/  IMAD.X R20, R20, 0x1, ~R9, P1 ;  /* 0x0000000114147824 */ /* 0x000fe200008e0e09 */
[C---:B------:R-:W-:Y:S02]  /*5110*/  IADD3 R21, P1, PT, -R19.reuse, R8, RZ ;  /* 0x0000000813157210 */ /* 0x040fe40007f3e1ff */
[----:B------:R-:W-:Y:S02]  /*5120*/  IADD3.X R9, PT, PT, RZ, R22, RZ, P2, !PT ;  /* 0x00000016ff097210 */ /* 0x000fe400017fe4ff */
[C---:B------:R-:W-:Y:S01]  /*5130*/  ISETP.GE.U32.AND.EX P0, PT, R20.reuse, R17, PT, P0 ;  /* 0x000000111400720c */ /* 0x040fe20003f06100 */
[----:B------:R-:W-:Y:S01]  /*5140*/  IMAD.X R16, R20, 0x1, ~R17, P1 ;  /* 0x0000000114107824 */ /* 0x000fe200008e0e11 */
[----:B------:R-:W-:Y:S02]  /*5150*/  ISETP.NE.U32.AND P1, PT, R19, RZ, PT ;  /* 0x000000ff1300720c */ /* 0x000fe40003f25070 */
[----:B------:R-:W-:Y:S02]  /*5160*/  SEL R8, R21, R8, P0 ;  /* 0x0000000815087207 */ /* 0x000fe40000000000 */
[----:B------:R-:W-:-:S02]  /*5170*/  SEL R11, R11, R10, P0 ;  /* 0x0000000a0b0b7207 */ /* 0x000fc40000000000 */
[----:B------:R-:W-:Y:S02]  /*5180*/  SEL R10, R16, R20, P0 ;  /* 0x00000014100a7207 */ /* 0x000fe40000000000 */
[----:B------:R-:W-:Y:S02]  /*5190*/  SEL R22, R9, R22, P0 ;  /* 0x0000001609167207 */ /* 0x000fe40000000000 */
[----:B------:R-:W-:Y:S01]  /*51a0*/  ISETP.GE.U32.AND P0, PT, R8, R19, PT ;  /* 0x000000130800720c */ /* 0x000fe20003f06070 */
[----:B------:R-:W-:Y:S01]  /*51b0*/  IMAD.MOV.U32 R19, RZ, RZ, 0x0 ;  /* 0x00000000ff137424 */ /* 0x000fe200078e00ff */
[----:B------:R-:W-:Y:S02]  /*51c0*/  IADD3 R8, P2, PT, R11, 0x1, RZ ;  /* 0x000000010b087810 */ /* 0x000fe40007f5e0ff */
[----:B------:R-:W-:Y:S02]  /*51d0*/  ISETP.GE.U32.AND.EX P0, PT, R10, R17, PT, P0 ;  /* 0x000000110a00720c */ /* 0x000fe40003f06100 */
[----:B------:R-:W-:Y:S01]  /*51e0*/  ISETP.NE.AND.EX P1, PT, R17, RZ, PT, P1 ;  /* 0x000000ff1100720c */ /* 0x000fe20003f25310 */
[----:B------:R-:W-:Y:S01]  /*51f0*/  IMAD.X R9, RZ, RZ, R22, P2 ;  /* 0x000000ffff097224 */ /* 0x000fe200010e0616 */
[----:B------:R-:W-:-:S04]  /*5200*/  SEL R8, R8, R11, P0 ;  /* 0x0000000b08087207 */ /* 0x000fc80000000000 */
[----:B------:R-:W-:Y:S02]  /*5210*/  SEL R9, R9, R22, P0 ;  /* 0x0000001609097207 */ /* 0x000fe40000000000 */
[----:B------:R-:W-:Y:S02]  /*5220*/  SEL R8, R8, 0xffffffff, P1 ;  /* 0xffffffff08087807 */ /* 0x000fe40000800000 */
[----:B------:R-:W-:Y:S01]  /*5230*/  SEL R9, R9, 0xffffffff, P1 ;  /* 0xffffffff09097807 */ /* 0x000fe20000800000 */
[----:B------:R-:W-:Y:S06]  /*5240*/  RET.REL.NODEC R18 `(batch_scheme_switch_fused) ;  /* 0xffffffac126c7950 */ /* 0x000fec0003c3ffff */
        .weak           $__internal_1_$__cuda_sm20_rem_u64
        .type           $__internal_1_$__cuda_sm20_rem_u64,@function
        .size           $__internal_1_$__cuda_sm20_rem_u64,(.L_x_150 - $__internal_1_$__cuda_sm20_rem_u64)
$__internal_1_$__cuda_sm20_rem_u64:
[----:B------:R-:W0:Y:S08]  /*5250*/  I2F.U64.RP R18, UR4 ;  /* 0x0000000400127d12 */ /* 0x000e300008309000 */
[----:B0-----:R-:W0:Y:S02]  /*5260*/  MUFU.RCP R20, R18 ;  /* 0x0000001200147308 */ /* 0x001e240000001000 */
[----:B0-----:R-:W-:-:S06]  /*5270*/  IADD3 R20, PT, PT, R20, 0x1ffffffe, RZ ;  /* 0x1ffffffe14147810 */ /* 0x001fcc0007ffe0ff */
[----:B------:R-:W0:Y:S02]  /*5280*/  F2I.U64.TRUNC R20, R20 ;  /* 0x0000001400147311 */ /* 0x000e24000020d800 */
[----:B0-----:R-:W-:-:S04]  /*5290*/  IMAD.WIDE.U32 R22, R20, UR4, RZ ;  /* 0x0000000414167c25 */ /* 0x001fc8000f8e00ff */
[C---:B------:R-:W-:Y:S01]  /*52a0*/  IMAD R9, R20.reuse, UR5, R23 ;  /* 0x0000000514097c24 */ /* 0x040fe2000f8e0217 */
[----:B------:R-:W-:Y:S01]  /*52b0*/  IADD3 R19, P0, PT, RZ, -R22, RZ ;  /* 0x80000016ff137210 */ /* 0x000fe20007f1e0ff */
[----:B------:R-:W-:Y:S02]  /*52c0*/  IMAD.MOV.U32 R23, RZ, RZ, R20 ;  /* 0x000000ffff177224 */ /* 0x000fe400078e0014 */
[----:B------:R-:W-:Y:S02]  /*52d0*/  IMAD R9, R21, UR4, R9 ;  /* 0x0000000415097c24 */ /* 0x000fe4000f8e0209 */
[----:B------:R-:W-:-:S04]  /*52e0*/  IMAD.HI.U32 R22, R20, R19, RZ ;  /* 0x0000001314167227 */ /* 0x000fc800078e00ff */
[----:B------:R-:W-:-:S04]  /*52f0*/  IMAD.X R9, RZ, RZ, ~R9, P0 ;  /* 0x000000ffff097224 */ /* 0x000fc800000e0e09 */
[----:B------:R-:W-:-:S04]  /*5300*/  IMAD.WIDE.U32 R22, P0, R20, R9, R22 ;  /* 0x0000000914167225 */ /* 0x000fc80007800016 */
[C---:B------:R-:W-:Y:S02]  /*5310*/  IMAD R18, R21.reuse, R9, RZ ;  /* 0x0000000915127224 */ /* 0x040fe400078e02ff */
[----:B------:R-:W-:-:S04]  /*5320*/  IMAD.HI.U32 R19, P1, R21, R19, R22 ;  /* 0x0000001315137227 */ /* 0x000fc80007820016 */
[----:B------:R-:W-:Y:S01]  /*5330*/  IMAD.HI.U32 R9, R21, R9, RZ ;  /* 0x0000000915097227 */ /* 0x000fe200078e00ff */
[----:B------:R-:W-:-:S04]  /*5340*/  IADD3 R19, P2, PT, R18, R19, RZ ;  /* 0x0000001312137210 */ /* 0x000fc80007f5e0ff */
[----:B------:R-:W-:Y:S01]  /*5350*/  IADD3.X R9, PT, PT, R9, R21, RZ, P0, !PT ;  /* 0x0000001509097210 */ /* 0x000fe200007fe4ff */
[----:B------:R-:W-:-:S03]  /*5360*/  IMAD.WIDE.U32 R22, R19, UR4, RZ ;  /* 0x0000000413167c25 */ /* 0x000fc6000f8e00ff */
[----:B------:R-:W-:Y:S01]  /*5370*/  IADD3.X R9, PT, PT, RZ, RZ, R9, P2, P1 ;  /* 0x000000ffff097210 */ /* 0x000fe200017e2409 */
[----:B------:R-:W-:Y:S01]  /*5380*/  IMAD R20, R19, UR5, R23 ;  /* 0x0000000513147c24 */ /* 0x000fe2000f8e0217 */
[----:B------:R-:W-:Y:S01]  /*5390*/  IADD3 R22, P0, PT, RZ, -R22, RZ ;  /* 0x80000016ff167210 */ /* 0x000fe20007f1e0ff */
[----:B------:R-:W-:Y:S02]  /*53a0*/  HFMA2 R23, -RZ, RZ, 0, 0 ;  /* 0x00000000ff177431 */ /* 0x000fe400000001ff */
[----:B------:R-:W-:Y:S02]  /*53b0*/  IMAD R20, R9, UR4, R20 ;  /* 0x0000000409147c24 */ /* 0x000fe4000f8e0214 */
[----:B------:R-:W-:-:S04]  /*53c0*/  IMAD.HI.U32 R18, R19, R22, RZ ;  /* 0x0000001613127227 */ /* 0x000fc800078e00ff */
[----:B------:R-:W-:-:S04]  /*53d0*/  IMAD.X R20, RZ, RZ, ~R20, P0 ;  /* 0x000000ffff147224 */ /* 0x000fc800000e0e14 */
[----:B------:R-:W-:-:S04]  /*53e0*/  IMAD.WIDE.U32 R24, P0, R19, R20, R18 ;  /* 0x0000001413187225 */ /* 0x000fc80007800012 */
[C---:B------:R-:W-:Y:S02]  /*53f0*/  IMAD R18, R9.reuse, R20, RZ ;  /* 0x0000001409127224 */ /* 0x040fe400078e02ff */
[----:B------:R-:W-:-:S04]  /*5400*/  IMAD.HI.U32 R19, P1, R9, R22, R24 ;  /* 0x0000001609137227 */ /* 0x000fc80007820018 */
[----:B------:R-:W-:Y:S01]  /*5410*/  IMAD.HI.U32 R20, R9, R20, RZ ;  /* 0x0000001409147227 */ /* 0x000fe200078e00ff */
[----:B------:R-:W-:-:S03]  /*5420*/  IADD3 R18, P2, PT, R18, R19, RZ ;  /* 0x0000001312127210 */ /* 0x000fc60007f5e0ff */
[----:B------:R-:W-:Y:S02]  /*5430*/  IMAD.X R20, R20, 0x1, R9, P0 ;  /* 0x0000000114147824 */ /* 0x000fe400000e0609 */
[----:B------:R-:W-:-:S03]  /*5440*/  IMAD.HI.U32 R22, R18, R10, RZ ;  /* 0x0000000a12167227 */ /* 0x000fc600078e00ff */
[----:B------:R-:W-:Y:S02]  /*5450*/  IADD3.X R20, PT, PT, RZ, RZ, R20, P2, P1 ;  /* 0x000000ffff147210 */ /* 0x000fe400017e2414 */
[----:B------:R-:W-:Y:S01]  /*5460*/  ISETP.NE.U32.AND P2, PT, RZ, UR4, PT ;  /* 0x00000004ff007c0c */ /* 0x000fe2000bf45070 */
[----:B------:R-:W-:-:S04]  /*5470*/  IMAD.WIDE.U32 R18, R18, R11, R22 ;  /* 0x0000000b12127225 */ /* 0x000fc800078e0016 */
[C---:B------:R-:W-:Y:S02]  /*5480*/  IMAD R9, R20.reuse, R11, RZ ;  /* 0x0000000b14097224 */ /* 0x040fe400078e02ff */
[----:B------:R-:W-:-:S04]  /*5490*/  IMAD.HI.U32 R18, P0, R20, R10, R18 ;  /* 0x0000000a14127227 */ /* 0x000fc80007800012 */
[----:B------:R-:W-:Y:S01]  /*54a0*/  IMAD.HI.U32 R20, R20, R11, RZ ;  /* 0x0000000b14147227 */ /* 0x000fe200078e00ff */
[----:B------:R-:W-:-:S03]  /*54b0*/  IADD3 R9, P1, PT, R9, R18, RZ ;  /* 0x0000001209097210 */ /* 0x000fc60007f3e0ff */
[----:B------:R-:W-:Y:S02]  /*54c0*/  IMAD.X R18, RZ, RZ, R20, P0 ;  /* 0x000000ffff127224 */ /* 0x000fe400000e0614 */
[----:B------:R-:W-:-:S04]  /*54d0*/  IMAD.WIDE.U32 R20, R9, UR4, RZ ;  /* 0x0000000409147c25 */ /* 0x000fc8000f8e00ff */
[----:B------:R-:W-:Y:S01]  /*54e0*/  IMAD.X R18, RZ, RZ, R18, P1 ;  /* 0x000000ffff127224 */ /* 0x000fe200008e0612 */
[----:B------:R-:W-:Y:S01]  /*54f0*/  IADD3 R19, P1, PT, -R20, R10, RZ ;  /* 0x0000000a14137210 */ /* 0x000fe20007f3e1ff */
[----:B------:R-:W-:-:S03]  /*5500*/  IMAD R9, R9, UR5, R21 ;  /* 0x0000000509097c24 */ /* 0x000fc6000f8e0215 */
[----:B------:R-:W-:Y:S01]  /*5510*/  ISETP.GE.U32.AND P0, PT, R19, UR4, PT ;  /* 0x0000000413007c0c */ /* 0x000fe2000bf06070 */
[----:B------:R-:W-:-:S05]  /*5520*/  IMAD R18, R18, UR4, R9 ;  /* 0x0000000412127c24 */ /* 0x000fca000f8e0209 */
[----:B------:R-:W-:Y:S02]  /*5530*/  IADD3.X R9, PT, PT, ~R18, R11, RZ, P1, !PT ;  /* 0x0000000b12097210 */ /* 0x000fe40000ffe5ff */
[----:B------:R-:W-:Y:S02]  /*5540*/  IADD3 R20, P1, PT, R19, -UR4, RZ ;  /* 0x8000000413147c10 */ /* 0x000fe4000ff3e0ff */
[C---:B------:R-:W-:Y:S02]  /*5550*/  ISETP.GE.U32.AND.EX P0, PT, R9.reuse, UR5, PT, P0 ;  /* 0x0000000509007c0c */ /* 0x040fe4000bf06100 */
[----:B------:R-:W-:Y:S02]  /*5560*/  IADD3.X R18, PT, PT, R9, ~UR5, RZ, P1, !PT ;  /* 0x8000000509127c10 */ /* 0x000fe40008ffe4ff */
[----:B------:R-:W-:Y:S02]  /*5570*/  SEL R20, R20, R19, P0 ;  /* 0x0000001314147207 */ /* 0x000fe40000000000 */
[----:B------:R-:W-:-:S02]  /*5580*/  SEL R18, R18, R9, P0 ;  /* 0x0000000912127207 */ /* 0x000fc40000000000 */
[C---:B------:R-:W-:Y:S02]  /*5590*/  ISETP.GE.U32.AND P1, PT, R20.reuse, UR4, PT ;  /* 0x0000000414007c0c */ /* 0x040fe4000bf26070 */
[----:B------:R-:W-:Y:S02]  /*55a0*/  IADD3 R19, P0, PT, R20, -UR4, RZ ;  /* 0x8000000414137c10 */ /* 0x000fe4000ff1e0ff */
[C---:B------:R-:W-:Y:S02]  /*55b0*/  ISETP.GE.U32.AND.EX P1, PT, R18.reuse, UR5, PT, P1 ;  /* 0x0000000512007c0c */ /* 0x040fe4000bf26110 */
[----:B------:R-:W-:Y:S02]  /*55c0*/  IADD3.X R9, PT, PT, R18, ~UR5, RZ, P0, !PT ;  /* 0x8000000512097c10 */ /* 0x000fe400087fe4ff */
[----:B------:R-:W-:Y:S02]  /*55d0*/  ISETP.NE.AND.EX P0, PT, RZ, UR5, PT, P2 ;  /* 0x00000005ff007c0c */ /* 0x000fe4000bf05320 */
[----:B------:R-:W-:-:S02]  /*55e0*/  SEL R19, R19, R20, P1 ;  /* 0x0000001413137207 */ /* 0x000fc40000800000 */
[----:B------:R-:W-:Y:S02]  /*55f0*/  SEL R9, R9, R18, P1 ;  /* 0x0000001209097207 */ /* 0x000fe40000800000 */
[----:B------:R-:W-:Y:S02]  /*5600*/  SEL R18, R19, 0xffffffff, P0 ;  /* 0xffffffff13127807 */ /* 0x000fe40000000000 */
[----:B------:R-:W-:Y:S01]  /*5610*/  SEL R19, R9, 0xffffffff, P0 ;  /* 0xffffffff09137807 */ /* 0x000fe20000000000 */
[----:B------:R-:W-:-:S04]  /*5620*/  IMAD.MOV.U32 R9, RZ, RZ, 0x0 ;  /* 0x00000000ff097424 */ /* 0x000fc800078e00ff */
[----:B------:R-:W-:Y:S05]  /*5630*/  RET.REL.NODEC R8 `(batch_scheme_switch_fused) ;  /* 0xffffffa808707950 */ /* 0x000fea0003c3ffff */
.L_x_77:
[----:B------:R-:W-:-:S00]  /*5640*/  BRA `(.L_x_77) ;  /* 0xfffffffc00fc7947 */ /* 0x000fc0000383ffff */
[----:B------:R-:W-:-:S00]  /*5650*/  NOP ;  /* 0x0000000000007918 */ /* 0x000fc00000000000 */
        /* <DEDUP_REMOVED lines=10> */
.L_x_150:


//--------------------- .text.scale_adjust_ckks_to_bgv --------------------------
	.section	.text.scale_adjust_ckks_to_bgv,"ax",@progbits
	.align	128
        .global         scale_adjust_ckks_to_bgv
        .type           scale_adjust_ckks_to_bgv,@function
        .size           scale_adjust_ckks_to_bgv,(.L_x_156 - scale_adjust_ckks_to_bgv)
        .other          scale_adjust_ckks_to_bgv,@"STO_CUDA_ENTRY STV_DEFAULT"
scale_adjust_ckks_to_bgv:
.text.scale_adjust_ckks_to_bgv:
[----:B------:R-:W-:Y:S01]  /*0000*/  LDC R1, c[0x0][0x37c] ;  /* 0x0000df00ff017b82 */ /* 0x000fe20000000800 */
[----:B------:R-:W0:Y:S07]  /*0010*/  S2R R3, SR_TID.X ;  /* 0x0000000000037919 */ /* 0x000e2e0000002100 */
[----:B------:R-:W0:Y:S01]  /*0020*/  S2UR UR4, SR_CTAID.X ;  /* 0x00000000000479c3 */ /* 0x000e220000002500 */
[----:B------:R-:W1:Y:S07]  /*0030*/  LDCU UR5, c[0x0][0x3a8] ;  /* 0x00007500ff0577ac */ /* 0x000e6e0008000800 */
[----:B------:R-:W0:Y:S02]  /*0040*/  LDC R0, c[0x0][0x360] ;  /* 0x0000d800ff007b82 */ /* 0x000e240000000800 */
[----:B0-----:R-:W-:-:S05]  /*0050*/  IMAD R0, R0, UR4, R3 ;  /* 0x0000000400007c24 */ /* 0x001fca000f8e0203 */
[----:B-1----:R-:W-:-:S13]  /*0060*/  ISETP.GE.U32.AND P0, PT, R0, UR5, PT ;  /* 0x0000000500007c0c */ /* 0x002fda000bf06070 */
[----:B------:R-:W-:Y:S05]  /*0070*/  @P0 EXIT ;  /* 0x000000000000094d */ /* 0x000fea0003800000 */
[----:B------:R-:W0:Y:S01]  /*0080*/  LDC.64 R4, c[0x0][0x388] ;  /* 0x0000e200ff047b82 */ /* 0x000e220000000a00 */
[----:B------:R-:W1:Y:S01]  /*0090*/  LDCU.64 UR4, c[0x0][0x358] ;  /* 0x00006b00ff0477ac */ /* 0x000e620008000a00 */
[----:B------:R-:W2:Y:S06]  /*00a0*/  LDCU.64 UR6, c[0x0][0x3a0] ;  /* 0x00007400ff0677ac */ /* 0x000eac0008000a00 */
[----:B------:R-:W3:Y:S01]  /*00b0*/  LDC.64 R2, c[0x0][0x398] ;  /* 0x0000e600ff027b82 */ /* 0x000ee20000000a00 */
[----:B0-----:R-:W-:-:S06]  /*00c0*/  IMAD.WIDE.U32 R4, R0, 0x8, R4 ;  /* 0x0000000800047825 */ /* 0x001fcc00078e0004 */
[----:B-1----:R-:W2:Y:S02]  /*00d0*/  LDG.E.64.CONSTANT R4, desc[UR4][R4.64] ;  /* 0x0000000404047981 */ /* 0x002ea4000c1e9b00 */
[----:B--2---:R-:W-:-:S04]  /*00e0*/  IMAD.WIDE.U32 R6, R5, UR6, RZ ;  /* 0x0000000605067c25 */ /* 0x004fc8000f8e00ff */
[----:B------:R-:W-:-:S04]  /*00f0*/  IMAD.WIDE.U32 R8, R4, UR6, RZ ;  /* 0x0000000604087c25 */ /* 0x000fc8000f8e00ff */
[----:B------:R-:W-:Y:S02]  /*0100*/  IMAD.WIDE.U32 R10, P0, R4, UR7, R6 ;  /* 0x00000007040a7c25 */ /* 0x000fe4000f800006 */
[----:B------:R-:W0:Y:S03]  /*0110*/  LDC.64 R6, c[0x0][0x390] ;  /* 0x0000e400ff067b82 */ /* 0x000e260000000a00 */
[----:B------:R-:W-:Y:S02]  /*0120*/  IADD3.X R13, PT, PT, RZ, RZ, RZ, P0, !PT ;  /* 0x000000ffff0d7210 */ /* 0x000fe400007fe4ff */
[----:B------:R-:W-:Y:S02]  /*0130*/  IADD3 RZ, P0, PT, R9, R10, RZ ;  /* 0x0000000a09ff7210 */ /* 0x000fe40007f1e0ff */
[----:B------:R-:W-:-:S05]  /*0140*/  MOV R12, R11 ;  /* 0x0000000b000c7202 */ /* 0x000fca0000000f00 */
[----:B------:R-:W-:-:S04]  /*0150*/  IMAD.WIDE.U32.X R8, R5, UR7, R12, P0 ;  /* 0x0000000705087c25 */ /* 0x000fc800080e040c */
[-C--:B---3--:R-:W-:Y:S02]  /*0160*/  IMAD R9, R9, R2.reuse, RZ ;  /* 0x0000000209097224 */ /* 0x088fe400078e02ff */
[----:B------:R-:W-:-:S04]  /*0170*/  IMAD.WIDE.U32 R10, R8, R2, RZ ;  /* 0x00000002080a7225 */ /* 0x000fc800078e00ff */
[----:B------:R-:W-:Y:S01]  /*0180*/  IMAD R9, R8, R3, R9 ;  /* 0x0000000308097224 */ /* 0x000fe200078e0209 */
[----:B------:R-:W-:Y:S01]  /*0190*/  IADD3 R8, P0, PT, RZ, -R10, RZ ;  /* 0x8000000aff087210 */ /* 0x000fe20007f1e0ff */
[----:B0-----:R-:W-:-:S03]  /*01a0*/  IMAD R5, R5, R6, RZ ;  /* 0x0000000605057224 */ /* 0x001fc600078e02ff */
[----:B------:R-:W-:Y:S01]  /*01b0*/  IADD3 R10, PT, PT, R11, R9, RZ ;  /* 0x000000090b0a7210 */ /* 0x000fe20007ffe0ff */
[----:B------:R-:W-:-:S03]  /*01c0*/  IMAD R7, R4, R7, R5 ;  /* 0x0000000704077224 */ /* 0x000fc600078e0205 */
[----:B------:R-:W-:Y:S02]  /*01d0*/  IADD3.X R9, PT, PT, RZ, ~R10, RZ, P0, !PT ;  /* 0x8000000aff097210 */ /* 0x000fe400007fe4ff */
[----:B------:R-:W0:Y:S01]  /*01e0*/  LDC.64 R10, c[0x0][0x380] ;  /* 0x0000e000ff0a7b82 */ /* 0x000e220000000a00 */
[----:B------:R-:W-:-:S05]  /*01f0*/  IMAD.WIDE.U32 R4, R4, R6, R8 ;  /* 0x0000000604047225 */ /* 0x000fca00078e0008 */
[----:B------:R-:W-:Y:S02]  /*0200*/  IADD3 R6, PT, PT, R5, R7, RZ ;  /* 0x0000000705067210 */ /* 0x000fe40007ffe0ff */
[----:B------:R-:W-:-:S04]  /*0210*/  ISETP.GE.U32.AND P0, PT, R4, R2, PT ;  /* 0x000000020400720c */ /* 0x000fc80003f06070 */
[----:B------:R-:W-:-:S04]  /*0220*/  ISETP.GE.U32.AND.EX P0, PT, R6, R3, PT, P0 ;  /* 0x000000030600720c */ /* 0x000fc80003f06100 */
[----:B------:R-:W-:Y:S02]  /*0230*/  SEL R5, R2, RZ, P0 ;  /* 0x000000ff02057207 */ /* 0x000fe40000000000 */
[----:B------:R-:W-:Y:S02]  /*0240*/  SEL R3, R3, RZ, P0 ;  /* 0x000000ff03037207 */ /* 0x000fe40000000000 */
[----:B------:R-:W-:-:S04]  /*0250*/  IADD3 R4, P0, PT, -R5, R4, RZ ;  /* 0x0000000405047210 */ /* 0x000fc80007f1e1ff */
[----:B------:R-:W-:Y:S01]  /*0260*/  IADD3.X R5, PT, PT, ~R3, R6, RZ, P0, !PT ;  /* 0x0000000603057210 */ /* 0x000fe200007fe5ff */
[----:B0-----:R-:W-:-:S05]  /*0270*/  IMAD.WIDE.U32 R2, R0, 0x8, R10 ;  /* 0x0000000800027825 */ /* 0x001fca00078e000a */
[----:B------:R-:W-:Y:S01]  /*0280*/  STG.E.64 desc[UR4][R2.64], R4 ;  /* 0x0000000402007986 */ /* 0x000fe2000c101b04 */
[----:B------:R-:W-:Y:S05]  /*0290*/  EXIT ;  /* 0x000000000000794d */ /* 0x000fea0003800000 */
.L_x_78:
        /* <DEDUP_REMOVED lines=14> */
.L_x_156:


//--------------------- .text.scale_adjust_bgv_to_ckks --------------------------
	.section	.text.scale_adjust_bgv_to_ckks,"ax",@progbits
	.align	128
        .global         scale_adjust_bgv_to_ckks
        .type           scale_adjust_bgv_to_ckks,@function
        .size           scale_adjust_bgv_to_ckks,(.L_x_157 - scale_adjust_bgv_to_ckks)
        .other          scale_adjust_bgv_to_ckks,@"STO_CUDA_ENTRY STV_DEFAULT"
scale_adjust_bgv_to_ckks:
.text.scale_adjust_bgv_to_ckks:
        /* <DEDUP_REMOVED lines=42> */
.L_x_79:
        /* <DEDUP_REMOVED lines=14> */
.L_x_157:


//--------------------- .text.modulus_switch      --------------------------
	.section	.text.modulus_switch,"ax",@progbits
	.align	128
        .global         modulus_switch
        .type           modulus_switch,@function
        .size           modulus_switch,(.L_x_151 - modulus_switch)
        .other          modulus_switch,@"STO_CUDA_ENTRY STV_DEFAULT"
modulus_switch:
.text.modulus_switch:
[----:B------:R-:W-:Y:S01]  /*0000*/  LDC R1, c[0x0][0x37c] ;  /* 0x0000df00ff017b82 */ /* 0x000fe20000000800 */
[----:B------:R-:W0:Y:S07]  /*0010*/  S2R R3, SR_TID.X ;  /* 0x0000000000037919 */ /* 0x000e2e0000002100 */
[----:B------:R-:W0:Y:S01]  /*0020*/  S2UR UR6, SR_CTAID.X ;  /* 0x00000000000679c3 */ /* 0x000e220000002500 */
[----:B------:R-:W1:Y:S07]  /*0030*/  LDCU.64 UR4, c[0x0][0x3a8] ;  /* 0x00007500ff0477ac */ /* 0x000e6e0008000a00 */
[----:B------:R-:W0:Y:S01]  /*0040*/  LDC R0, c[0x0][0x360] ;  /* 0x0000d800ff007b82 */ /* 0x000e220000000800 */
[----:B-1----:R-:W-:Y:S01]  /*0050*/  UIMAD UR4, UR4, UR5, URZ ;  /* 0x00000005040472a4 */ /* 0x002fe2000f8e02ff */
[----:B0-----:R-:W-:-:S05]  /*0060*/  IMAD R0, R0, UR6, R3 ;  /* 0x0000000600007c24 */ /* 0x001fca000f8e0203 */
[----:B------:R-:W-:-:S13]  /*0070*/  ISETP.GE.U32.AND P0, PT, R0, UR4, PT ;  /* 0x0000000400007c0c */ /* 0x000fda000bf06070 */
[----:B------:R-:W-:Y:S05]  /*0080*/  @P0 EXIT ;  /* 0x000000000000094d */ /* 0x000fea0003800000 */
[----:B------:R-:W0:Y:S01]  /*0090*/  LDC.64 R4, c[0x0][0x388] ;  /* 0x0000e200ff047b82 */ /* 0x000e220000000a00 */
[----:B------:R-:W1:Y:S01]  /*00a0*/  LDCU.64 UR4, c[0x0][0x358] ;  /* 0x00006b00ff0477ac */ /* 0x000e620008000a00 */
[----:B------:R-:W2:Y:S01]  /*00b0*/  LDCU.128 UR8, c[0x0][0x390] ;  /* 0x00007200ff0877ac */ /* 0x000ea20008000c00 */
[----:B0-----:R-:W-:-:S06]  /*00c0*/  IMAD.WIDE.U32 R4, R0, 0x8, R4 ;  /* 0x0000000800047825 */ /* 0x001fcc00078e0004 */
[----:B-1----:R-:W3:Y:S01]  /*00d0*/  LDG.E.64.CONSTANT R4, desc[UR4][R4.64] ;  /* 0x0000000404047981 */ /* 0x002ee2000c1e9b00 */
[----:B--2---:R-:W-:Y:S01]  /*00e0*/  USHF.R.U64 UR6, UR8, 0x1, UR9 ;  /* 0x0000000108067899 */ /* 0x004fe20008001209 */
[----:B------:R-:W-:Y:S01]  /*00f0*/  BSSY.RECONVERGENT B0, `(.L_x_80) ;  /* 0x0000022000007945 */ /* 0x000fe20003800200 */
[----:B------:R-:W-:-:S04]  /*0100*/  USHF.R.U32.HI UR7, URZ, 0x1, UR9 ;  /* 0x00000001ff077899 */ /* 0x000fc80008011609 */
[----:B------:R-:W-:Y:S02]  /*0110*/  MOV R2, UR6 ;  /* 0x0000000600027c02 */ /* 0x000fe40008000f00 */
[----:B------:R-:W-:Y:S02]  /*0120*/  IMAD.U32 R3, RZ, RZ, UR7 ;  /* 0x00000007ff037e24 */ /* 0x000fe4000f8e00ff */
[----:B---3--:R-:W-:Y:S02]  /*0130*/  IMAD R7, R5, UR10, RZ ;  /* 0x0000000a05077c24 */ /* 0x008fe4000f8e02ff */
[----:B------:R-:W-:-:S04]  /*0140*/  IMAD.WIDE.U32 R2, R4, UR10, R2 ;  /* 0x0000000a04027c25 */ /* 0x000fc8000f8e0002 */
[----:B------:R-:W-:-:S05]  /*0150*/  IMAD R7, R4, UR11, R7 ;  /* 0x0000000b04077c24 */ /* 0x000fca000f8e0207 */
[----:B------:R-:W-:-:S04]  /*0160*/  IADD3 R6, PT, PT, R3, R7, RZ ;  /* 0x0000000703067210 */ /* 0x000fc80007ffe0ff */
[----:B------:R-:W-:-:S04]  /*0170*/  LOP3.LUT R7, R6, UR9, RZ, 0xfc, !PT ;  /* 0x0000000906077c12 */ /* 0x000fc8000f8efcff */
[----:B------:R-:W-:-:S13]  /*0180*/  ISETP.NE.U32.AND P0, PT, R7, RZ, PT ;  /* 0x000000ff0700720c */ /* 0x000fda0003f05070 */
[----:B------:R-:W-:Y:S05]  /*0190*/  @P0 BRA `(.L_x_81) ;  /* 0x0000000000540947 */ /* 0x000fea0003800000 */
[----:B------:R-:W0:Y:S01]  /*01a0*/  I2F.U32.RP R3, UR8 ;  /* 0x0000000800037d06 */ /* 0x000e220008209000 */
[----:B------:R-:W-:-:S07]  /*01b0*/  ISETP.NE.U32.AND P2, PT, RZ, UR8, PT ;  /* 0x00000008ff007c0c */ /* 0x000fce000bf45070 */
[----:B0-----:R-:W0:Y:S02]  /*01c0*/  MUFU.RCP R3, R3 ;  /* 0x0000000300037308 */ /* 0x001e240000001000 */
[----:B0-----:R-:W-:Y:S02]  /*01d0*/  VIADD R4, R3, 0xffffffe ;  /* 0x0ffffffe03047836 */ /* 0x001fe40000000000 */
[----:B------:R-:W-:-:S04]  /*01e0*/  IMAD.MOV.U32 R3, RZ, RZ, RZ ;  /* 0x000000ffff037224 */ /* 0x000fc800078e00ff */
[----:B------:R0:W1:Y:S02]  /*01f0*/  F2I.FTZ.U32.TRUNC.NTZ R5, R4 ;  /* 0x0000000400057305 */ /* 0x000064000021f000 */
[----:B0-----:R-:W-:Y:S01]  /*0200*/  IMAD.MOV.U32 R4, RZ, RZ, RZ ;  /* 0x000000ffff047224 */ /* 0x001fe200078e00ff */
[----:B-1----:R-:W-:-:S05]  /*0210*/  IADD3 R7, PT, PT, RZ, -R5, RZ ;  /* 0x80000005ff077210 */ /* 0x002fca0007ffe0ff */
[----:B------:R-:W-:-:S04]  /*0220*/  IMAD R7, R7, UR8, RZ ;  /* 0x0000000807077c24 */ /* 0x000fc8000f8e02ff */
[----:B------:R-:W-:-:S06]  /*0230*/  IMAD.HI.U32 R5, R5, R7, R4 ;  /* 0x0000000705057227 */ /* 0x000fcc00078e0004 */
[----:B------:R-:W-:-:S05]  /*0240*/  IMAD.HI.U32 R5, R5, R2, RZ ;  /* 0x0000000205057227 */ /* 0x000fca00078e00ff */
[----:B------:R-:W-:-:S05]  /*0250*/  IADD3 R7, PT, PT, -R5, RZ, RZ ;  /* 0x000000ff05077210 */ /* 0x000fca0007ffe1ff */
[----:B------:R-:W-:-:S05]  /*0260*/  IMAD R2, R7, UR8, R2 ;  /* 0x0000000807027c24 */ /* 0x000fca000f8e0202 */
[----:B------:R-:W-:-:S13]  /*0270*/  ISETP.GE.U32.AND P0, PT, R2, UR8, PT ;  /* 0x0000000802007c0c */ /* 0x000fda000bf06070 */
[----:B------:R-:W-:Y:S01]  /*0280*/  @P0 VIADD R2, R2, -UR8 ;  /* 0x8000000802020c36 */ /* 0x000fe20008000000 */
[----:B------:R-:W-:-:S04]  /*0290*/  @P0 IADD3 R5, PT, PT, R5, 0x1, RZ ;  /* 0x0000000105050810 */ /* 0x000fc80007ffe0ff */
[----:B------:R-:W-:-:S13]  /*02a0*/  ISETP.GE.U32.AND P1, PT, R2, UR8, PT ;  /* 0x0000000802007c0c */ /* 0x000fda000bf26070 */
[----:B------:R-:W-:Y:S01]  /*02b0*/  @P1 VIADD R5, R5, 0x1 ;  /* 0x0000000105051836 */ /* 0x000fe20000000000 */
[----:B------:R-:W-:-:S04]  /*02c0*/  @!P2 LOP3.LUT R5, RZ, UR8, RZ, 0x33, !PT ;  /* 0x00000008ff05ac12 */ /* 0x000fc8000f8e33ff */
[----:B------:R-:W-:Y:S01]  /*02d0*/  MOV R2, R5 ;  /* 0x0000000500027202 */ /* 0x000fe20000000f00 */
[----:B------:R-:W-:Y:S06]  /*02e0*/  BRA `(.L_x_82) ;  /* 0x0000000000087947 */ /* 0x000fec0003800000 */
.L_x_81:
[----:B------:R-:W-:-:S07]  /*02f0*/  MOV R8, 0x310 ;  /* 0x0000031000087802 */ /* 0x000fce0000000f00 */
[----:B------:R-:W-:Y:S05]  /*0300*/  CALL.REL.NOINC `($__internal_2_$__cuda_sm20_div_u64) ;  /* 0x0000000000147944 */ /* 0x000fea0003c00000 */
.L_x_82:
[----:B------:R-:W-:Y:S05]  /*0310*/  BSYNC.RECONVERGENT B0 ;  /* 0x0000000000007941 */ /* 0x000fea0003800200 */
.L_x_80:
[----:B------:R-:W0:Y:S02]  /*0320*/  LDC.64 R4, c[0x0][0x380] ;  /* 0x0000e000ff047b82 */ /* 0x000e240000000a00 */
[----:B0-----:R-:W-:-:S05]  /*0330*/  IMAD.WIDE.U32 R4, R0, 0x8, R4 ;  /* 0x0000000800047825 */ /* 0x001fca00078e0004 */
[----:B------:R-:W-:Y:S01]  /*0340*/  STG.E.64 desc[UR4][R4.64], R2 ;  /* 0x0000000204007986 */ /* 0x000fe2000c101b04 */
[----:B------:R-:W-:Y:S05]  /*0350*/  EXIT ;  /* 0x000000000000794d */ /* 0x000fea0003800000 */
        .weak           $__internal_2_$__cuda_sm20_div_u64
        .type           $__internal_2_$__cuda_sm20_div_u64,@function
        .size           $__internal_2_$__cuda_sm20_div_u64,(.L_x_151 - $__internal_2_$__cuda_sm20_div_u64)
$__internal_2_$__cuda_sm20_div_u64:
[----:B------:R-:W0:Y:S01]  /*0360*/  LDCU.64 UR6, c[0x0][0x390] ;  /* 0x00007200ff0677ac */ /* 0x000e220008000a00 */
[----:B------:R-:W1:Y:S01]  /*0370*/  LDC.64 R4, c[0x0][0x390] ;  /* 0x0000e400ff047b82 */ /* 0x000e620000000a00 */
[----:B0-----:R-:W0:Y:S08]  /*0380*/  I2F.U64.RP R3, UR6 ;  /* 0x0000000600037d12 */ /* 0x001e300008309000 */
[----:B0-----:R-:W0:Y:S02]  /*0390*/  MUFU.RCP R3, R3 ;  /* 0x0000000300037308 */ /* 0x001e240000001000 */
[----:B0-----:R-:W-:-:S06]  /*03a0*/  IADD3 R10, PT, PT, R3, 0x1ffffffe, RZ ;  /* 0x1ffffffe030a7810 */ /* 0x001fcc0007ffe0ff */
[----:B------:R-:W1:Y:S02]  /*03b0*/  F2I.U64.TRUNC R10, R10 ;  /* 0x0000000a000a7311 */ /* 0x000e64000020d800 */
[----:B-1----:R-:W-:-:S04]  /*03c0*/  IMAD.WIDE.U32 R12, R10, R4, RZ ;  /* 0x000000040a0c7225 */ /* 0x002fc800078e00ff */
[C---:B------:R-:W-:Y:S01]  /*03d0*/  IMAD R7, R10.reuse, R5, R13 ;  /* 0x000000050a077224 */ /* 0x040fe200078e020d */
[----:B------:R-:W-:Y:S02]  /*03e0*/  IADD3 R9, P0, PT, RZ, -R12, RZ ;  /* 0x8000000cff097210 */ /* 0x000fe40007f1e0ff */
[----:B------:R-:W-:Y:S01]  /*03f0*/  MOV R13, R10 ;  /* 0x0000000a000d7202 */ /* 0x000fe20000000f00 */
        /* <DEDUP_REMOVED lines=14> */
[----:B------:R-:W-:-:S03]  /*04e0*/  IMAD.HI.U32 R12, R13, R11, RZ ;  /* 0x0000000b0d0c7227 */ /* 0x000fc600078e00ff */
[----:B------:R-:W-:-:S05]  /*04f0*/  IADD3.X R10, PT, PT, RZ, ~R7, RZ, P0, !PT ;  /* 0x80000007ff0a7210 */ /* 0x000fca00007fe4ff */
[----:B------:R-:W-:-:S04]  /*0500*/  IMAD.WIDE.U32 R12, P0, R13, R10, R12 ;  /* 0x0000000a0d0c7225 */ /* 0x000fc8000780000c */
[C---:B------:R-:W-:Y:S02]  /*0510*/  IMAD R14, R3.reuse, R10, RZ ;  /* 0x0000000a030e7224 */ /* 0x040fe400078e02ff */
[----:B------:R-:W-:-:S04]  /*0520*/  IMAD.HI.U32 R7, P1, R3, R11, R12 ;  /* 0x0000000b03077227 */ /* 0x000fc8000782000c */
[----:B------:R-:W-:Y:S02]  /*0530*/  HFMA2 R11, -RZ, RZ, 0, 0 ;  /* 0x00000000ff0b7431 */ /* 0x000fe400000001ff */
[----:B------:R-:W-:Y:S01]  /*0540*/  IMAD.HI.U32 R10, R3, R10, RZ ;  /* 0x0000000a030a7227 */ /* 0x000fe200078e00ff */
[----:B------:R-:W-:-:S03]  /*0550*/  IADD3 R7, P2, PT, R14, R7, RZ ;  /* 0x000000070e077210 */ /* 0x000fc60007f5e0ff */
[----:B------:R-:W-:Y:S02]  /*0560*/  IMAD.X R3, R10, 0x1, R3, P0 ;  /* 0x000000010a037824 */ /* 0x000fe400000e0603 */
[----:B------:R-:W-:-:S03]  /*0570*/  IMAD.HI.U32 R10, R7, R2, RZ ;  /* 0x00000002070a7227 */ /* 0x000fc600078e00ff */
[----:B------:R-:W-:Y:S01]  /*0580*/  IADD3.X R3, PT, PT, RZ, RZ, R3, P2, P1 ;  /* 0x000000ffff037210 */ /* 0x000fe200017e2403 */
[----:B------:R-:W-:-:S04]  /*0590*/  IMAD.WIDE.U32 R10, R7, R6, R10 ;  /* 0x00000006070a7225 */ /* 0x000fc800078e000a */
[C---:B------:R-:W-:Y:S02]  /*05a0*/  IMAD R12, R3.reuse, R6, RZ ;  /* 0x00000006030c7224 */ /* 0x040fe400078e02ff */
[----:B------:R-:W-:-:S04]  /*05b0*/  IMAD.HI.U32 R7, P0, R3, R2, R10 ;  /* 0x0000000203077227 */ /* 0x000fc8000780000a */
[----:B------:R-:W-:Y:S01]  /*05c0*/  IMAD.HI.U32 R3, R3, R6, RZ ;  /* 0x0000000603037227 */ /* 0x000fe200078e00ff */
[----:B------:R-:W-:-:S03]  /*05d0*/  IADD3 R7, P1, PT, R12, R7, RZ ;  /* 0x000000070c077210 */ /* 0x000fc60007f3e0ff */
[----:B------:R-:W-:Y:S02]  /*05e0*/  IMAD.X R3, RZ, RZ, R3, P0 ;  /* 0x000000ffff037224 */ /* 0x000fe400000e0603 */
[----:B------:R-:W-:-:S03]  /*05f0*/  IMAD.WIDE.U32 R10, R7, R4, RZ ;  /* 0x00000004070a7225 */ /* 0x000fc600078e00ff */
[----:B------:R-:W-:Y:S01]  /*0600*/  IADD3.X R3, PT, PT, RZ, R3, RZ, P1, !PT ;  /* 0x00000003ff037210 */ /* 0x000fe20000ffe4ff */
[----:B------:R-:W-:Y:S01]  /*0610*/  IMAD R9, R7, R5, R11 ;  /* 0x0000000507097224 */ /* 0x000fe200078e020b */
[----:B------:R-:W-:-:S03]  /*0620*/  IADD3 R11, P1, PT, -R10, R2, RZ ;  /* 0x000000020a0b7210 */ /* 0x000fc60007f3e1ff */
[-C--:B------:R-:W-:Y:S01]  /*0630*/  IMAD R9, R3, R4.reuse, R9 ;  /* 0x0000000403097224 */ /* 0x080fe200078e0209 */
[----:B------:R-:W-:-:S03]  /*0640*/  ISETP.GE.U32.AND P0, PT, R11, R4, PT ;  /* 0x000000040b00720c */ /* 0x000fc60003f06070 */
[----:B------:R-:W-:Y:S01]  /*0650*/  IMAD.X R12, R6, 0x1, ~R9, P1 ;  /* 0x00000001060c7824 */ /* 0x000fe200008e0e09 */
[----:B------:R-:W-:Y:S02]  /*0660*/  IADD3 R2, P1, PT, R7, 0x1, RZ ;  /* 0x0000000107027810 */ /* 0x000fe40007f3e0ff */
[----:B------:R-:W-:Y:S02]  /*0670*/  IADD3 R9, P2, PT, R11, -R4, RZ ;  /* 0x800000040b097210 */ /* 0x000fe40007f5e0ff */
[CC--:B------:R-:W-:Y:S01]  /*0680*/  ISETP.GE.U32.AND.EX P0, PT, R12.reuse, R5.reuse, PT, P0 ;  /* 0x000000050c00720c */ /* 0x0c0fe20003f06100 */
[----:B------:R-:W-:Y:S01]  /*0690*/  IMAD.X R6, RZ, RZ, R3, P1 ;  /* 0x000000ffff067224 */ /* 0x000fe200008e0603 */
[----:B------:R-:W-:Y:S02]  /*06a0*/  IADD3.X R10, PT, PT, R12, ~R5, RZ, P2, !PT ;  /* 0x800000050c0a7210 */ /* 0x000fe400017fe4ff */
[----:B------:R-:W-:Y:S02]  /*06b0*/  SEL R9, R9, R11, P0 ;  /* 0x0000000b09097207 */ /* 0x000fe40000000000 */
[----:B------:R-:W-:-:S02]  /*06c0*/  SEL R7, R2, R7, P0 ;  /* 0x0000000702077207 */ /* 0x000fc40000000000 */
[----:B------:R-:W-:Y:S02]  /*06d0*/  SEL R10, R10, R12, P0 ;  /* 0x0000000c0a0a7207 */ /* 0x000fe40000000000 */
[----:B------:R-:W-:Y:S02]  /*06e0*/  SEL R6, R6, R3, P0 ;  /* 0x0000000306067207 */ /* 0x000fe40000000000 */
[----:B------:R-:W-:Y:S02]  /*06f0*/  ISETP.GE.U32.AND P0, PT, R9, R4, PT ;  /* 0x000000040900720c */ /* 0x000fe40003f06070 */
[----:B------:R-:W-:Y:S02]  /*0700*/  IADD3 R2, P2, PT, R7, 0x1, RZ ;  /* 0x0000000107027810 */ /* 0x000fe40007f5e0ff */
[----:B------:R-:W-:Y:S02]  /*0710*/  ISETP.NE.U32.AND P1, PT, R4, RZ, PT ;  /* 0x000000ff0400720c */ /* 0x000fe40003f25070 */
[----:B------:R-:W-:-:S02]  /*0720*/  ISETP.GE.U32.AND.EX P0, PT, R10, R5, PT, P0 ;  /* 0x000000050a00720c */ /* 0x000fc40003f06100 */
[-C--:B------:R-:W-:Y:S02]  /*0730*/  IADD3.X R3, PT, PT, RZ, R6.reuse, RZ, P2, !PT ;  /* 0x00000006ff037210 */ /* 0x080fe400017fe4ff */
[----:B------:R-:W-:Y:S02]  /*0740*/  MOV R9, 0x0 ;  /* 0x0000000000097802 */ /* 0x000fe40000000f00 */
[----:B------:R-:W-:Y:S02]  /*0750*/  ISETP.NE.AND.EX P1, PT, R5, RZ, PT, P1 ;  /* 0x000000ff0500720c */ /* 0x000fe40003f25310 */
[----:B------:R-:W-:Y:S02]  /*0760*/  SEL R2, R2, R7, P0 ;  /* 0x0000000702027207 */ /* 0x000fe40000000000 */
[----:B------:R-:W-:Y:S02]  /*0770*/  SEL R3, R3, R6, P0 ;  /* 0x0000000603037207 */ /* 0x000fe40000000000 */
[----:B------:R-:W-:-:S02]  /*0780*/  SEL R2, R2, 0xffffffff, P1 ;  /* 0xffffffff02027807 */ /* 0x000fc40000800000 */
[----:B------:R-:W-:Y:S01]  /*0790*/  SEL R3, R3, 0xffffffff, P1 ;  /* 0xffffffff03037807 */ /* 0x000fe20000800000 */
[----:B------:R-:W-:Y:S06]  /*07a0*/  RET.REL.NODEC R8 `(modulus_switch) ;  /* 0xfffffff808147950 */ /* 0x000fec0003c3ffff */
.L_x_83:
        /* <DEDUP_REMOVED lines=13> */
.L_x_151:


//--------------------- .text.pack_bits           --------------------------
	.section	.text.pack_bits,"ax",@progbits
	.align	128
        .global         pack_bits
        .type           pack_bits,@function
        .size           pack_bits,(.L_x_159 - pack_bits)
        .other          pack_bits,@"STO_CUDA_ENTRY STV_DEFAULT"
pack_bits:
.text.pack_bits:
        /* <DEDUP_REMOVED lines=8> */
[----:B------:R-:W0:Y:S01]  /*0080*/  LDC R7, c[0x0][0x3ac] ;  /* 0x0000eb00ff077b82 */ /* 0x000e220000000800 */
[----:B------:R-:W1:Y:S01]  /*0090*/  S2R R2, SR_CTAID.Y ;  /* 0x0000000000027919 */ /* 0x000e620000002600 */
[----:B------:R-:W2:Y:S01]  /*00a0*/  LDCU.64 UR4, c[0x0][0x358] ;  /* 0x00006b00ff0477ac */ /* 0x000ea20008000a00 */
[----:B------:R-:W-:Y:S02]  /*00b0*/  IMAD.MOV.U32 R25, RZ, RZ, RZ ;  /* 0x000000ffff197224 */ /* 0x000fe400078e00ff */
[----:B------:R-:W-:Y:S01]  /*00c0*/  IMAD.MOV.U32 R22, RZ, RZ, RZ ;  /* 0x000000ffff167224 */ /* 0x000fe200078e00ff */
[----:B0-----:R-:W-:-:S13]  /*00d0*/  ISETP.NE.AND P0, PT, R7, RZ, PT ;  /* 0x000000ff0700720c */ /* 0x001fda0003f05270 */
[----:B-12---:R-:W-:Y:S05]  /*00e0*/  @!P0 BRA `(.L_x_84) ;  /* 0x0000002000d88947 */ /* 0x006fea0003800000 */
[----:B------:R-:W-:Y:S01]  /*00f0*/  IMAD.MOV.U32 R4, RZ, RZ, -0x1 ;  /* 0xffffffffff047424 */ /* 0x000fe200078e00ff */
[C---:B------:R-:W-:Y:S01]  /*0100*/  ISETP.GE.U32.AND P0, PT, R7.reuse, 0x8, PT ;  /* 0x000000080700780c */ /* 0x040fe20003f06070 */
[----:B------:R-:W-:Y:S02]  /*0110*/  HFMA2 R25, -RZ, RZ, 0, 0 ;  /* 0x00000000ff197431 */ /* 0x000fe400000001ff */
[----:B------:R-:W-:Y:S01]  /*0120*/  IMAD.MOV.U32 R22, RZ, RZ, RZ ;  /* 0x000000ffff167224 */ /* 0x000fe200078e00ff */
[----:B------:R-:W-:Y:S01]  /*0130*/  VIADDMNMX.U32 R4, R7, R4, 0x3f, PT ;  /* 0x0000003f07047446 */ /* 0x000fe20003800004 */
[----:B------:R-:W-:Y:S02]  /*0140*/  IMAD R7, R2, R7, RZ ;  /* 0x0000000702077224 */ /* 0x000fe400078e02ff */
[----:B------:R-:W-:Y:S02]  /*0150*/  IMAD.MOV.U32 R8, RZ, RZ, RZ ;  /* 0x000000ffff087224 */ /* 0x000fe400078e00ff */
[----:B------:R-:W-:-:S05]  /*0160*/  VIADD R5, R4, 0x1 ;  /* 0x0000000104057836 */ /* 0x000fca0000000000 */
[----:B------:R-:W-:-:S04]  /*0170*/  LOP3.LUT R6, R5, 0x7, RZ, 0xc0, !PT ;  /* 0x0000000705067812 */ /* 0x000fc800078ec0ff */
[----:B------:R-:W-:Y:S01]  /*0180*/  ISETP.NE.AND P2, PT, R6, RZ, PT ;  /* 0x000000ff0600720c */ /* 0x000fe20003f45270 */
[----:B------:R-:W-:-:S12]  /*0190*/  @!P0 BRA `(.L_x_85) ;  /* 0x0000001000908947 */ /* 0x000fd80003800000 */
[----:B------:R-:W-:Y:S01]  /*01a0*/  LOP3.LUT R8, R5, 0x78, RZ, 0xc0, !PT ;  /* 0x0000007805087812 */ /* 0x000fe200078ec0ff */
[----:B------:R-:W-:Y:S01]  /*01b0*/  IMAD.MOV.U32 R25, RZ, RZ, RZ ;  /* 0x000000ffff197224 */ /* 0x000fe200078e00ff */
[----:B------:R-:W-:Y:S01]  /*01c0*/  MOV R22, RZ ;  /* 0x000000ff00167202 */ /* 0x000fe20000000f00 */
[----:B------:R-:W-:Y:S02]  /*01d0*/  IMAD.MOV.U32 R3, RZ, RZ, 0x7 ;  /* 0x00000007ff037424 */ /* 0x000fe400078e00ff */
[----:B------:R-:W-:Y:S02]  /*01e0*/  IMAD.MOV.U32 R23, RZ, RZ, R7 ;  /* 0x000000ffff177224 */ /* 0x000fe400078e0007 */
[----:B------:R-:W-:-:S07]  /*01f0*/  IMAD.MOV R9, RZ, RZ, -R8 ;  /* 0x000000ffff097224 */ /* 0x000fce00078e0a08 */
.L_x_86:
[----:B------:R-:W0:Y:S08]  /*0200*/  LDC.64 R16, c[0x0][0x388] ;  /* 0x0000e200ff107b82 */ /* 0x000e300000000a00 */
[----:B------:R-:W1:Y:S08]  /*0210*/  LDC.64 R14, c[0x0][0x3a0] ;  /* 0x0000e800ff0e7b82 */ /* 0x000e700000000a00 */
[----:B------:R-:W2:Y:S01]  /*0220*/  LDC.64 R12, c[0x0][0x398] ;  /* 0x0000e600ff0c7b82 */ /* 0x000ea20000000a00 */
[----:B0-----:R-:W-:-:S06]  /*0230*/  IMAD.WIDE.U32 R20, R23, 0x8, R16 ;  /* 0x0000000817147825 */ /* 0x001fcc00078e0010 */
[----:B------:R-:W1:Y:S02]  /*0240*/  LDG.E.64.CONSTANT R20, desc[UR4][R20.64] ;  /* 0x0000000414147981 */ /* 0x000e64000c1e9b00 */
[----:B-1----:R-:W-:-:S04]  /*0250*/  IMAD.WIDE.U32 R18, R21, R14, RZ ;  /* 0x0000000e15127225 */ /* 0x002fc800078e00ff */
[----:B------:R-:W-:-:S04]  /*0260*/  IMAD.WIDE.U32 R26, R20, R14, RZ ;  /* 0x0000000e141a7225 */ /* 0x000fc800078e00ff */
[----:B------:R-:W-:-:S04]  /*0270*/  IMAD.WIDE.U32 R18, P0, R20, R15, R18 ;  /* 0x0000000f14127225 */ /* 0x000fc80007800012 */
[----:B------:R-:W-:Y:S01]  /*0280*/  IMAD.MOV.U32 R10, RZ, RZ, R19 ;  /* 0x000000ffff0a7224 */ /* 0x000fe200078e0013 */
[----:B------:R-:W-:Y:S01]  /*0290*/  IADD3.X R11, PT, PT, RZ, RZ, RZ, P0, !PT ;  /* 0x000000ffff0b7210 */ /* 0x000fe200007fe4ff */
[----:B------:R-:W-:Y:S01]  /*02a0*/  VIADD R19, R3, 0xfffffff9 ;  /* 0xfffffff903137836 */ /* 0x000fe20000000000 */
[----:B------:R-:W-:-:S04]  /*02b0*/  IADD3 RZ, P0, PT, R27, R18, RZ ;  /* 0x000000121bff7210 */ /* 0x000fc80007f1e0ff */
[----:B------:R-:W-:Y:S01]  /*02c0*/  SHF.L.U32 R27, R14, R19, RZ ;  /* 0x000000130e1b7219 */ /* 0x000fe200000006ff */
[----:B------:R-:W-:-:S04]  /*02d0*/  IMAD.WIDE.U32.X R10, R21, R15, R10, P0 ;  /* 0x0000000f150a7225 */ /* 0x000fc800000e040a */
[-C--:B--2---:R-:W-:Y:S02]  /*02e0*/  IMAD R11, R11, R12.reuse, RZ ;  /* 0x0000000c0b0b7224 */ /* 0x084fe400078e02ff */
[----:B------:R-:W-:Y:S02]  /*02f0*/  IMAD R21, R21, R27, RZ ;  /* 0x0000001b15157224 */ /* 0x000fe400078e02ff */
[C---:B------:R-:W-:Y:S02]  /*0300*/  IMAD R29, R10.reuse, R13, R11 ;  /* 0x0000000d0a1d7224 */ /* 0x040fe400078e020b */
[----:B------:R-:W-:-:S04]  /*0310*/  IMAD.WIDE.U32 R10, R10, R12, RZ ;  /* 0x0000000c0a0a7225 */ /* 0x000fc800078e00ff */
[----:B------:R-:W-:Y:S01]  /*0320*/  IMAD.IADD R11, R11, 0x1, R29 ;  /* 0x000000010b0b7824 */ /* 0x000fe200078e021d */
[----:B------:R-:W-:Y:S02]  /*0330*/  SHF.L.U64.HI R29, R14, R19, R15 ;  /* 0x000000130e1d7219 */ /* 0x000fe4000001020f */
[----:B------:R-:W-:Y:S02]  /*0340*/  IADD3 R19, PT, PT, R23, 0x1, RZ ;  /* 0x0000000117137810 */ /* 0x000fe40007ffe0ff */
[----:B------:R-:W-:Y:S01]  /*0350*/  IADD3 R10, P0, PT, RZ, -R10, RZ ;  /* 0x8000000aff0a7210 */ /* 0x000fe20007f1e0ff */
[----:B------:R-:W-:Y:S02]  /*0360*/  IMAD R21, R20, R29, R21 ;  /* 0x0000001d14157224 */ /* 0x000fe400078e0215 */
[----:B------:R-:W-:-:S06]  /*0370*/  IMAD.WIDE.U32 R18, R19, 0x8, R16 ;  /* 0x0000000813127825 */ /* 0x000fcc00078e0010 */
[----:B------:R-:W2:Y:S01]  /*0380*/  LDG.E.64.CONSTANT R18, desc[UR4][R18.64] ;  /* 0x0000000412127981 */ /* 0x000ea2000c1e9b00 */
[----:B------:R-:W-:Y:S02]  /*0390*/  IMAD.X R11, RZ, RZ, ~R11, P0 ;  /* 0x000000ffff0b7224 */ /* 0x000fe400000e0e0b */
[----:B------:R-:W-:-:S04]  /*03a0*/  IMAD.WIDE.U32 R10, R20, R27, R10 ;  /* 0x0000001b140a7225 */ /* 0x000fc800078e000a */
[----:B------:R-:W-:Y:S01]  /*03b0*/  IMAD.IADD R11, R11, 0x1, R21 ;  /* 0x000000010b0b7824 */ /* 0x000fe200078e0215 */
[----:B------:R-:W-:-:S04]  /*03c0*/  ISETP.GE.U32.AND P0, PT, R10, R12, PT ;  /* 0x0000000c0a00720c */ /* 0x000fc80003f06070 */
[----:B------:R-:W-:-:S04]  /*03d0*/  ISETP.GE.U32.AND.EX P0, PT, R11, R13, PT, P0 ;  /* 0x0000000d0b00720c */ /* 0x000fc80003f06100 */
[----:B------:R-:W-:-:S04]  /*03e0*/  SEL R20, R12, RZ, P0 ;  /* 0x000000ff0c147207 */ /* 0x000fc80000000000 */
[----:B------:R-:W-:Y:S02]  /*03f0*/  IADD3 R25, P1, P3, R25, R10, -R20 ;  /* 0x0000000a19197210 */ /* 0x000fe40007b3e814 */
[----:B------:R-:W-:-:S04]  /*0400*/  SEL R10, R13, RZ, P0 ;  /* 0x000000ff0d0a7207 */ /* 0x000fc80000000000 */
[----:B------:R-:W-:Y:S01]  /*0410*/  IADD3.X R22, PT, PT, R22, R11, ~R10, P1, P3 ;  /* 0x0000000b16167210 */ /* 0x000fe20000fe6c0a */
[----:B--2---:R-:W-:-:S04]  /*0420*/  IMAD.WIDE.U32 R20, R19, R14, RZ ;  /* 0x0000000e13147225 */ /* 0x004fc800078e00ff */
[----:B------:R-:W-:-:S04]  /*0430*/  IMAD.WIDE.U32 R26, R18, R14, RZ ;  /* 0x0000000e121a7225 */ /* 0x000fc800078e00ff */
[----:B------:R-:W-:-:S04]  /*0440*/  IMAD.WIDE.U32 R20, P0, R18, R15, R20 ;  /* 0x0000000f12147225 */ /* 0x000fc80007800014 */
[----:B------:R-:W-:Y:S01]  /*0450*/  IMAD.X R11, RZ, RZ, RZ, P0 ;  /* 0x000000ffff0b7224 */ /* 0x000fe200000e06ff */
[----:B------:R-:W-:Y:S02]  /*0460*/  IADD3 RZ, P0, PT, R27, R20, RZ ;  /* 0x000000141bff7210 */ /* 0x000fe40007f1e0ff */
[----:B------:R-:W-:Y:S01]  /*0470*/  MOV R10, R21 ;  /* 0x00000015000a7202 */ /* 0x000fe20000000f00 */
[----:B------:R-:W-:-:S04]  /*0480*/  VIADD R21, R3, 0xfffffffa ;  /* 0xfffffffa03157836 */ /* 0x000fc80000000000 */
[----:B------:R-:W-:Y:S01]  /*0490*/  IMAD.WIDE.U32.X R10, R19, R15, R10, P0 ;  /* 0x0000000f130a7225 */ /* 0x000fe200000e040a */
[----:B------:R-:W-:-:S03]  /*04a0*/  SHF.L.U32 R27, R14, R21, RZ ;  /* 0x000000150e1b7219 */ /* 0x000fc600000006ff */
[-C--:B------:R-:W-:Y:S02]  /*04b0*/  IMAD R11, R11, R12.reuse, RZ ;  /* 0x0000000c0b0b7224 */ /* 0x080fe400078e02ff */
[----:B------:R-:W-:Y:S02]  /*04c0*/  IMAD R19, R19, R27, RZ ;  /* 0x0000001b13137224 */ /* 0x000fe400078e02ff */
[C---:B------:R-:W-:Y:S02]  /*04d0*/  IMAD R29, R10.reuse, R13, R11 ;  /* 0x0000000d0a1d7224 */ /* 0x040fe400078e020b */
[----:B------:R-:W-:-:S04]  /*04e0*/  IMAD.WIDE.U32 R10, R10, R12, RZ ;  /* 0x0000000c0a0a7225 */ /* 0x000fc800078e00ff */
[----:B------:R-:W-:Y:S01]  /*04f0*/  IMAD.IADD R11, R11, 0x1, R29 ;  /* 0x000000010b0b7824 */ /* 0x000fe200078e021d */
[----:B------:R-:W-:Y:S01]  /*0500*/  SHF.L.U64.HI R29, R14, R21, R15 ;  /* 0x000000150e1d7219 */ /* 0x000fe2000001020f */
[----:B------:R-:W-:Y:S01]  /*0510*/  VIADD R21, R23, 0x2 ;  /* 0x0000000217157836 */ /* 0x000fe20000000000 */
[----:B------:R-:W-:-:S03]  /*0520*/  IADD3 R10, P0, PT, RZ, -R10, RZ ;  /* 0x8000000aff0a7210 */ /* 0x000fc60007f1e0ff */
[----:B------:R-:W-:-:S04]  /*0530*/  IMAD.WIDE.U32 R20, R21, 0x8, R16 ;  /* 0x0000000815147825 */ /* 0x000fc800078e0010 */
[C---:B------:R-:W-:Y:S02]  /*0540*/  IMAD R19, R18.reuse, R29, R19 ;  /* 0x0000001d12137224 */ /* 0x040fe400078e0213 */
[----:B------:R-:W2:Y:S01]  /*0550*/  LDG.E.64.CONSTANT R20, desc[UR4][R20.64] ;  /* 0x0000000414147981 */ /* 0x000ea2000c1e9b00 */
[----:B------:R-:W-:Y:S02]  /*0560*/  IADD3.X R11, PT, PT, RZ, ~R11, RZ, P0, !PT ;  /* 0x8000000bff0b7210 */ /* 0x000fe400007fe4ff */
[----:B------:R-:W-:Y:S01]  /*0570*/  ISETP.GE.U32.AND P0, PT, R25, R12, PT ;  /* 0x0000000c1900720c */ /* 0x000fe20003f06070 */
[----:B------:R-:W-:-:S03]  /*0580*/  IMAD.WIDE.U32 R10, R18, R27, R10 ;  /* 0x0000001b120a7225 */ /* 0x000fc600078e000a */
[-C--:B------:R-:W-:Y:S01]  /*0590*/  ISETP.GE.U32.AND.EX P0, PT, R22, R13.reuse, PT, P0 ;  /* 0x0000000d1600720c */ /* 0x080fe20003f06100 */
[----:B------:R-:W-:Y:S01]  /*05a0*/  IMAD.IADD R24, R11, 0x1, R19 ;  /* 0x000000010b187824 */ /* 0x000fe200078e0213 */
[----:B------:R-:W-:Y:S02]  /*05b0*/  ISETP.GE.U32.AND P1, PT, R10, R12, PT ;  /* 0x0000000c0a00720c */ /* 0x000fe40003f26070 */
[----:B------:R-:W-:Y:S02]  /*05c0*/  SEL R18, R12, RZ, P0 ;  /* 0x000000ff0c127207 */ /* 0x000fe40000000000 */
[----:B------:R-:W-:Y:S02]  /*05d0*/  ISETP.GE.U32.AND.EX P1, PT, R24, R13, PT, P1 ;  /* 0x0000000d1800720c */ /* 0x000fe40003f26110 */
[----:B------:R-:W-:Y:S02]  /*05e0*/  IADD3 R11, P3, PT, -R18, R25, RZ ;  /* 0x00000019120b7210 */ /* 0x000fe40007f7e1ff */
[----:B------:R-:W-:-:S04]  /*05f0*/  SEL R25, R12, RZ, P1 ;  /* 0x000000ff0c197207 */ /* 0x000fc80000800000 */
[----:B------:R-:W-:Y:S02]  /*0600*/  IADD3 R25, P4, P5, R11, R10, -R25 ;  /* 0x0000000a0b197210 */ /* 0x000fe40007d9e819 */
[----:B------:R-:W-:-:S05]  /*0610*/  SEL R11, R13, RZ, P0 ;  /* 0x000000ff0d0b7207 */ /* 0x000fca0000000000 */
[----:B------:R-:W-:Y:S01]  /*0620*/  IMAD.X R22, R22, 0x1, ~R11, P3 ;  /* 0x0000000116167824 */ /* 0x000fe200018e0e0b */
        /* <DEDUP_REMOVED lines=125> */
[----:B------:R-:W-:Y:S02]  /*0e00*/  IMAD R19, R18, R29, R19 ;  /* 0x0000001d12137224 */ /* 0x000fe400078e0213 */
[----:B------:R-:W2:Y:S01]  /*0e10*/  LDG.E.64.CONSTANT R20, desc[UR4][R20.64] ;  /* 0x0000000414147981 */ /* 0x000ea2000c1e9b00 */
[----:B------:R-:W-:-:S03]  /*0e20*/  IADD3.X R11, PT, PT, RZ, ~R11, RZ, P0, !PT ;  /* 0x8000000bff0b7210 */ /* 0x000fc600007fe4ff */
[----:B------:R-:W-:-:S04]  /*0e30*/  IMAD.WIDE.U32 R10, R18, R27, R10 ;  /* 0x0000001b120a7225 */ /* 0x000fc800078e000a */
[----:B------:R-:W-:-:S04]  /*0e40*/  VIADD R27, R23, 0x7 ;  /* 0x00000007171b7836 */ /* 0x000fc80000000000 */
[----:B------:R-:W-:-:S06]  /*0e50*/  IMAD.WIDE.U32 R16, R27, 0x8, R16 ;  /* 0x000000081b107825 */ /* 0x000fcc00078e0010 */
[----:B------:R-:W3:Y:S01]  /*0e60*/  LDG.E.64.CONSTANT R16, desc[UR4][R16.64] ;  /* 0x0000000410107981 */ /* 0x000ee2000c1e9b00 */
[-C--:B------:R-:W-:Y:S01]  /*0e70*/  ISETP.GE.U32.AND P0, PT, R25, R12.reuse, PT ;  /* 0x0000000c1900720c */ /* 0x080fe20003f06070 */
[----:B------:R-:W-:Y:S01]  /*0e80*/  IMAD.IADD R24, R11, 0x1, R19 ;  /* 0x000000010b187824 */ /* 0x000fe200078e0213 */
[----:B------:R-:W-:Y:S01]  /*0e90*/  ISETP.GE.U32.AND P1, PT, R10, R12, PT ;  /* 0x0000000c0a00720c */ /* 0x000fe20003f26070 */
[----:B------:R-:W-:Y:S01]  /*0ea0*/  VIADD R9, R9, 0x8 ;  /* 0x0000000809097836 */ /* 0x000fe20000000000 */
[-C--:B------:R-:W-:Y:S01]  /*0eb0*/  ISETP.GE.U32.AND.EX P0, PT, R22, R13.reuse, PT, P0 ;  /* 0x0000000d1600720c */ /* 0x080fe20003f06100 */
[----:B------:R-:W-:Y:S01]  /*0ec0*/  VIADD R23, R23, 0x8 ;  /* 0x0000000817177836 */ /* 0x000fe20000000000 */
[----:B------:R-:W-:Y:S02]  /*0ed0*/  ISETP.GE.U32.AND.EX P1, PT, R24, R13, PT, P1 ;  /* 0x0000000d1800720c */ /* 0x000fe40003f26110 */
[----:B------:R-:W-:Y:S02]  /*0ee0*/  SEL R18, R12, RZ, P0 ;  /* 0x000000ff0c127207 */ /* 0x000fe40000000000 */
[----:B------:R-:W-:-:S02]  /*0ef0*/  SEL R11, R13, RZ, P0 ;  /* 0x000000ff0d0b7207 */ /* 0x000fc40000000000 */
[----:B------:R-:W-:Y:S02]  /*0f00*/  IADD3 R25, P3, PT, -R18, R25, RZ ;  /* 0x0000001912197210 */ /* 0x000fe40007f7e1ff */
[----:B------:R-:W-:-:S03]  /*0f10*/  SEL R27, R12, RZ, P1 ;  /* 0x000000ff0c1b7207 */ /* 0x000fc60000800000 */
[----:B------:R-:W-:Y:S01]  /*0f20*/  IMAD.X R22, R22, 0x1, ~R11, P3 ;  /* 0x0000000116167824 */ /* 0x000fe200018e0e0b */
[----:B------:R-:W-:Y:S02]  /*0f30*/  IADD3 R27, P4, P5, R25, R10, -R27 ;  /* 0x0000000a191b7210 */ /* 0x000fe40007d9e81b */
[----:B------:R-:W-:-:S04]  /*0f40*/  SEL R11, R13, RZ, P1 ;  /* 0x000000ff0d0b7207 */ /* 0x000fc80000800000 */
[----:B------:R-:W-:Y:S01]  /*0f50*/  IADD3.X R22, PT, PT, R22, R24, ~R11, P4, P5 ;  /* 0x0000001816167210 */ /* 0x000fe200027eac0b */
[----:B--2---:R-:W-:-:S04]  /*0f60*/  IMAD.WIDE.U32 R18, R21, R14, RZ ;  /* 0x0000000e15127225 */ /* 0x004fc800078e00ff */
[----:B------:R-:W-:-:S04]  /*0f70*/  IMAD.WIDE.U32 R24, R20, R14, RZ ;  /* 0x0000000e14187225 */ /* 0x000fc800078e00ff */
[----:B------:R-:W-:-:S04]  /*0f80*/  IMAD.WIDE.U32 R18, P0, R20, R15, R18 ;  /* 0x0000000f14127225 */ /* 0x000fc80007800012 */
[----:B------:R-:W-:Y:S01]  /*0f90*/  IMAD.MOV.U32 R10, RZ, RZ, R19 ;  /* 0x000000ffff0a7224 */ /* 0x000fe200078e0013 */
[----:B------:R-:W-:Y:S01]  /*0fa0*/  IADD3.X R11, PT, PT, RZ, RZ, RZ, P0, !PT ;  /* 0x000000ffff0b7210 */ /* 0x000fe200007fe4ff */
[----:B------:R-:W-:Y:S01]  /*0fb0*/  VIADD R19, R3, 0xffffffff ;  /* 0xffffffff03137836 */ /* 0x000fe20000000000 */
[----:B------:R-:W-:-:S05]  /*0fc0*/  IADD3 RZ, P0, PT, R25, R18, RZ ;  /* 0x0000001219ff7210 */ /* 0x000fca0007f1e0ff */
[----:B------:R-:W-:-:S04]  /*0fd0*/  IMAD.WIDE.U32.X R10, R21, R15, R10, P0 ;  /* 0x0000000f150a7225 */ /* 0x000fc800000e040a */
[----:B------:R-:W-:-:S04]  /*0fe0*/  IMAD R11, R11, R12, RZ ;  /* 0x0000000c0b0b7224 */ /* 0x000fc800078e02ff */
[C---:B------:R-:W-:Y:S02]  /*0ff0*/  IMAD R25, R10.reuse, R13, R11 ;  /* 0x0000000d0a197224 */ /* 0x040fe400078e020b */
[----:B------:R-:W-:-:S04]  /*1000*/  IMAD.WIDE.U32 R10, R10, R12, RZ ;  /* 0x0000000c0a0a7225 */ /* 0x000fc800078e00ff */
[----:B------:R-:W-:Y:S01]  /*1010*/  IMAD.IADD R11, R11, 0x1, R25 ;  /* 0x000000010b0b7824 */ /* 0x000fe200078e0219 */
[CC--:B------:R-:W-:Y:S02]  /*1020*/  SHF.L.U32 R25, R14.reuse, R19.reuse, RZ ;  /* 0x000000130e197219 */ /* 0x0c0fe400000006ff */
[----:B------:R-:W-:Y:S02]  /*1030*/  IADD3 R10, P0, PT, RZ, -R10, RZ ;  /* 0x8000000aff0a7210 */ /* 0x000fe40007f1e0ff */
[----:B------:R-:W-:Y:S01]  /*1040*/  SHF.L.U64.HI R19, R14, R19, R15 ;  /* 0x000000130e137219 */ /* 0x000fe2000001020f */
[----:B------:R-:W-:Y:S01]  /*1050*/  IMAD R18, R21, R25, RZ ;  /* 0x0000001915127224 */ /* 0x000fe200078e02ff */
[----:B------:R-:W-:Y:S02]  /*1060*/  IADD3.X R11, PT, PT, RZ, ~R11, RZ, P0, !PT ;  /* 0x8000000bff0b7210 */ /* 0x000fe400007fe4ff */
[----:B------:R-:W-:Y:S01]  /*1070*/  ISETP.GE.U32.AND P0, PT, R27, R12, PT ;  /* 0x0000000c1b00720c */ /* 0x000fe20003f06070 */
[----:B------:R-:W-:-:S02]  /*1080*/  IMAD R19, R20, R19, R18 ;  /* 0x0000001314137224 */ /* 0x000fc400078e0212 */
[----:B------:R-:W-:Y:S01]  /*1090*/  IMAD.WIDE.U32 R20, R20, R25, R10 ;  /* 0x0000001914147225 */ /* 0x000fe200078e000a */
[----:B------:R-:W-:-:S03]  /*10a0*/  ISETP.GE.U32.AND.EX P0, PT, R22, R13, PT, P0 ;  /* 0x0000000d1600720c */ /* 0x000fc60003f06100 */
[----:B------:R-:W-:Y:S01]  /*10b0*/  IMAD.IADD R24, R21, 0x1, R19 ;  /* 0x0000000115187824 */ /* 0x000fe200078e0213 */
[----:B------:R-:W-:Y:S01]  /*10c0*/  ISETP.GE.U32.AND P1, PT, R20, R12, PT ;  /* 0x0000000c1400720c */ /* 0x000fe20003f26070 */
[----:B---3--:R-:W-:Y:S01]  /*10d0*/  IMAD.WIDE.U32 R10, R17, R14, RZ ;  /* 0x0000000e110a7225 */ /* 0x008fe200078e00ff */
[----:B------:R-:W-:Y:S02]  /*10e0*/  SEL R18, R12, RZ, P0 ;  /* 0x000000ff0c127207 */ /* 0x000fe40000000000 */
[----:B------:R-:W-:Y:S02]  /*10f0*/  ISETP.GE.U32.AND.EX P1, PT, R24, R13, PT, P1 ;  /* 0x0000000d1800720c */ /* 0x000fe40003f26110 */
[----:B------:R-:W-:Y:S01]  /*1100*/  IADD3 R27, P5, PT, -R18, R27, RZ ;  /* 0x0000001b121b7210 */ /* 0x000fe20007fbe1ff */
[----:B------:R-:W-:Y:S01]  /*1110*/  IMAD.WIDE.U32 R10, P6, R16, R15, R10 ;  /* 0x0000000f100a7225 */ /* 0x000fe200078c000a */
[----:B------:R-:W-:-:S03]  /*1120*/  SEL R25, R12, RZ, P1 ;  /* 0x000000ff0c197207 */ /* 0x000fc60000800000 */
[----:B------:R-:W-:Y:S01]  /*1130*/  IMAD.X R19, RZ, RZ, RZ, P6 ;  /* 0x000000ffff137224 */ /* 0x000fe200030e06ff */
[----:B------:R-:W-:Y:S01]  /*1140*/  IADD3 R25, P3, P4, R27, R20, -R25 ;  /* 0x000000141b197210 */ /* 0x000fe20007c7e819 */
[----:B------:R-:W-:-:S04]  /*1150*/  IMAD.WIDE.U32 R20, R16, R14, RZ ;  /* 0x0000000e10147225 */ /* 0x000fc800078e00ff */
[----:B------:R-:W-:Y:S01]  /*1160*/  IMAD.MOV.U32 R18, RZ, RZ, R11 ;  /* 0x000000ffff127224 */ /* 0x000fe200078e000b */
[----:B------:R-:W-:-:S05]  /*1170*/  IADD3 RZ, P6, PT, R21, R10, RZ ;  /* 0x0000000a15ff7210 */ /* 0x000fca0007fde0ff */
[----:B------:R-:W-:Y:S01]  /*1180*/  IMAD.WIDE.U32.X R18, R17, R15, R18, P6 ;  /* 0x0000000f11127225 */ /* 0x000fe200030e0412 */
[----:B------:R-:W-:-:S03]  /*1190*/  SHF.L.U64.HI R15, R14, R3, R15 ;  /* 0x000000030e0f7219 */ /* 0x000fc6000001020f */
[-C--:B------:R-:W-:Y:S02]  /*11a0*/  IMAD R19, R19, R12.reuse, RZ ;  /* 0x0000000c13137224 */ /* 0x080fe400078e02ff */
[----:B------:R-:W-:-:S04]  /*11b0*/  IMAD.WIDE.U32 R10, R18, R12, RZ ;  /* 0x0000000c120a7225 */ /* 0x000fc800078e00ff */
[----:B------:R-:W-:Y:S01]  /*11c0*/  IMAD R21, R18, R13, R19 ;  /* 0x0000000d12157224 */ /* 0x000fe200078e0213 */
[----:B------:R-:W-:Y:S02]  /*11d0*/  SHF.L.U32 R19, R14, R3, RZ ;  /* 0x000000030e137219 */ /* 0x000fe400000006ff */
[----:B------:R-:W-:Y:S02]  /*11e0*/  IADD3 R10, P6, PT, RZ, -R10, RZ ;  /* 0x8000000aff0a7210 */ /* 0x000fe40007fde0ff */
[----:B------:R-:W-:Y:S01]  /*11f0*/  IADD3 R11, PT, PT, R11, R21, RZ ;  /* 0x000000150b0b7210 */ /* 0x000fe20007ffe0ff */
[----:B------:R-:W-:Y:S01]  /*1200*/  IMAD R14, R17, R19, RZ ;  /* 0x00000013110e7224 */ /* 0x000fe200078e02ff */
[C---:B------:R-:W-:Y:S02]  /*1210*/  SEL R21, R13.reuse, RZ, P0 ;  /* 0x000000ff0d157207 */ /* 0x040fe40000000000 */
[----:B------:R-:W-:Y:S01]  /*1220*/  SEL R17, R13, RZ, P1 ;  /* 0x000000ff0d117207 */ /* 0x000fe20000800000 */
[----:B------:R-:W-:Y:S01]  /*1230*/  IMAD.X R11, RZ, RZ, ~R11, P6 ;  /* 0x000000ffff0b7224 */ /* 0x000fe200030e0e0b */
[----:B------:R-:W-:Y:S01]  /*1240*/  ISETP.GE.U32.AND P0, PT, R25, R12, PT ;  /* 0x0000000c1900720c */ /* 0x000fe20003f06070 */
[----:B------:R-:W-:Y:S01]  /*1250*/  IMAD.X R22, R22, 0x1, ~R21, P5 ;  /* 0x0000000116167824 */ /* 0x000fe200028e0e15 */
[----:B------:R-:W-:Y:S01]  /*1260*/  IADD3 R3, PT, PT, R3, 0x8, RZ ;  /* 0x0000000803037810 */ /* 0x000fe20007ffe0ff */
[----:B------:R-:W-:-:S02]  /*1270*/  IMAD R15, R16, R15, R14 ;  /* 0x0000000f100f7224 */ /* 0x000fc400078e020e */
[----:B------:R-:W-:Y:S01]  /*1280*/  IMAD.WIDE.U32 R10, R16, R19, R10 ;  /* 0x00000013100a7225 */ /* 0x000fe200078e000a */
[----:B------:R-:W-:-:S03]  /*1290*/  IADD3.X R24, PT, PT, R22, R24, ~R17, P3, P4 ;  /* 0x0000001816187210 */ /* 0x000fc60001fe8c11 */
[----:B------:R-:W-:Y:S01]  /*12a0*/  IMAD.IADD R14, R11, 0x1, R15 ;  /* 0x000000010b0e7824 */ /* 0x000fe200078e020f */
[-C--:B------:R-:W-:Y:S02]  /*12b0*/  ISETP.GE.U32.AND.EX P0, PT, R24, R13.reuse, PT, P0 ;  /* 0x0000000d1800720c */ /* 0x080fe40003f06100 */
[----:B------:R-:W-:Y:S02]  /*12c0*/  ISETP.GE.U32.AND P1, PT, R10, R12, PT ;  /* 0x0000000c0a00720c */ /* 0x000fe40003f26070 */
[----:B------:R-:W-:Y:S02]  /*12d0*/  SEL R16, R12, RZ, P0 ;  /* 0x000000ff0c107207 */ /* 0x000fe40000000000 */
[----:B------:R-:W-:Y:S02]  /*12e0*/  ISETP.GE.U32.AND.EX P1, PT, R14, R13, PT, P1 ;  /* 0x0000000d0e00720c */ /* 0x000fe40003f26110 */
[----:B------:R-:W-:Y:S02]  /*12f0*/  SEL R15, R13, RZ, P0 ;  /* 0x000000ff0d0f7207 */ /* 0x000fe40000000000 */
[----:B------:R-:W-:-:S02]  /*1300*/  IADD3 R25, P0, PT, -R16, R25, RZ ;  /* 0x0000001910197210 */ /* 0x000fc40007f1e1ff */
[----:B------:R-:W-:Y:S02]  /*1310*/  SEL R11, R12, RZ, P1 ;  /* 0x000000ff0c0b7207 */ /* 0x000fe40000800000 */
[----:B------:R-:W-:Y:S02]  /*1320*/  SEL R22, R13, RZ, P1 ;  /* 0x000000ff0d167207 */ /* 0x000fe40000800000 */
[----:B------:R-:W-:Y:S02]  /*1330*/  IADD3.X R15, PT, PT, ~R15, R24, RZ, P0, !PT ;  /* 0x000000180f0f7210 */ /* 0x000fe400007fe5ff */
[----:B------:R-:W-:-:S04]  /*1340*/  IADD3 R11, P0, P1, R25, R10, -R11 ;  /* 0x0000000a190b7210 */ /* 0x000fc8000791e80b */
[----:B------:R-:W-:Y:S02]  /*1350*/  IADD3.X R22, PT, PT, R15, R14, ~R22, P0, P1 ;  /* 0x0000000e0f167210 */ /* 0x000fe400007e2c16 */
[----:B------:R-:W-:Y:S02]  /*1360*/  ISETP.GE.U32.AND P0, PT, R11, R12, PT ;  /* 0x0000000c0b00720c */ /* 0x000fe40003f06070 */
[----:B------:R-:W-:Y:S02]  /*1370*/  ISETP.NE.AND P1, PT, R9, RZ, PT ;  /* 0x000000ff0900720c */ /* 0x000fe40003f25270 */
[----:B------:R-:W-:-:S04]  /*1380*/  ISETP.GE.U32.AND.EX P0, PT, R22, R13, PT, P0 ;  /* 0x0000000d1600720c */ /* 0x000fc80003f06100 */
[----:B------:R-:W-:Y:S02]  /*1390*/  SEL R12, R12, RZ, P0 ;  /* 0x000000ff0c0c7207 */ /* 0x000fe40000000000 */
[----:B------:R-:W-:Y:S02]  /*13a0*/  SEL R13, R13, RZ, P0 ;  /* 0x000000ff0d0d7207 */ /* 0x000fe40000000000 */
[----:B------:R-:W-:-:S05]  /*13b0*/  IADD3 R25, P3, PT, -R12, R11, RZ ;  /* 0x0000000b0c197210 */ /* 0x000fca0007f7e1ff */
[----:B------:R-:W-:Y:S01]  /*13c0*/  IMAD.X R22, R22, 0x1, ~R13, P3 ;  /* 0x0000000116167824 */ /* 0x000fe200018e0e0d */
[----:B------:R-:W-:Y:S07]  /*13d0*/  @P1 BRA `(.L_x_86) ;  /* 0xffffffec00881947 */ /* 0x000fee000383ffff */
.L_x_85:
[----:B------:R-:W-:Y:S05]  /*13e0*/  @!P2 BRA `(.L_x_84) ;  /* 0x000000100018a947 */ /* 0x000fea0003800000 */
[----:B------:R-:W-:Y:S02]  /*13f0*/  ISETP.GE.U32.AND P0, PT, R6, 0x4, PT ;  /* 0x000000040600780c */ /* 0x000fe40003f06070 */
[----:B------:R-:W-:-:S11]  /*1400*/  LOP3.LUT P2, R5, R5, 0x3, RZ, 0xc0, !PT ;  /* 0x0000000305057812 */ /* 0x000fd6000784c0ff */
[----:B------:R-:W-:Y:S05]  /*1410*/  @!P0 BRA `(.L_x_87) ;  /* 0x00000008003c8947 */ /* 0x000fea0003800000 */
[----:B------:R-:W0:Y:S01]  /*1420*/  LDC.64 R12, c[0x0][0x388] ;  /* 0x0000e200ff0c7b82 */ /* 0x000e220000000a00 */
[----:B------:R-:W-:-:S07]  /*1430*/  IMAD.IADD R3, R7, 0x1, R8 ;  /* 0x0000000107037824 */ /* 0x000fce00078e0208 */
[----:B------:R-:W1:Y:S08]  /*1440*/  LDC.64 R14, c[0x0][0x3a0] ;  /* 0x0000e800ff0e7b82 */ /* 0x000e700000000a00 */
[----:B------:R-:W2:Y:S01]  /*1450*/  LDC.64 R16, c[0x0][0x398] ;  /* 0x0000e600ff107b82 */ /* 0x000ea20000000a00 */
[----:B0-----:R-:W-:-:S06]  /*1460*/  IMAD.WIDE.U32 R30, R3, 0x8, R12 ;  /* 0x00000008031e7825 */ /* 0x001fcc00078e000c */
[----:B------:R-:W3:Y:S01]  /*1470*/  LDG.E.64.CONSTANT R30, desc[UR4][R30.64] ;  /* 0x000000041e1e7981 */ /* 0x000ee2000c1e9b00 */
[----:B------:R-:W-:-:S04]  /*1480*/  VIADD R29, R3, 0x1 ;  /* 0x00000001031d7836 */ /* 0x000fc80000000000 */
[----:B------:R-:W-:-:S06]  /*1490*/  IMAD.WIDE.U32 R28, R29, 0x8, R12 ;  /* 0x000000081d1c7825 */ /* 0x000fcc00078e000c */
[----:B------:R-:W4:Y:S01]  /*14a0*/  LDG.E.64.CONSTANT R28, desc[UR4][R28.64] ;  /* 0x000000041c1c7981 */ /* 0x000f22000c1e9b00 */
[----:B------:R-:W-:-:S04]  /*14b0*/  VIADD R11, R3, 0x2 ;  /* 0x00000002030b7836 */ /* 0x000fc80000000000 */
[----:B------:R-:W-:-:S06]  /*14c0*/  IMAD.WIDE.U32 R10, R11, 0x8, R12 ;  /* 0x000000080b0a7825 */ /* 0x000fcc00078e000c */
[----:B------:R-:W5:Y:S01]  /*14d0*/  LDG.E.64.CONSTANT R10, desc[UR4][R10.64] ;  /* 0x000000040a0a7981 */ /* 0x000f62000c1e9b00 */
[----:B------:R-:W-:-:S05]  /*14e0*/  IADD3 R3, PT, PT, R3, 0x3, RZ ;  /* 0x0000000303037810 */ /* 0x000fca0007ffe0ff */
[----:B------:R-:W-:-:S06]  /*14f0*/  IMAD.WIDE.U32 R12, R3, 0x8, R12 ;  /* 0x00000008030c7825 */ /* 0x000fcc00078e000c */
[----:B------:R-:W5:Y:S01]  /*1500*/  LDG.E.64.CONSTANT R12, desc[UR4][R12.64] ;  /* 0x000000040c0c7981 */ /* 0x000f62000c1e9b00 */
[----:B-1----:R-:W-:Y:S01]  /*1510*/  SHF.L.U32 R9, R14, R8, RZ ;  /* 0x000000080e097219 */ /* 0x002fe200000006ff */
[----:B---3--:R-:W-:-:S04]  /*1520*/  IMAD.WIDE.U32 R18, R31, R14, RZ ;  /* 0x0000000e1f127225 */ /* 0x008fc800078e00ff */
[----:B------:R-:W-:-:S04]  /*1530*/  IMAD.WIDE.U32 R20, R30, R14, RZ ;  /* 0x0000000e1e147225 */ /* 0x000fc800078e00ff */
[----:B------:R-:W-:-:S04]  /*1540*/  IMAD.WIDE.U32 R18, P0, R30, R15, R18 ;  /* 0x0000000f1e127225 */ /* 0x000fc80007800012 */
[----:B------:R-:W-:Y:S01]  /*1550*/  IMAD.X R27, RZ, RZ, RZ, P0 ;  /* 0x000000ffff1b7224 */ /* 0x000fe200000e06ff */
[----:B------:R-:W-:Y:S01]  /*1560*/  IADD3 RZ, P0, PT, R21, R18, RZ ;  /* 0x0000001215ff7210 */ /* 0x000fe20007f1e0ff */
[----:B------:R-:W-:Y:S02]  /*1570*/  IMAD.MOV.U32 R26, RZ, RZ, R19 ;  /* 0x000000ffff1a7224 */ /* 0x000fe400078e0013 */
[C---:B------:R-:W-:Y:S02]  /*1580*/  IMAD R6, R31.reuse, R9, RZ ;  /* 0x000000091f067224 */ /* 0x040fe400078e02ff */
[----:B------:R-:W-:-:S04]  /*1590*/  IMAD.WIDE.U32.X R18, R31, R15, R26, P0 ;  /* 0x0000000f1f127225 */ /* 0x000fc800000e041a */
[----:B--2---:R-:W-:Y:S02]  /*15a0*/  IMAD R3, R19, R16, RZ ;  /* 0x0000001013037224 */ /* 0x004fe400078e02ff */
[----:B----4-:R-:W-:-:S04]  /*15b0*/  IMAD.WIDE.U32 R20, R29, R14, RZ ;  /* 0x0000000e1d147225 */ /* 0x010fc800078e00ff */
[C---:B------:R-:W-:Y:S02]  /*15c0*/  IMAD R3, R18.reuse, R17, R3 ;  /* 0x0000001112037224 */ /* 0x040fe400078e0203 */
[----:B------:R-:W-:-:S04]  /*15d0*/  IMAD.WIDE.U32 R18, R18, R16, RZ ;  /* 0x0000001012127225 */ /* 0x000fc800078e00ff */
[----:B------:R-:W-:Y:S01]  /*15e0*/  IMAD.IADD R19, R19, 0x1, R3 ;  /* 0x0000000113137824 */ /* 0x000fe200078e0203 */
[----:B------:R-:W-:Y:S01]  /*15f0*/  IADD3 R18, P0, PT, RZ, -R18, RZ ;  /* 0x80000012ff127210 */ /* 0x000fe20007f1e0ff */
[----:B------:R-:W-:Y:S01]  /*1600*/  IMAD.WIDE.U32 R20, P1, R28, R15, R20 ;  /* 0x0000000f1c147225 */ /* 0x000fe20007820014 */
[----:B------:R-:W-:Y:S02]  /*1610*/  SHF.L.U64.HI R3, R14, R8, R15 ;  /* 0x000000080e037219 */ /* 0x000fe4000001020f */
[----:B------:R-:W-:-:S03]  /*1620*/  IADD3.X R19, PT, PT, RZ, ~R19, RZ, P0, !PT ;  /* 0x80000013ff137210 */ /* 0x000fc600007fe4ff */
[C---:B------:R-:W-:Y:S02]  /*1630*/  IMAD R3, R30.reuse, R3, R6 ;  /* 0x000000031e037224 */ /* 0x040fe400078e0206 */
[----:B------:R-:W-:Y:S01]  /*1640*/  IMAD.WIDE.U32 R30, R30, R9, R18 ;  /* 0x000000091e1e7225 */ /* 0x000fe200078e0012 */
[----:B------:R-:W-:-:S03]  /*1650*/  IADD3 R9, PT, PT, R8, 0x1, RZ ;  /* 0x0000000108097810 */ /* 0x000fc60007ffe0ff */
[----:B------:R-:W-:Y:S01]  /*1660*/  IMAD.WIDE.U32 R18, R28, R14, RZ ;  /* 0x0000000e1c127225 */ /* 0x000fe200078e00ff */
[----:B------:R-:W-:-:S03]  /*1670*/  ISETP.GE.U32.AND P0, PT, R30, R16, PT ;  /* 0x000000101e00720c */ /* 0x000fc60003f06070 */
[----:B------:R-:W-:Y:S01]  /*1680*/  IMAD.IADD R3, R31, 0x1, R3 ;  /* 0x000000011f037824 */ /* 0x000fe200078e0203 */
[----:B------:R-:W-:Y:S01]  /*1690*/  IADD3 RZ, P3, PT, R19, R20, RZ ;  /* 0x0000001413ff7210 */ /* 0x000fe20007f7e0ff */
[----:B------:R-:W-:Y:S02]  /*16a0*/  IMAD.X R19, RZ, RZ, RZ, P1 ;  /* 0x000000ffff137224 */ /* 0x000fe400008e06ff */
[----:B------:R-:W-:Y:S01]  /*16b0*/  IMAD.MOV.U32 R18, RZ, RZ, R21 ;  /* 0x000000ffff127224 */ /* 0x000fe200078e0015 */
[----:B------:R-:W-:-:S03]  /*16c0*/  ISETP.GE.U32.AND.EX P0, PT, R3, R17, PT, P0 ;  /* 0x000000110300720c */ /* 0x000fc60003f06100 */
[----:B------:R-:W-:Y:S01]  /*16d0*/  IMAD.WIDE.U32.X R18, R29, R15, R18, P3 ;  /* 0x0000000f1d127225 */ /* 0x000fe200018e0412 */
[----:B------:R-:W-:-:S03]  /*16e0*/  SEL R6, R16, RZ, P0 ;  /* 0x000000ff10067207 */ /* 0x000fc60000000000 */
[----:B------:R-:W-:Y:S01]  /*16f0*/  IMAD R21, R19, R16, RZ ;  /* 0x0000001013157224 */ /* 0x000fe200078e02ff */
[----:B------:R-:W-:Y:S02]  /*1700*/  IADD3 R25, P1, P3, R25, R30, -R6 ;  /* 0x0000001e19197210 */ /* 0x000fe40007b3e806 */
[----:B------:R-:W-:Y:S01]  /*1710*/  SEL R6, R17, RZ, P0 ;  /* 0x000000ff11067207 */ /* 0x000fe20000000000 */
[C---:B------:R-:W-:Y:S01]  /*1720*/  IMAD R21, R18.reuse, R17, R21 ;  /* 0x0000001112157224 */ /* 0x040fe200078e0215 */
[-C--:B------:R-:W-:Y:S01]  /*1730*/  ISETP.GE.U32.AND P0, PT, R25, R16.reuse, PT ;  /* 0x000000101900720c */ /* 0x080fe20003f06070 */
[----:B------:R-:W-:Y:S01]  /*1740*/  IMAD.WIDE.U32 R18, R18, R16, RZ ;  /* 0x0000001012127225 */ /* 0x000fe200078e00ff */
[----:B------:R-:W-:Y:S02]  /*1750*/  IADD3.X R22, PT, PT, R22, R3, ~R6, P1, P3 ;  /* 0x0000000316167210 */ /* 0x000fe40000fe6c06 */
[----:B------:R-:W-:Y:S01]  /*1760*/  SHF.L.U32 R3, R14, R9, RZ ;  /* 0x000000090e037219 */ /* 0x000fe200000006ff */
[----:B------:R-:W-:Y:S01]  /*1770*/  IMAD.IADD R21, R19, 0x1, R21 ;  /* 0x0000000113157824 */ /* 0x000fe200078e0215 */
[----:B------:R-:W-:-:S02]  /*1780*/  IADD3 R18, P1, PT, RZ, -R18, RZ ;  /* 0x80000012ff127210 */ /* 0x000fc40007f3e0ff */
[----:B------:R-:W-:Y:S01]  /*1790*/  SHF.L.U64.HI R9, R14, R9, R15 ;  /* 0x000000090e097219 */ /* 0x000fe2000001020f */
[----:B------:R-:W-:Y:S01]  /*17a0*/  IMAD R6, R29, R3, RZ ;  /* 0x000000031d067224 */ /* 0x000fe200078e02ff */
[----:B------:R-:W-:Y:S01]  /*17b0*/  ISETP.GE.U32.AND.EX P0, PT, R22, R17, PT, P0 ;  /* 0x000000111600720c */ /* 0x000fe20003f06100 */
[----:B------:R-:W-:Y:S02]  /*17c0*/  IMAD.X R19, RZ, RZ, ~R21, P1 ;  /* 0x000000ffff137224 */ /* 0x000fe400008e0e15 */
[----:B------:R-:W-:Y:S01]  /*17d0*/  IMAD R9, R28, R9, R6 ;  /* 0x000000091c097224 */ /* 0x000fe200078e0206 */
[----:B------:R-:W-:Y:S01]  /*17e0*/  SEL R6, R16, RZ, P0 ;  /* 0x000000ff10067207 */ /* 0x000fe20000000000 */
[----:B------:R-:W-:-:S03]  /*17f0*/  IMAD.WIDE.U32 R28, R28, R3, R18 ;  /* 0x000000031c1c7225 */ /* 0x000fc600078e0012 */
[----:B------:R-:W-:Y:S01]  /*1800*/  IADD3 R3, P3, PT, -R6, R25, RZ ;  /* 0x0000001906037210 */ /* 0x000fe20007f7e1ff */
[----:B-----5:R-:W-:Y:S01]  /*1810*/  IMAD.WIDE.U32 R18, R11, R14, RZ ;  /* 0x0000000e0b127225 */ /* 0x020fe200078e00ff */
[----:B------:R-:W-:-:S03]  /*1820*/  ISETP.GE.U32.AND P1, PT, R28, R16, PT ;  /* 0x000000101c00720c */ /* 0x000fc60003f26070 */
[----:B------:R-:W-:Y:S01]  /*1830*/  IMAD.IADD R6, R29, 0x1, R9 ;  /* 0x000000011d067824 */ /* 0x000fe200078e0209 */
[----:B------:R-:W-:Y:S01]  /*1840*/  SEL R9, R17, RZ, P0 ;  /* 0x000000ff11097207 */ /* 0x000fe20000000000 */
[----:B------:R-:W-:-:S03]  /*1850*/  IMAD.WIDE.U32 R18, P4, R10, R15, R18 ;  /* 0x0000000f0a127225 */ /* 0x000fc60007880012 */
[----:B------:R-:W-:Y:S01]  /*1860*/  ISETP.GE.U32.AND.EX P0, PT, R6, R17, PT, P1 ;  /* 0x000000110600720c */ /* 0x000fe20003f06110 */
[----:B------:R-:W-:Y:S01]  /*1870*/  IMAD.WIDE.U32 R20, R10, R14, RZ ;  /* 0x0000000e0a147225 */ /* 0x000fe200078e00ff */
[----:B------:R-:W-:Y:S02]  /*1880*/  IADD3.X R9, PT, PT, ~R9, R22, RZ, P3, !PT ;  /* 0x0000001609097210 */ /* 0x000fe40001ffe5ff */
[----:B------:R-:W-:Y:S01]  /*1890*/  SEL R20, R16, RZ, P0 ;  /* 0x000000ff10147207 */ /* 0x000fe20000000000 */
[----:B------:R-:W-:Y:S01]  /*18a0*/  IMAD.X R23, RZ, RZ, RZ, P4 ;  /* 0x000000ffff177224 */ /* 0x000fe200020e06ff */
[----:B------:R-:W-:Y:S01]  /*18b0*/  IADD3 RZ, P4, PT, R21, R18, RZ ;  /* 0x0000001215ff7210 */ /* 0x000fe20007f9e0ff */
[----:B------:R-:W-:Y:S01]  /*18c0*/  IMAD.MOV.U32 R22, RZ, RZ, R19 ;  /* 0x000000ffff167224 */ /* 0x000fe200078e0013 */
[----:B------:R-:W-:Y:S01]  /*18d0*/  IADD3 R3, P1, P3, R3, R28, -R20 ;  /* 0x0000001c03037210 */ /* 0x000fe20007b3e814 */
[----:B------:R-:W-:Y:S01]  /*18e0*/  IMAD.WIDE.U32 R18, R13, R14, RZ ;  /* 0x0000000e0d127225 */ /* 0x000fe200078e00ff */
[----:B------:R-:W-:-:S03]  /*18f0*/  SEL R20, R17, RZ, P0 ;  /* 0x000000ff11147207 */ /* 0x000fc60000000000 */
[----:B------:R-:W-:Y:S01]  /*1900*/  IMAD.WIDE.U32.X R22, R11, R15, R22, P4 ;  /* 0x0000000f0b167225 */ /* 0x000fe200020e0416 */
[----:B------:R-:W-:-:S03]  /*1910*/  IADD3.X R6, PT, PT, R9, R6, ~R20, P1, P3 ;  /* 0x0000000609067210 */ /* 0x000fc60000fe6c14 */
[----:B------:R-:W-:Y:S02]  /*1920*/  IMAD R23, R23, R16, RZ ;  /* 0x0000001017177224 */ /* 0x000fe400078e02ff */
[----:B------:R-:W-:-:S04]  /*1930*/  IMAD.WIDE.U32 R18, P0, R12, R15, R18 ;  /* 0x0000000f0c127225 */ /* 0x000fc80007800012 */
[----:B------:R-:W-:Y:S01]  /*1940*/  IMAD.WIDE.U32 R20, R12, R14, RZ ;  /* 0x0000000e0c147225 */ /* 0x000fe200078e00ff */
[----:B------:R-:W-:-:S03]  /*1950*/  IADD3.X R25, PT, PT, RZ, RZ, RZ, P0, !PT ;  /* 0x000000ffff197210 */ /* 0x000fc600007fe4ff */
[----:B------:R-:W-:Y:S01]  /*1960*/  IMAD R27, R22, R17, R23 ;  /* 0x00000011161b7224 */ /* 0x000fe200078e0217 */
[----:B------:R-:W-:Y:S01]  /*1970*/  IADD3 RZ, P1, PT, R21, R18, RZ ;  /* 0x0000001215ff7210 */ /* 0x000fe20007f3e0ff */
[----:B------:R-:W-:Y:S02]  /*1980*/  VIADD R9, R8, 0x2 ;  /* 0x0000000208097836 */ /* 0x000fe40000000000 */
[----:B------:R-:W-:-:S03]  /*1990*/  IMAD.WIDE.U32 R22, R22, R16, RZ ;  /* 0x0000001016167225 */ /* 0x000fc600078e00ff */
[CC--:B------:R-:W-:Y:S01]  /*19a0*/  SHF.L.U32 R21, R14.reuse, R9.reuse, RZ ;  /* 0x000000090e157219 */ /* 0x0c0fe200000006ff */
[----:B------:R-:W-:Y:S01]  /*19b0*/  IMAD.IADD R18, R23, 0x1, R27 ;  /* 0x0000000117127824 */ /* 0x000fe200078e021b */
[----:B------:R-:W-:Y:S01]  /*19c0*/  IADD3 R22, P0, PT, RZ, -R22, RZ ;  /* 0x80000016ff167210 */ /* 0x000fe20007f1e0ff */
[----:B------:R-:W-:Y:S01]  /*19d0*/  IMAD.MOV.U32 R24, RZ, RZ, R19 ;  /* 0x000000ffff187224 */ /* 0x000fe200078e0013 */
[----:B------:R-:W-:Y:S01]  /*19e0*/  SHF.L.U64.HI R9, R14, R9, R15 ;  /* 0x000000090e097219 */ /* 0x000fe2000001020f */
[----:B------:R-:W-:Y:S02]  /*19f0*/  IMAD R11, R11, R21, RZ ;  /* 0x000000150b0b7224 */ /* 0x000fe400078e02ff */
[----:B------:R-:W-:Y:S01]  /*1a00*/  IMAD.X R23, RZ, RZ, ~R18, P0 ;  /* 0x000000ffff177224 */ /* 0x000fe200000e0e12 */
[----:B------:R-:W-:Y:S01]  /*1a10*/  ISETP.GE.U32.AND P0, PT, R3, R16, PT ;  /* 0x000000100300720c */ /* 0x000fe20003f06070 */
[----:B------:R-:W-:Y:S01]  /*1a20*/  IMAD R19, R10, R9, R11 ;  /* 0x000000090a137224 */ /* 0x000fe200078e020b */
[----:B------:R-:W-:Y:S01]  /*1a30*/  IADD3 R9, PT, PT, R8, 0x3, RZ ;  /* 0x0000000308097810 */ /* 0x000fe20007ffe0ff */
[----:B------:R-:W-:Y:S01]  /*1a40*/  IMAD.WIDE.U32 R22, R10, R21, R22 ;  /* 0x000000150a167225 */ /* 0x000fe200078e0016 */
[----:B------:R-:W-:-:S03]  /*1a50*/  ISETP.GE.U32.AND.EX P0, PT, R6, R17, PT, P0 ;  /* 0x000000110600720c */ /* 0x000fc60003f06100 */
[----:B------:R-:W-:Y:S01]  /*1a60*/  IMAD.WIDE.U32.X R24, R13, R15, R24, P1 ;  /* 0x0000000f0d187225 */ /* 0x000fe200008e0418 */
[-C--:B------:R-:W-:Y:S02]  /*1a70*/  ISETP.GE.U32.AND P1, PT, R22, R16.reuse, PT ;  /* 0x000000101600720c */ /* 0x080fe40003f26070 */
[----:B------:R-:W-:Y:S01]  /*1a80*/  SEL R10, R16, RZ, P0 ;  /* 0x000000ff100a7207 */ /* 0x000fe20000000000 */
[----:B------:R-:W-:Y:S01]  /*1a90*/  IMAD.IADD R18, R23, 0x1, R19 ;  /* 0x0000000117127824 */ /* 0x000fe200078e0213 */
[----:B------:R-:W-:Y:S01]  /*1aa0*/  SEL R19, R17, RZ, P0 ;  /* 0x000000ff11137207 */ /* 0x000fe20000000000 */
[-C--:B------:R-:W-:Y:S01]  /*1ab0*/  IMAD R11, R25, R16.reuse, RZ ;  /* 0x00000010190b7224 */ /* 0x080fe200078e02ff */
[----:B------:R-:W-:Y:S01]  /*1ac0*/  IADD3 R3, P3, PT, -R10, R3, RZ ;  /* 0x000000030a037210 */ /* 0x000fe20007f7e1ff */
[----:B------:R-:W-:Y:S01]  /*1ad0*/  VIADD R8, R8, 0x4 ;  /* 0x0000000408087836 */ /* 0x000fe20000000000 */
[-C--:B------:R-:W-:Y:S01]  /*1ae0*/  ISETP.GE.U32.AND.EX P1, PT, R18, R17.reuse, PT, P1 ;  /* 0x000000111200720c */ /* 0x080fe20003f26110 */
[----:B------:R-:W-:Y:S01]  /*1af0*/  IMAD R11, R24, R17, R11 ;  /* 0x00000011180b7224 */ /* 0x000fe200078e020b */
[----:B------:R-:W-:Y:S01]  /*1b00*/  SHF.L.U64.HI R15, R14, R9, R15 ;  /* 0x000000090e0f7219 */ /* 0x000fe2000001020f */
[----:B------:R-:W-:Y:S01]  /*1b10*/  IMAD.WIDE.U32 R24, R24, R16, RZ ;  /* 0x0000001018187225 */ /* 0x000fe200078e00ff */
[----:B------:R-:W-:-:S02]  /*1b20*/  SEL R23, R16, RZ, P1 ;  /* 0x000000ff10177207 */ /* 0x000fc40000800000 */
[----:B------:R-:W-:Y:S01]  /*1b30*/  SHF.L.U32 R9, R14, R9, RZ ;  /* 0x000000090e097219 */ /* 0x000fe200000006ff */
[----:B------:R-:W-:Y:S01]  /*1b40*/  IMAD.IADD R11, R25, 0x1, R11 ;  /* 0x00000001190b7824 */ /* 0x000fe200078e020b */
[----:B------:R-:W-:Y:S02]  /*1b50*/  IADD3 R10, P4, PT, RZ, -R24, RZ ;  /* 0x80000018ff0a7210 */ /* 0x000fe40007f9e0ff */
[----:B------:R-:W-:Y:S01]  /*1b60*/  IADD3.X R6, PT, PT, ~R19, R6, RZ, P3, !PT ;  /* 0x0000000613067210 */ /* 0x000fe20001ffe5ff */
[----:B------:R-:W-:Y:S01]  /*1b70*/  IMAD R13, R13, R9, RZ ;  /* 0x000000090d0d7224 */ /* 0x000fe200078e02ff */
[----:B------:R-:W-:Y:S01]  /*1b80*/  IADD3 R23, P0, P3, R3, R22, -R23 ;  /* 0x0000001603177210 */ /* 0x000fe20007b1e817 */
[----:B------:R-:W-:Y:S01]  /*1b90*/  IMAD.X R11, RZ, RZ, ~R11, P4 ;  /* 0x000000ffff0b7224 */ /* 0x000fe200020e0e0b */
[----:B------:R-:W-:Y:S01]  /*1ba0*/  SEL R3, R17, RZ, P1 ;  /* 0x000000ff11037207 */ /* 0x000fe20000800000 */
[C---:B------:R-:W-:Y:S02]  /*1bb0*/  IMAD R13, R12.reuse, R15, R13 ;  /* 0x0000000f0c0d7224 */ /* 0x040fe400078e020d */
[----:B------:R-:W-:Y:S01]  /*1bc0*/  IMAD.WIDE.U32 R10, R12, R9, R10 ;  /* 0x000000090c0a7225 */ /* 0x000fe200078e000a */
[----:B------:R-:W-:-:S02]  /*1bd0*/  IADD3.X R18, PT, PT, R6, R18, ~R3, P0, P3 ;  /* 0x0000001206127210 */ /* 0x000fc400007e6c03 */
[-C--:B------:R-:W-:Y:S01]  /*1be0*/  ISETP.GE.U32.AND P0, PT, R23, R16.reuse, PT ;  /* 0x000000101700720c */ /* 0x080fe20003f06070 */
[----:B------:R-:W-:Y:S01]  /*1bf0*/  IMAD.IADD R3, R11, 0x1, R13 ;  /* 0x000000010b037824 */ /* 0x000fe200078e020d */
[----:B------:R-:W-:Y:S02]  /*1c00*/  ISETP.GE.U32.AND P1, PT, R10, R16, PT ;  /* 0x000000100a00720c */ /* 0x000fe40003f26070 */
[-C--:B------:R-:W-:Y:S02]  /*1c10*/  ISETP.GE.U32.AND.EX P0, PT, R18, R17.reuse, PT, P0 ;  /* 0x000000111200720c */ /* 0x080fe40003f06100 */
[----:B------:R-:W-:Y:S02]  /*1c20*/  ISETP.GE.U32.AND.EX P1, PT, R3, R17, PT, P1 ;  /* 0x000000110300720c */ /* 0x000fe40003f26110 */
[----:B------:R-:W-:Y:S02]  /*1c30*/  SEL R6, R16, RZ, P0 ;  /* 0x000000ff10067207 */ /* 0x000fe40000000000 */
[----:B------:R-:W-:-:S02]  /*1c40*/  SEL R9, R17, RZ, P0 ;  /* 0x000000ff11097207 */ /* 0x000fc40000000000 */
[----:B------:R-:W-:Y:S02]  /*1c50*/  IADD3 R6, P0, PT, -R6, R23, RZ ;  /* 0x0000001706067210 */ /* 0x000fe40007f1e1ff */
[----:B------:R-:W-:Y:S02]  /*1c60*/  SEL R11, R16, RZ, P1 ;  /* 0x000000ff100b7207 */ /* 0x000fe40000800000 */
[----:B------:R-:W-:Y:S01]  /*1c70*/  SEL R22, R17, RZ, P1 ;  /* 0x000000ff11167207 */ /* 0x000fe20000800000 */
[----:B------:R-:W-:Y:S01]  /*1c80*/  IMAD.X R9, R18, 0x1, ~R9, P0 ;  /* 0x0000000112097824 */ /* 0x000fe200000e0e09 */
[----:B------:R-:W-:-:S04]  /*1c90*/  IADD3 R11, P0, P1, R6, R10, -R11 ;  /* 0x0000000a060b7210 */ /* 0x000fc8000791e80b */
[----:B------:R-:W-:Y:S02]  /*1ca0*/  IADD3.X R22, PT, PT, R9, R3, ~R22, P0, P1 ;  /* 0x0000000309167210 */ /* 0x000fe400007e2c16 */
[----:B------:R-:W-:-:S04]  /*1cb0*/  ISETP.GE.U32.AND P0, PT, R11, R16, PT ;  /* 0x000000100b00720c */ /* 0x000fc80003f06070 */
[----:B------:R-:W-:-:S04]  /*1cc0*/  ISETP.GE.U32.AND.EX P0, PT, R22, R17, PT, P0 ;  /* 0x000000111600720c */ /* 0x000fc80003f06100 */
[----:B------:R-:W-:Y:S02]  /*1cd0*/  SEL R16, R16, RZ, P0 ;  /* 0x000000ff10107207 */ /* 0x000fe40000000000 */
[----:B------:R-:W-:Y:S02]  /*1ce0*/  SEL R17, R17, RZ, P0 ;  /* 0x000000ff11117207 */ /* 0x000fe40000000000 */
[----:B------:R-:W-:-:S04]  /*1cf0*/  IADD3 R25, P1, PT, -R16, R11, RZ ;  /* 0x0000000b10197210 */ /* 0x000fc80007f3e1ff */
[----:B------:R-:W-:-:S09]  /*1d00*/  IADD3.X R22, PT, PT, ~R17, R22, RZ, P1, !PT ;  /* 0x0000001611167210 */ /* 0x000fd20000ffe5ff */
.L_x_87:
[----:B------:R-:W-:Y:S05]  /*1d10*/  @!P2 BRA `(.L_x_84) ;  /* 0x0000000400cca947 */ /* 0x000fea0003800000 */
[----:B------:R-:W-:Y:S02]  /*1d20*/  ISETP.NE.AND P0, PT, R5, 0x1, PT ;  /* 0x000000010500780c */ /* 0x000fe40003f05270 */
[----:B------:R-:W-:-:S04]  /*1d30*/  LOP3.LUT R4, R4, 0x1, RZ, 0xc0, !PT ;  /* 0x0000000104047812 */ /* 0x000fc800078ec0ff */
[----:B------:R-:W-:-:S07]  /*1d40*/  ISETP.NE.U32.AND P2, PT, R4, 0x1, PT ;  /* 0x000000010400780c */ /* 0x000fce0003f45070 */
[----:B------:R-:W-:Y:S06]  /*1d50*/  @!P0 BRA `(.L_x_88) ;  /* 0x0000000400248947 */ /* 0x000fec0003800000 */
[----:B------:R-:W0:Y:S01]  /*1d60*/  LDC.64 R4, c[0x0][0x388] ;  /* 0x0000e200ff047b82 */ /* 0x000e220000000a00 */
[----:B------:R-:W-:-:S04]  /*1d70*/  IMAD.IADD R3, R7, 0x1, R8 ;  /* 0x0000000107037824 */ /* 0x000fc800078e0208 */
[----:B------:R-:W-:-:S03]  /*1d80*/  VIADD R15, R3, 0x1 ;  /* 0x00000001030f7836 */ /* 0x000fc60000000000 */
[----:B------:R-:W1:Y:S01]  /*1d90*/  LDC.64 R12, c[0x0][0x3a0] ;  /* 0x0000e800ff0c7b82 */ /* 0x000e620000000a00 */
[----:B0-----:R-:W-:-:S06]  /*1da0*/  IMAD.WIDE.U32 R10, R3, 0x8, R4 ;  /* 0x00000008030a7825 */ /* 0x001fcc00078e0004 */
[----:B------:R-:W1:Y:S01]  /*1db0*/  LDG.E.64.CONSTANT R10, desc[UR4][R10.64] ;  /* 0x000000040a0a7981 */ /* 0x000e62000c1e9b00 */
[----:B------:R-:W-:Y:S02]  /*1dc0*/  IMAD.WIDE.U32 R14, R15, 0x8, R4 ;  /* 0x000000080f0e7825 */ /* 0x000fe400078e0004 */
[----:B------:R-:W0:Y:S04]  /*1dd0*/  LDC.64 R4, c[0x0][0x398] ;  /* 0x0000e600ff047b82 */ /* 0x000e280000000a00 */
[----:B------:R-:W2:Y:S01]  /*1de0*/  LDG.E.64.CONSTANT R14, desc[UR4][R14.64] ;  /* 0x000000040e0e7981 */ /* 0x000ea2000c1e9b00 */
[----:B-1----:R-:W-:-:S04]  /*1df0*/  IMAD.WIDE.U32 R18, R11, R12, RZ ;  /* 0x0000000c0b127225 */ /* 0x002fc800078e00ff */
[----:B------:R-:W-:-:S04]  /*1e00*/  IMAD.WIDE.U32 R16, R10, R12, RZ ;  /* 0x0000000c0a107225 */ /* 0x000fc800078e00ff */
[----:B------:R-:W-:-:S04]  /*1e10*/  IMAD.WIDE.U32 R18, P0, R10, R13, R18 ;  /* 0x0000000d0a127225 */ /* 0x000fc80007800012 */
[----:B------:R-:W-:Y:S01]  /*1e20*/  IMAD.X R27, RZ, RZ, RZ, P0 ;  /* 0x000000ffff1b7224 */ /* 0x000fe200000e06ff */
[----:B------:R-:W-:Y:S01]  /*1e30*/  IADD3 RZ, P1, PT, R17, R18, RZ ;  /* 0x0000001211ff7210 */ /* 0x000fe20007f3e0ff */
[----:B--2---:R-:W-:Y:S01]  /*1e40*/  IMAD.WIDE.U32 R16, R15, R12, RZ ;  /* 0x0000000c0f107225 */ /* 0x004fe200078e00ff */
[----:B------:R-:W-:-:S03]  /*1e50*/  MOV R26, R19 ;  /* 0x00000013001a7202 */ /* 0x000fc60000000f00 */
[----:B------:R-:W-:-:S04]  /*1e60*/  IMAD.WIDE.U32 R18, R14, R12, RZ ;  /* 0x0000000c0e127225 */ /* 0x000fc800078e00ff */
[----:B------:R-:W-:-:S04]  /*1e70*/  IMAD.WIDE.U32.X R26, R11, R13, R26, P1 ;  /* 0x0000000d0b1a7225 */ /* 0x000fc800008e041a */
[----:B0-----:R-:W-:Y:S02]  /*1e80*/  IMAD R3, R27, R4, RZ ;  /* 0x000000041b037224 */ /* 0x001fe400078e02ff */
[----:B------:R-:W-:-:S04]  /*1e90*/  IMAD.WIDE.U32 R16, P0, R14, R13, R16 ;  /* 0x0000000d0e107225 */ /* 0x000fc80007800010 */
[----:B------:R-:W-:Y:S01]  /*1ea0*/  IMAD.WIDE.U32 R20, R26, R4, RZ ;  /* 0x000000041a147225 */ /* 0x000fe200078e00ff */
[----:B------:R-:W-:-:S03]  /*1eb0*/  IADD3 RZ, P1, PT, R19, R16, RZ ;  /* 0x0000001013ff7210 */ /* 0x000fc60007f3e0ff */
[----:B------:R-:W-:Y:S01]  /*1ec0*/  IMAD R9, R26, R5, R3 ;  /* 0x000000051a097224 */ /* 0x000fe200078e0203 */
[C---:B------:R-:W-:Y:S01]  /*1ed0*/  SHF.L.U32 R3, R12.reuse, R8, RZ ;  /* 0x000000080c037219 */ /* 0x040fe200000006ff */
[----:B------:R-:W-:Y:S01]  /*1ee0*/  IMAD.X R27, RZ, RZ, RZ, P0 ;  /* 0x000000ffff1b7224 */ /* 0x000fe200000e06ff */
[----:B------:R-:W-:Y:S01]  /*1ef0*/  IADD3 R16, P0, PT, RZ, -R20, RZ ;  /* 0x80000014ff107210 */ /* 0x000fe20007f1e0ff */
[----:B------:R-:W-:Y:S01]  /*1f00*/  IMAD.IADD R20, R21, 0x1, R9 ;  /* 0x0000000115147824 */ /* 0x000fe200078e0209 */
[----:B------:R-:W-:Y:S01]  /*1f10*/  SHF.L.U64.HI R9, R12, R8, R13 ;  /* 0x000000080c097219 */ /* 0x000fe2000001020d */
[----:B------:R-:W-:Y:S02]  /*1f20*/  IMAD.MOV.U32 R26, RZ, RZ, R17 ;  /* 0x000000ffff1a7224 */ /* 0x000fe400078e0011 */
[----:B------:R-:W-:Y:S01]  /*1f30*/  IMAD R6, R11, R3, RZ ;  /* 0x000000030b067224 */ /* 0x000fe200078e02ff */
[----:B------:R-:W-:Y:S01]  /*1f40*/  IADD3.X R17, PT, PT, RZ, ~R20, RZ, P0, !PT ;  /* 0x80000014ff117210 */ /* 0x000fe200007fe4ff */
[----:B------:R-:W-:-:S04]  /*1f50*/  IMAD.WIDE.U32.X R26, R15, R13, R26, P1 ;  /* 0x0000000d0f1a7225 */ /* 0x000fc800008e041a */
[C---:B------:R-:W-:Y:S02]  /*1f60*/  IMAD R9, R10.reuse, R9, R6 ;  /* 0x000000090a097224 */ /* 0x040fe400078e0206 */
[----:B------:R-:W-:-:S04]  /*1f70*/  IMAD.WIDE.U32 R16, R10, R3, R16 ;  /* 0x000000030a107225 */ /* 0x000fc800078e0010 */
[-C--:B------:R-:W-:Y:S01]  /*1f80*/  IMAD R6, R27, R4.reuse, RZ ;  /* 0x000000041b067224 */ /* 0x080fe200078e02ff */
[-C--:B------:R-:W-:Y:S01]  /*1f90*/  ISETP.GE.U32.AND P0, PT, R16, R4.reuse, PT ;  /* 0x000000041000720c */ /* 0x080fe20003f06070 */
[----:B------:R-:W-:Y:S02]  /*1fa0*/  IMAD.IADD R3, R17, 0x1, R9 ;  /* 0x0000000111037824 */ /* 0x000fe400078e0209 */
[CC--:B------:R-:W-:Y:S02]  /*1fb0*/  IMAD R19, R26.reuse, R5.reuse, R6 ;  /* 0x000000051a137224 */ /* 0x0c0fe400078e0206 */
[----:B------:R-:W-:Y:S01]  /*1fc0*/  IMAD.WIDE.U32 R26, R26, R4, RZ ;  /* 0x000000041a1a7225 */ /* 0x000fe200078e00ff */
[----:B------:R-:W-:-:S03]  /*1fd0*/  ISETP.GE.U32.AND.EX P0, PT, R3, R5, PT, P0 ;  /* 0x000000050300720c */ /* 0x000fc60003f06100 */
[----:B------:R-:W-:Y:S01]  /*1fe0*/  VIADD R11, R8, 0x1 ;  /* 0x00000001080b7836 */ /* 0x000fe20000000000 */
[----:B------:R-:W-:Y:S01]  /*1ff0*/  IADD3 R10, P1, PT, RZ, -R26, RZ ;  /* 0x8000001aff0a7210 */ /* 0x000fe20007f3e0ff */
[----:B------:R-:W-:Y:S01]  /*2000*/  IMAD.IADD R19, R27, 0x1, R19 ;  /* 0x000000011b137824 */ /* 0x000fe200078e0213 */
[----:B------:R-:W-:Y:S01]  /*2010*/  SEL R6, R4, RZ, P0 ;  /* 0x000000ff04067207 */ /* 0x000fe20000000000 */
[----:B------:R-:W-:Y:S01]  /*2020*/  VIADD R8, R8, 0x2 ;  /* 0x0000000208087836 */ /* 0x000fe20000000000 */
[CC--:B------:R-:W-:Y:S02]  /*2030*/  SHF.L.U32 R9, R12.reuse, R11.reuse, RZ ;  /* 0x0000000b0c097219 */ /* 0x0c0fe400000006ff */
[----:B------:R-:W-:Y:S02]  /*2040*/  SHF.L.U64.HI R13, R12, R11, R13 ;  /* 0x0000000b0c0d7219 */ /* 0x000fe4000001020d */
[----:B------:R-:W-:Y:S01]  /*2050*/  IADD3.X R11, PT, PT, RZ, ~R19, RZ, P1, !PT ;  /* 0x80000013ff0b7210 */ /* 0x000fe20000ffe4ff */
[----:B------:R-:W-:Y:S01]  /*2060*/  IMAD R12, R15, R9, RZ ;  /* 0x000000090f0c7224 */ /* 0x000fe200078e02ff */
[----:B------:R-:W-:-:S02]  /*2070*/  IADD3 R17, P1, P3, R25, R16, -R6 ;  /* 0x0000001019117210 */ /* 0x000fc40007b3e806 */
[----:B------:R-:W-:Y:S01]  /*2080*/  SEL R6, R5, RZ, P0 ;  /* 0x000000ff05067207 */ /* 0x000fe20000000000 */
[C---:B------:R-:W-:Y:S01]  /*2090*/  IMAD R13, R14.reuse, R13, R12 ;  /* 0x0000000d0e0d7224 */ /* 0x040fe200078e020c */
[----:B------:R-:W-:Y:S01]  /*20a0*/  ISETP.GE.U32.AND P0, PT, R17, R4, PT ;  /* 0x000000041100720c */ /* 0x000fe20003f06070 */
[----:B------:R-:W-:Y:S01]  /*20b0*/  IMAD.WIDE.U32 R10, R14, R9, R10 ;  /* 0x000000090e0a7225 */ /* 0x000fe200078e000a */
[----:B------:R-:W-:-:S03]  /*20c0*/  IADD3.X R6, PT, PT, R22, R3, ~R6, P1, P3 ;  /* 0x0000000316067210 */ /* 0x000fc60000fe6c06 */
[----:B------:R-:W-:Y:S01]  /*20d0*/  IMAD.IADD R14, R11, 0x1, R13 ;  /* 0x000000010b0e7824 */ /* 0x000fe200078e020d */
[-C--:B------:R-:W-:Y:S02]  /*20e0*/  ISETP.GE.U32.AND.EX P0, PT, R6, R5.reuse, PT, P0 ;  /* 0x000000050600720c */ /* 0x080fe40003f06100 */
[----:B------:R-:W-:Y:S02]  /*20f0*/  ISETP.GE.U32.AND P1, PT, R10, R4, PT ;  /* 0x000000040a00720c */ /* 0x000fe40003f26070 */
[----:B------:R-:W-:Y:S02]  /*2100*/  SEL R12, R4, RZ, P0 ;  /* 0x000000ff040c7207 */ /* 0x000fe40000000000 */
[----:B------:R-:W-:Y:S02]  /*2110*/  ISETP.GE.U32.AND.EX P1, PT, R14, R5, PT, P1 ;  /* 0x000000050e00720c */ /* 0x000fe40003f26110 */
[----:B------:R-:W-:Y:S02]  /*2120*/  IADD3 R17, P3, PT, -R12, R17, RZ ;  /* 0x000000110c117210 */ /* 0x000fe40007f7e1ff */
[----:B------:R-:W-:-:S02]  /*2130*/  SEL R3, R5, RZ, P0 ;  /* 0x000000ff05037207 */ /* 0x000fc40000000000 */
        /* <DEDUP_REMOVED lines=11> */
.L_x_88:
[----:B------:R-:W-:Y:S05]  /*21f0*/  @!P2 BRA `(.L_x_84) ;  /* 0x000000000094a947 */ /* 0x000fea0003800000 */
[----:B------:R-:W0:Y:S01]  /*2200*/  LDC.64 R4, c[0x0][0x388] ;  /* 0x0000e200ff047b82 */ /* 0x000e220000000a00 */
[----:B------:R-:W-:-:S07]  /*2210*/  IMAD.IADD R7, R7, 0x1, R8 ;  /* 0x0000000107077824 */ /* 0x000fce00078e0208 */
[----:B------:R-:W1:Y:S01]  /*2220*/  LDC.64 R10, c[0x0][0x3a0] ;  /* 0x0000e800ff0a7b82 */ /* 0x000e620000000a00 */
[----:B0-----:R-:W-:-:S07]  /*2230*/  IMAD.WIDE.U32 R6, R7, 0x8, R4 ;  /* 0x0000000807067825 */ /* 0x001fce00078e0004 */
[----:B------:R-:W0:Y:S01]  /*2240*/  LDC.64 R4, c[0x0][0x398] ;  /* 0x0000e600ff047b82 */ /* 0x000e220000000a00 */
[----:B------:R-:W1:Y:S02]  /*2250*/  LDG.E.64.CONSTANT R6, desc[UR4][R6.64] ;  /* 0x0000000406067981 */ /* 0x000e64000c1e9b00 */
[----:B-1----:R-:W-:-:S04]  /*2260*/  IMAD.WIDE.U32 R12, R7, R10, RZ ;  /* 0x0000000a070c7225 */ /* 0x002fc800078e00ff */
[----:B------:R-:W-:-:S04]  /*2270*/  IMAD.WIDE.U32 R14, P0, R6, R11, R12 ;  /* 0x0000000b060e7225 */ /* 0x000fc8000780000c */
[----:B------:R-:W-:-:S04]  /*2280*/  IMAD.WIDE.U32 R12, R6, R10, RZ ;  /* 0x0000000a060c7225 */ /* 0x000fc800078e00ff */
[----:B------:R-:W-:Y:S01]  /*2290*/  IMAD.X R17, RZ, RZ, RZ, P0 ;  /* 0x000000ffff117224 */ /* 0x000fe200000e06ff */
[----:B------:R-:W-:Y:S01]  /*22a0*/  IADD3 RZ, P0, PT, R13, R14, RZ ;  /* 0x0000000e0dff7210 */ /* 0x000fe20007f1e0ff */
[----:B------:R-:W-:-:S04]  /*22b0*/  IMAD.MOV.U32 R16, RZ, RZ, R15 ;  /* 0x000000ffff107224 */ /* 0x000fc800078e000f */
[----:B------:R-:W-:Y:S01]  /*22c0*/  IMAD.WIDE.U32.X R12, R7, R11, R16, P0 ;  /* 0x0000000b070c7225 */ /* 0x000fe200000e0410 */
[----:B------:R-:W-:-:S03]  /*22d0*/  SHF.L.U64.HI R11, R10, R8, R11 ;  /* 0x000000080a0b7219 */ /* 0x000fc6000001020b */
[-C--:B0-----:R-:W-:Y:S02]  /*22e0*/  IMAD R3, R13, R4.reuse, RZ ;  /* 0x000000040d037224 */ /* 0x081fe400078e02ff */
[----:B------:R-:W-:-:S04]  /*22f0*/  IMAD.WIDE.U32 R14, R12, R4, RZ ;  /* 0x000000040c0e7225 */ /* 0x000fc800078e00ff */
[----:B------:R-:W-:Y:S01]  /*2300*/  IMAD R13, R12, R5, R3 ;  /* 0x000000050c0d7224 */ /* 0x000fe200078e0203 */
[----:B------:R-:W-:Y:S02]  /*2310*/  IADD3 R12, P0, PT, RZ, -R14, RZ ;  /* 0x8000000eff0c7210 */ /* 0x000fe40007f1e0ff */
[----:B------:R-:W-:Y:S02]  /*2320*/  SHF.L.U32 R3, R10, R8, RZ ;  /* 0x000000080a037219 */ /* 0x000fe400000006ff */
[----:B------:R-:W-:-:S03]  /*2330*/  IADD3 R14, PT, PT, R15, R13, RZ ;  /* 0x0000000d0f0e7210 */ /* 0x000fc60007ffe0ff */
[----:B------:R-:W-:Y:S02]  /*2340*/  IMAD R7, R7, R3, RZ ;  /* 0x0000000307077224 */ /* 0x000fe400078e02ff */
[----:B------:R-:W-:Y:S02]  /*2350*/  IMAD.X R13, RZ, RZ, ~R14, P0 ;  /* 0x000000ffff0d7224 */ /* 0x000fe400000e0e0e */
[C---:B------:R-:W-:Y:S02]  /*2360*/  IMAD R7, R6.reuse, R11, R7 ;  /* 0x0000000b06077224 */ /* 0x040fe400078e0207 */
[----:B------:R-:W-:-:S04]  /*2370*/  IMAD.WIDE.U32 R12, R6, R3, R12 ;  /* 0x00000003060c7225 */ /* 0x000fc800078e000c */
[----:B------:R-:W-:Y:S01]  /*2380*/  IMAD.IADD R6, R13, 0x1, R7 ;  /* 0x000000010d067824 */ /* 0x000fe200078e0207 */
[----:B------:R-:W-:-:S04]  /*2390*/  ISETP.GE.U32.AND P0, PT, R12, R4, PT ;  /* 0x000000040c00720c */ /* 0x000fc80003f06070 */
[----:B------:R-:W-:-:S04]  /*23a0*/  ISETP.GE.U32.AND.EX P0, PT, R6, R5, PT, P0 ;  /* 0x000000050600720c */ /* 0x000fc80003f06100 */
[----:B------:R-:W-:Y:S02]  /*23b0*/  SEL R3, R4, RZ, P0 ;  /* 0x000000ff04037207 */ /* 0x000fe40000000000 */
[----:B------:R-:W-:Y:S02]  /*23c0*/  SEL R7, R5, RZ, P0 ;  /* 0x000000ff05077207 */ /* 0x000fe40000000000 */
[----:B------:R-:W-:-:S04]  /*23d0*/  IADD3 R25, P0, P1, R25, R12, -R3 ;  /* 0x0000000c19197210 */ /* 0x000fc8000791e803 */
[----:B------:R-:W-:Y:S02]  /*23e0*/  IADD3.X R22, PT, PT, R22, R6, ~R7, P0, P1 ;  /* 0x0000000616167210 */ /* 0x000fe400007e2c07 */
[----:B------:R-:W-:-:S04]  /*23f0*/  ISETP.GE.U32.AND P0, PT, R25, R4, PT ;  /* 0x000000041900720c */ /* 0x000fc80003f06070 */
[----:B------:R-:W-:-:S04]  /*2400*/  ISETP.GE.U32.AND.EX P0, PT, R22, R5, PT, P0 ;  /* 0x000000051600720c */ /* 0x000fc80003f06100 */
[----:B------:R-:W-:Y:S02]  /*2410*/  SEL R4, R4, RZ, P0 ;  /* 0x000000ff04047207 */ /* 0x000fe40000000000 */
[----:B------:R-:W-:Y:S02]  /*2420*/  SEL R5, R5, RZ, P0 ;  /* 0x000000ff05057207 */ /* 0x000fe40000000000 */
[----:B------:R-:W-:-:S05]  /*2430*/  IADD3 R25, P1, PT, -R4, R25, RZ ;  /* 0x0000001904197210 */ /* 0x000fca0007f3e1ff */
[----:B------:R-:W-:-:S08]  /*2440*/  IMAD.X R22, R22, 0x1, ~R5, P1 ;  /* 0x0000000116167824 */ /* 0x000fd000008e0e05 */
.L_x_84:
[----:B------:R-:W0:Y:S01]  /*2450*/  LDC.64 R4, c[0x0][0x380] ;  /* 0x0000e000ff047b82 */ /* 0x000e220000000a00 */
[----:B------:R-:W-:Y:S01]  /*2460*/  IMAD R3, R2, UR6, RZ ;  /* 0x0000000602037c24 */ /* 0x000fe2000f8e02ff */
[----:B------:R-:W-:-:S04]  /*2470*/  ISETP.NE.AND P0, PT, R0, RZ, PT ;  /* 0x000000ff0000720c */ /* 0x000fc80003f05270 */
[----:B------:R-:W-:Y:S02]  /*2480*/  LEA R3, R3, R0, 0x1 ;  /* 0x0000000003037211 */ /* 0x000fe400078e08ff */
[----:B------:R-:W-:Y:S02]  /*2490*/  SEL R6, R25, RZ, !P0 ;  /* 0x000000ff19067207 */ /* 0x000fe40004000000 */
[----:B------:R-:W-:Y:S01]  /*24a0*/  SEL R7, R22, RZ, !P0 ;  /* 0x000000ff16077207 */ /* 0x000fe20004000000 */
[C---:B------:R-:W-:Y:S02]  /*24b0*/  VIADD R9, R3.reuse, UR6 ;  /* 0x0000000603097c36 */ /* 0x040fe40008000000 */
[----:B0-----:R-:W-:-:S04]  /*24c0*/  IMAD.WIDE.U32 R2, R3, 0x8, R4 ;  /* 0x0000000803027825 */ /* 0x001fc800078e0004 */
[----:B------:R-:W-:Y:S01]  /*24d0*/  IMAD.WIDE.U32 R4, R9, 0x8, R4 ;  /* 0x0000000809047825 */ /* 0x000fe200078e0004 */
[----:B------:R-:W-:Y:S04]  /*24e0*/  STG.E.64 desc[UR4][R2.64], R6 ;  /* 0x0000000602007986 */ /* 0x000fe8000c101b04 */
[----:B------:R-:W-:Y:S01]  /*24f0*/  STG.E.64 desc[UR4][R4.64], RZ ;  /* 0x000000ff04007986 */ /* 0x000fe2000c101b04 */
[----:B------:R-:W-:Y:S05]  /*2500*/  EXIT ;  /* 0x000000000000794d */ /* 0x000fea0003800000 */
.L_x_89:
        /* <DEDUP_REMOVED lines=15> */
.L_x_159:


//--------------------- .text.extract_bits        --------------------------
	.section	.text.extract_bits,"ax",@progbits
	.align	128
        .global         extract_bits
        .type           extract_bits,@function
        .size           extract_bits,(.L_x_152 - extract_bits)
        .other          extract_bits,@"STO_CUDA_ENTRY STV_DEFAULT"
extract_bits:
.text.extract_bits:
[----:B------:R-:W-:Y:S01]  /*0000*/  LDC R1, c[0x0][0x37c] ;  /* 0x0000df00ff017b82 */ /* 0x000fe20000000800 */
[----:B------:R-:W0:Y:S07]  /*0010*/  S2R R0, SR_TID.X ;  /* 0x0000000000007919 */ /* 0x000e2e0000002100 */
[----:B------:R-:W0:Y:S08]  /*0020*/  S2UR UR4, SR_CTAID.X ;  /* 0x00000000000479c3 */ /* 0x000e300000002500 */
[----:B------:R-:W0:Y:S08]  /*0030*/  LDC R3, c[0x0][0x360] ;  /* 0x0000d800ff037b82 */ /* 0x000e300000000800 */
[----:B------:R-:W1:Y:S08]  /*0040*/  S2UR UR5, SR_CTAID.Y ;  /* 0x00000000000579c3 */ /* 0x000e700000002600 */
[----:B------:R-:W1:Y:S01]  /*0050*/  LDC.64 R6, c[0x0][0x3a8] ;  /* 0x0000ea00ff067b82 */ /* 0x000e620000000a00 */
[----:B0-----:R-:W-:Y:S01]  /*0060*/  IMAD R3, R3, UR4, R0 ;  /* 0x0000000403037c24 */ /* 0x001fe2000f8e0200 */
[----:B-1----:R-:W-:-:S04]  /*0070*/  ISETP.LE.U32.AND P0, PT, R7, UR5, PT ;  /* 0x0000000507007c0c */ /* 0x002fc8000bf03070 */
[----:B------:R-:W-:-:S13]  /*0080*/  ISETP.GE.U32.OR P0, PT, R3, R6, P0 ;  /* 0x000000060300720c */ /* 0x000fda0000706470 */
[----:B------:R-:W-:Y:S05]  /*0090*/  @P0 EXIT ;  /* 0x000000000000094d */ /* 0x000fea0003800000 */
[----:B------:R-:W0:Y:S01]  /*00a0*/  S2UR UR4, SR_CTAID.Z ;  /* 0x00000000000479c3 */ /* 0x000e220000002700 */
[----:B------:R-:W1:Y:S01]  /*00b0*/  LDCU.64 UR8, c[0x0][0x358] ;  /* 0x00006b00ff0877ac */ /* 0x000e620008000a00 */
[----:B------:R-:W2:Y:S06]  /*00c0*/  LDCU UR6, c[0x0][0x3a4] ;  /* 0x00007480ff0677ac */ /* 0x000eac0008000800 */
[----:B------:R-:W3:Y:S01]  /*00d0*/  LDC.64 R4, c[0x0][0x388] ;  /* 0x0000e200ff047b82 */ /* 0x000ee20000000a00 */
[----:B0-----:R-:W-:-:S04]  /*00e0*/  IMAD R0, R6, UR4, RZ ;  /* 0x0000000406007c24 */ /* 0x001fc8000f8e02ff */
[----:B------:R-:W-:-:S04]  /*00f0*/  IMAD R7, R0, 0x2, R3 ;  /* 0x0000000200077824 */ /* 0x000fc800078e0203 */
[----:B---3--:R-:W-:-:S06]  /*0100*/  IMAD.WIDE.U32 R4, R7, 0x8, R4 ;  /* 0x0000000807047825 */ /* 0x008fcc00078e0004 */
[----:B-1----:R-:W2:Y:S01]  /*0110*/  LDG.E.64.CONSTANT R4, desc[UR8][R4.64] ;  /* 0x0000000804047981 */ /* 0x002ea2000c1e9b00 */
[----:B------:R-:W-:Y:S01]  /*0120*/  BSSY.RECONVERGENT B0, `(.L_x_90) ;  /* 0x000001e000007945 */ /* 0x000fe20003800200 */
[----:B--2---:R-:W-:-:S04]  /*0130*/  LOP3.LUT R0, R5, UR6, RZ, 0xfc, !PT ;  /* 0x0000000605007c12 */ /* 0x004fc8000f8efcff */
[----:B------:R-:W-:-:S13]  /*0140*/  ISETP.NE.U32.AND P0, PT, R0, RZ, PT ;  /* 0x000000ff0000720c */ /* 0x000fda0003f05070 */
[----:B------:R-:W-:Y:S05]  /*0150*/  @P0 BRA `(.L_x_91) ;  /* 0x0000000000580947 */ /* 0x000fea0003800000 */
[----:B------:R-:W0:Y:S02]  /*0160*/  LDCU UR6, c[0x0][0x3a0] ;  /* 0x00007400ff0677ac */ /* 0x000e240008000800 */
[----:B0-----:R-:W0:Y:S01]  /*0170*/  I2F.U32.RP R0, UR6 ;  /* 0x0000000600007d06 */ /* 0x001e220008209000 */
        /* <DEDUP_REMOVED lines=11> */
[----:B------:R-:W-:-:S03]  /*0230*/  IMAD.MOV.U32 R5, RZ, RZ, RZ ;  /* 0x000000ffff057224 */ /* 0x000fc600078e00ff */
[----:B------:R-:W-:-:S13]  /*0240*/  ISETP.GE.U32.AND P0, PT, R4, UR6, PT ;  /* 0x0000000604007c0c */ /* 0x000fda000bf06070 */
[----:B------:R-:W-:Y:S01]  /*0250*/  @P0 IADD3 R4, PT, PT, R4, -UR6, RZ ;  /* 0x8000000604040c10 */ /* 0x000fe2000fffe0ff */
[----:B------:R-:W-:-:S03]  /*0260*/  @P0 VIADD R7, R7, 0x1 ;  /* 0x0000000107070836 */ /* 0x000fc60000000000 */
[----:B------:R-:W-:-:S13]  /*0270*/  ISETP.GE.U32.AND P1, PT, R4, UR6, PT ;  /* 0x0000000604007c0c */ /* 0x000fda000bf26070 */
[----:B------:R-:W-:Y:S01]  /*0280*/  @P1 VIADD R7, R7, 0x1 ;  /* 0x0000000107071836 */ /* 0x000fe20000000000 */
[----:B------:R-:W-:-:S04]  /*0290*/  @!P2 LOP3.LUT R7, RZ, UR6, RZ, 0x33, !PT ;  /* 0x00000006ff07ac12 */ /* 0x000fc8000f8e33ff */
[----:B------:R-:W-:Y:S01]  /*02a0*/  MOV R4, R7 ;  /* 0x0000000700047202 */ /* 0x000fe20000000f00 */
[----:B------:R-:W-:Y:S06]  /*02b0*/  BRA `(.L_x_92) ;  /* 0x0000000000107947 */ /* 0x000fec0003800000 */
.L_x_91:
[----:B------:R-:W-:-:S07]  /*02c0*/  MOV R0, 0x2e0 ;  /* 0x000002e000007802 */ /* 0x000fce0000000f00 */
[----:B------:R-:W-:Y:S05]  /*02d0*/  CALL.REL.NOINC `($__internal_3_$__cuda_sm20_div_u64) ;  /* 0x0000000000747944 */ /* 0x000fea0003c00000 */
[----:B------:R-:W-:Y:S01]  /*02e0*/  IMAD.MOV.U32 R4, RZ, RZ, R2 ;  /* 0x000000ffff047224 */ /* 0x000fe200078e0002 */
[----:B------:R-:W-:-:S07]  /*02f0*/  MOV R5, R7 ;  /* 0x0000000700057202 */ /* 0x000fce0000000f00 */
.L_x_92:
[----:B------:R-:W-:Y:S05]  /*0300*/  BSYNC.RECONVERGENT B0 ;  /* 0x0000000000007941 */ /* 0x000fea0003800200 */
.L_x_90:
[----:B------:R-:W0:Y:S01]  /*0310*/  LDCU.64 UR6, c[0x0][0x3a8] ;  /* 0x00007500ff0677ac */ /* 0x000e220008000a00 */
[----:B------:R-:W-:Y:S02]  /*0320*/  ISETP.NE.AND P0, PT, R3, RZ, PT ;  /* 0x000000ff0300720c */ /* 0x000fe40003f05270 */
[----:B------:R-:W-:Y:S01]  /*0330*/  SHF.R.U64 R0, R4, UR5, R5 ;  /* 0x0000000504007c19 */ /* 0x000fe20008001205 */
[----:B0-----:R-:W-:-:S04]  /*0340*/  UIMAD UR4, UR4, UR7, UR5 ;  /* 0x00000007040472a4 */ /* 0x001fc8000f8e0205 */
[----:B------:R-:W-:-:S06]  /*0350*/  UIMAD UR4, UR4, UR6, UR4 ;  /* 0x00000006040472a4 */ /* 0x000fcc000f8e0204 */
[----:B------:R-:W-:Y:S01]  /*0360*/  VIADD R7, R3, UR4 ;  /* 0x0000000403077c36 */ /* 0x000fe20008000000 */
[----:B------:R-:W-:Y:S06]  /*0370*/  @P0 BRA `(.L_x_93) ;  /* 0x0000000000300947 */ /* 0x000fec0003800000 */
[----:B------:R-:W0:Y:S01]  /*0380*/  LDC.64 R4, c[0x0][0x398] ;  /* 0x0000e600ff047b82 */ /* 0x000e220000000a00 */
[----:B------:R-:W-:-:S04]  /*0390*/  LOP3.LUT R0, R0, 0x1, RZ, 0xc0, !PT ;  /* 0x0000000100007812 */ /* 0x000fc800078ec0ff */
[----:B------:R-:W-:-:S03]  /*03a0*/  ISETP.NE.U32.AND P0, PT, R0, 0x1, PT ;  /* 0x000000010000780c */ /* 0x000fc60003f05070 */
[----:B------:R-:W1:Y:S01]  /*03b0*/  LDC.64 R2, c[0x0][0x380] ;  /* 0x0000e000ff027b82 */ /* 0x000e620000000a00 */
[----:B------:R-:W-:Y:S02]  /*03c0*/  ISETP.NE.U32.AND.EX P0, PT, RZ, RZ, PT, P0 ;  /* 0x000000ffff00720c */ /* 0x000fe40003f05100 */
[--C-:B0-----:R-:W-:Y:S02]  /*03d0*/  SHF.R.U64 R4, R4, 0x2, R5.reuse ;  /* 0x0000000204047819 */ /* 0x101fe40000001205 */
[----:B------:R-:W-:Y:S02]  /*03e0*/  SHF.R.U32.HI R0, RZ, 0x2, R5 ;  /* 0x00000002ff007819 */ /* 0x000fe40000011605 */
[----:B------:R-:W-:Y:S02]  /*03f0*/  SEL R4, R4, RZ, !P0 ;  /* 0x000000ff04047207 */ /* 0x000fe40004000000 */
[----:B------:R-:W-:Y:S01]  /*0400*/  SEL R5, R0, RZ, !P0 ;  /* 0x000000ff00057207 */ /* 0x000fe20004000000 */
[----:B-1----:R-:W-:-:S05]  /*0410*/  IMAD.WIDE.U32 R2, R7, 0x8, R2 ;  /* 0x0000000807027825 */ /* 0x002fca00078e0002 */
[----:B------:R-:W-:Y:S01]  /*0420*/  STG.E.64 desc[UR8][R2.64], R4 ;  /* 0x0000000402007986 */ /* 0x000fe2000c101b08 */
[----:B------:R-:W-:Y:S05]  /*0430*/  EXIT ;  /* 0x000000000000794d */ /* 0x000fea0003800000 */
.L_x_93:
[----:B------:R-:W0:Y:S02]  /*0440*/  LDC.64 R4, c[0x0][0x390] ;  /* 0x0000e400ff047b82 */ /* 0x000e240000000a00 */
[----:B0-----:R-:W-:-:S06]  /*0450*/  IMAD.WIDE.U32 R2, R3, 0x8, R4 ;  /* 0x0000000803027825 */ /* 0x001fcc00078e0004 */
[----:B------:R-:W0:Y:S01]  /*0460*/  LDC.64 R4, c[0x0][0x380] ;  /* 0x0000e000ff047b82 */ /* 0x000e220000000a00 */
[----:B------:R-:W2:Y:S01]  /*0470*/  LDG.E.64.CONSTANT R2, desc[UR8][R2.64] ;  /* 0x0000000802027981 */ /* 0x000ea2000c1e9b00 */
[----:B0-----:R-:W-:-:S05]  /*0480*/  IMAD.WIDE.U32 R4, R7, 0x8, R4 ;  /* 0x0000000807047825 */ /* 0x001fca00078e0004 */
[----:B--2---:R-:W-:Y:S01]  /*0490*/  STG.E.64 desc[UR8][R4.64], R2 ;  /* 0x0000000204007986 */ /* 0x004fe2000c101b08 */
[----:B------:R-:W-:Y:S05]  /*04a0*/  EXIT ;  /* 0x000000000000794d */ /* 0x000fea0003800000 */
        .weak           $__internal_3_$__cuda_sm20_div_u64
        .type           $__internal_3_$__cuda_sm20_div_u64,@function
        .size           $__internal_3_$__cuda_sm20_div_u64,(.L_x_152 - $__internal_3_$__cuda_sm20_div_u64)
$__internal_3_$__cuda_sm20_div_u64:
[----:B------:R-:W0:Y:S01]  /*04b0*/  LDCU.64 UR6, c[0x0][0x3a0] ;  /* 0x00007400ff0677ac */ /* 0x000e220008000a00 */
[----:B------:R-:W1:Y:S01]  /*04c0*/  LDC.64 R6, c[0x0][0x3a0] ;  /* 0x0000e800ff067b82 */ /* 0x000e620000000a00 */
[----:B0-----:R-:W0:Y:S08]  /*04d0*/  I2F.U64.RP R2, UR6 ;  /* 0x0000000600027d12 */ /* 0x001e300008309000 */
[----:B0-----:R-:W0:Y:S02]  /*04e0*/  MUFU.RCP R2, R2 ;  /* 0x0000000200027308 */ /* 0x001e240000001000 */
[----:B0-----:R-:W-:-:S06]  /*04f0*/  VIADD R8, R2, 0x1ffffffe ;  /* 0x1ffffffe02087836 */ /* 0x001fcc0000000000 */
[----:B------:R-:W1:Y:S02]  /*0500*/  F2I.U64.TRUNC R8, R8 ;  /* 0x0000000800087311 */ /* 0x000e64000020d800 */
[----:B-1----:R-:W-:-:S04]  /*0510*/  IMAD.WIDE.U32 R10, R8, R6, RZ ;  /* 0x00000006080a7225 */ /* 0x002fc800078e00ff */
[----:B------:R-:W-:Y:S01]  /*0520*/  IMAD R11, R8, R7, R11 ;  /* 0x00000007080b7224 */ /* 0x000fe200078e020b */
[----:B------:R-:W-:-:S03]  /*0530*/  IADD3 R13, P0, PT, RZ, -R10, RZ ;  /* 0x8000000aff0d7210 */ /* 0x000fc60007f1e0ff */
[----:B------:R-:W-:Y:S02]  /*0540*/  IMAD R11, R9, R6, R11 ;  /* 0x00000006090b7224 */ /* 0x000fe400078e020b */
[----:B------:R-:W-:-:S03]  /*0550*/  IMAD.HI.U32 R10, R8, R13, RZ ;  /* 0x0000000d080a7227 */ /* 0x000fc600078e00ff */
[----:B------:R-:W-:Y:S01]  /*0560*/  IADD3.X R15, PT, PT, RZ, ~R11, RZ, P0, !PT ;  /* 0x8000000bff0f7210 */ /* 0x000fe200007fe4ff */
[----:B------:R-:W-:-:S04]  /*0570*/  IMAD.MOV.U32 R11, RZ, RZ, R8 ;  /* 0x000000ffff0b7224 */ /* 0x000fc800078e0008 */
        /* <DEDUP_REMOVED lines=49> */
[----:B------:R-:W-:Y:S02]  /*0890*/  ISETP.NE.AND.EX P1, PT, R7, RZ, PT, P1 ;  /* 0x000000ff0700720c */ /* 0x000fe40003f25310 */
[----:B------:R-:W-:Y:S01]  /*08a0*/  SEL R7, R4, R13, P0 ;  /* 0x0000000d04077207 */ /* 0x000fe20000000000 */
[----:B------:R-:W-:Y:S01]  /*08b0*/  IMAD.MOV.U32 R4, RZ, RZ, R0 ;  /* 0x000000ffff047224 */ /* 0x000fe200078e0000 */
[----:B------:R-:W-:Y:S02]  /*08c0*/  MOV R5, 0x0 ;  /* 0x0000000000057802 */ /* 0x000fe40000000f00 */
[----:B------:R-:W-:Y:S02]  /*08d0*/  SEL R2, R2, R11, P0 ;  /* 0x0000000b02027207 */ /* 0x000fe40000000000 */
[----:B------:R-:W-:-:S02]  /*08e0*/  SEL R7, R7, 0xffffffff, P1 ;  /* 0xffffffff07077807 */ /* 0x000fc40000800000 */
[----:B------:R-:W-:Y:S01]  /*08f0*/  SEL R2, R2, 0xffffffff, P1 ;  /* 0xffffffff02027807 */ /* 0x000fe20000800000 */
[----:B------:R-:W-:Y:S06]  /*0900*/  RET.REL.NODEC R4 `(extract_bits) ;  /* 0xfffffff404bc7950 */ /* 0x000fec0003c3ffff */
.L_x_94:
        /* <DEDUP_REMOVED lines=15> */
.L_x_152:


//--------------------- .text.key_switch          --------------------------
	.section	.text.key_switch,"ax",@progbits
	.align	128
        .global         key_switch
        .type           key_switch,@function
        .size           key_switch,(.L_x_154 - key_switch)
        .other          key_switch,@"STO_CUDA_ENTRY STV_DEFAULT"
key_switch:
.text.key_switch:
[----:B------:R-:W0:Y:S01]  /*0000*/  LDC R1, c[0x0][0x37c] ;  /* 0x0000df00ff017b82 */ /* 0x000e220000000800 */
[----:B------:R-:W1:Y:S07]  /*0010*/  S2R R3, SR_TID.X ;  /* 0x0000000000037919 */ /* 0x000e6e0000002100 */
[----:B------:R-:W1:Y:S01]  /*0020*/  S2UR UR4, SR_CTAID.X ;  /* 0x00000000000479c3 */ /* 0x000e620000002500 */
[----:B------:R-:W2:Y:S01]  /*0030*/  LDCU UR5, c[0x0][0x3bc] ;  /* 0x00007780ff0577ac */ /* 0x000ea20008000800 */
[----:B0-----:R-:W-:-:S06]  /*0040*/  VIADD R1, R1, 0xffffffc0 ;  /* 0xffffffc001017836 */ /* 0x001fcc0000000000 */
[----:B------:R-:W1:Y:S02]  /*0050*/  LDC R12, c[0x0][0x360] ;  /* 0x0000d800ff0c7b82 */ /* 0x000e640000000800 */
[----:B-1----:R-:W-:-:S05]  /*0060*/  IMAD R12, R12, UR4, R3 ;  /* 0x000000040c0c7c24 */ /* 0x002fca000f8e0203 */
[----:B--2---:R-:W-:-:S13]  /*0070*/  ISETP.GE.U32.AND P0, PT, R12, UR5, PT ;  /* 0x000000050c007c0c */ /* 0x004fda000bf06070 */
[----:B------:R-:W-:Y:S05]  /*0080*/  @P0 EXIT ;  /* 0x000000000000094d */ /* 0x000fea0003800000 */
[----:B------:R-:W0:Y:S01]  /*0090*/  LDCU UR4, c[0x0][0x3b8] ;  /* 0x00007700ff0477ac */ /* 0x000e220008000800 */
[----:B------:R-:W1:Y:S01]  /*00a0*/  S2UR UR14, SR_CTAID.Y ;  /* 0x00000000000e79c3 */ /* 0x000e620000002600 */
[----:B------:R-:W-:Y:S01]  /*00b0*/  CS2R R2, SRZ ;  /* 0x0000000000027805 */ /* 0x000fe2000001ff00 */
[----:B------:R-:W2:Y:S06]  /*00c0*/  LDCU.64 UR10, c[0x0][0x358] ;  /* 0x00006b00ff0a77ac */ /* 0x000eac0008000a00 */
[----:B------:R-:W3:Y:S01]  /*00d0*/  S2UR UR15, SR_CTAID.Z ;  /* 0x00000000000f79c3 */ /* 0x000ee20000002700 */
[----:B0-----:R-:W-:-:S09]  /*00e0*/  UISETP.NE.AND UP0, UPT, UR4, URZ, UPT ;  /* 0x000000ff0400728c */ /* 0x001fd2000bf05270 */
[----:B-12---:R-:W-:Y:S05]  /*00f0*/  BRA.U !UP0, `(.L_x_95) ;  /* 0x0000004d08287547 */ /* 0x006fea000b800000 */
[----:B------:R-:W0:Y:S01]  /*0100*/  LDCU UR6, c[0x0][0x3c0] ;  /* 0x00007800ff0677ac */ /* 0x000e220008000800 */
[----:B------:R-:W-:Y:S01]  /*0110*/  CS2R R2, SRZ ;  /* 0x0000000000027805 */ /* 0x000fe2000001ff00 */
[----:B------:R-:W-:Y:S01]  /*0120*/  IMAD.MOV.U32 R0, RZ, RZ, RZ ;  /* 0x000000ffff007224 */ /* 0x000fe200078e00ff */
[----:B0-----:R-:W-:Y:S02]  /*0130*/  ULOP3.LUT UR12, UR6, 0x7, URZ, 0xc0, !UPT ;  /* 0x00000007060c7892 */ /* 0x001fe4000f8ec0ff */
[----:B------:R-:W-:Y:S02]  /*0140*/  ULOP3.LUT UR13, UR6, 0x3, URZ, 0xc0, !UPT ;  /* 0x00000003060d7892 */ /* 0x000fe4000f8ec0ff */
[----:B------:R-:W-:-:S12]  /*0150*/  ULOP3.LUT UR6, UR6, 0xfffffff8, URZ, 0xc0, !UPT ;  /* 0xfffffff806067892 */ /* 0x000fd8000f8ec0ff */
.L_x_147:
[----:B------:R-:W0:Y:S02]  /*0160*/  LDCU UR4, c[0x0][0x3c0] ;  /* 0x00007800ff0477ac */ /* 0x000e240008000800 */
[----:B0-----:R-:W-:-:S09]  /*0170*/  UISETP.NE.AND UP0, UPT, UR4, URZ, UPT ;  /* 0x000000ff0400728c */ /* 0x001fd2000bf05270 */
[----:B-12345:R-:W-:Y:S05]  /*0180*/  BRA.U !UP0, `(.L_x_96) ;  /* 0x0000004908f47547 */ /* 0x03efea000b800000 */
[----:B------:R-:W3:Y:S01]  /*0190*/  LDC R19, c[0x0][0x3b8] ;  /* 0x0000ee00ff137b82 */ /* 0x000ee20000000800 */
[----:B------:R-:W0:Y:S07]  /*01a0*/  LDCU.64 UR8, c[0x0][0x3a8] ;  /* 0x00007500ff0877ac */ /* 0x000e2e0008000a00 */
[----:B------:R-:W1:Y:S01]  /*01b0*/  LDC.64 R4, c[0x0][0x388] ;  /* 0x0000e200ff047b82 */ /* 0x000e620000000a00 */
[----:B---3--:R-:W-:-:S04]  /*01c0*/  IMAD R19, R19, UR15, R0 ;  /* 0x0000000f13137c24 */ /* 0x008fc8000f8e0200 */
[----:B-1----:R-:W-:-:S06]  /*01d0*/  IMAD.WIDE.U32 R18, R19, 0x8, R4 ;  /* 0x0000000813127825 */ /* 0x002fcc00078e0004 */
[----:B------:R-:W5:Y:S01]  /*01e0*/  LDG.E.64.CONSTANT R18, desc[UR10][R18.64] ;  /* 0x0000000a12127981 */ /* 0x000f62000c1e9b00 */
[----:B------:R-:W1:Y:S01]  /*01f0*/  LDC R4, c[0x0][0x3a8] ;  /* 0x0000ea00ff047b82 */ /* 0x000e620000000800 */
[----:B------:R-:W-:Y:S01]  /*0200*/  UISETP.GE.U32.AND UP0, UPT, UR4, 0x4, UPT ;  /* 0x000000040400788c */ /* 0x000fe2000bf06070 */
[----:B------:R-:W-:-:S06]  /*0210*/  IMAD.MOV.U32 R6, RZ, RZ, RZ ;  /* 0x000000ffff067224 */ /* 0x000fcc00078e00ff */
[----:B------:R-:W2:Y:S02]  /*0220*/  LDC R5, c[0x0][0x3ac] ;  /* 0x0000eb00ff057b82 */ /* 0x000ea40000000800 */
[----:B0-----:R-:W-:Y:S05]  /*0230*/  BRA.U !UP0, `(.L_x_97) ;  /* 0x00000019082c7547 */ /* 0x001fea000b800000 */
[----:B------:R-:W0:Y:S01]  /*0240*/  LDC R6, c[0x0][0x3a8] ;  /* 0x0000ea00ff067b82 */ /* 0x000e220000000800 */
[----:B------:R-:W-:Y:S01]  /*0250*/  ULOP3.LUT UR4, UR4, 0xfffffffc, URZ, 0xc0, !UPT ;  /* 0xfffffffc04047892 */ /* 0x000fe2000f8ec0ff */
[----:B------:R-:W-:Y:S01]  /*0260*/  IADD3 R7, PT, PT, R1, 0x10, RZ ;  /* 0x0000001001077810 */ /* 0x000fe20007ffe0ff */
[----:B------:R-:W3:Y:S01]  /*0270*/  LDCU UR16, c[0x0][0x3ac] ;  /* 0x00007580ff1077ac */ /* 0x000ee20008000800 */
[----:B------:R-:W4:Y:S04]  /*0280*/  LDCU UR17, c[0x0][0x3a8] ;  /* 0x00007500ff1177ac */ /* 0x000f280008000800 */
[----:B------:R-:W0:Y:S01]  /*0290*/  LDC.64 R16, c[0x0][0x398] ;  /* 0x0000e600ff107b82 */ /* 0x000e220000000a00 */
[----:B------:R-:W0:Y:S01]  /*02a0*/  LDCU.64 UR18, c[0x0][0x3b0] ;  /* 0x00007600ff1277ac */ /* 0x000e220008000a00 */
[----:B------:R-:W-:-:S06]  /*02b0*/  UIADD3 UR7, UPT, UPT, -UR4, URZ, URZ ;  /* 0x000000ff04077290 */ /* 0x000fcc000fffe1ff */
[----:B------:R-:W0:Y:S06]  /*02c0*/  LDC.64 R14, c[0x0][0x3a8] ;  /* 0x0000ea00ff0e7b82 */ /* 0x000e2c0000000a00 */
.L_x_125:
[----:B---3-5:R-:W-:Y:S01]  /*02d0*/  LOP3.LUT R8, R19, UR16, RZ, 0xfc, !PT ;  /* 0x0000001013087c12 */ /* 0x028fe2000f8efcff */
[----:B------:R-:W-:-:S03]  /*02e0*/  UIADD3 UR7, UPT, UPT, UR7, 0x4, URZ ;  /* 0x0000000407077890 */ /* 0x000fc6000fffe0ff */
[----:B------:R-:W-:Y:S01]  /*02f0*/  ISETP.NE.U32.AND P0, PT, R8, RZ, PT ;  /* 0x000000ff0800720c */ /* 0x000fe20003f05070 */
[----:B------:R-:W-:-:S12]  /*0300*/  UISETP.NE.AND UP0, UPT, UR7, URZ, UPT ;  /* 0x000000ff0700728c */ /* 0x000fd8000bf05270 */
[----:B------:R-:W-:Y:S05]  /*0310*/  @P0 BRA `(.L_x_98) ;  /* 0x00000000004c0947 */ /* 0x000fea0003800000 */
[----:B----4-:R-:W3:Y:S01]  /*0320*/  I2F.U32.RP R10, UR17 ;  /* 0x00000011000a7d06 */ /* 0x010ee20008209000 */
[----:B------:R-:W-:Y:S01]  /*0330*/  ISETP.NE.U32.AND P1, PT, RZ, UR17, PT ;  /* 0x00000011ff007c0c */ /* 0x000fe2000bf25070 */
[----:B------:R-:W-:-:S06]  /*0340*/  IMAD.MOV.U32 R21, RZ, RZ, RZ ;  /* 0x000000ffff157224 */ /* 0x000fcc00078e00ff */
[----:B---3--:R-:W3:Y:S02]  /*0350*/  MUFU.RCP R10, R10 ;  /* 0x0000000a000a7308 */ /* 0x008ee40000001000 */
[----:B---3--:R-:W-:-:S06]  /*0360*/  VIADD R8, R10, 0xffffffe ;  /* 0x0ffffffe0a087836 */ /* 0x008fcc0000000000 */
[----:B------:R3:W4:Y:S02]  /*0370*/  F2I.FTZ.U32.TRUNC.NTZ R9, R8 ;  /* 0x0000000800097305 */ /* 0x000724000021f000 */
[----:B---3--:R-:W-:Y:S02]  /*0380*/  IMAD.MOV.U32 R8, RZ, RZ, RZ ;  /* 0x000000ffff087224 */ /* 0x008fe400078e00ff */
[----:B----4-:R-:W-:-:S04]  /*0390*/  IMAD.MOV R11, RZ, RZ, -R9 ;  /* 0x000000ffff0b7224 */ /* 0x010fc800078e0a09 */
        /* <DEDUP_REMOVED lines=11> */
.L_x_98:
[----:B------:R-:W-:Y:S01]  /*0450*/  MOV R8, R18 ;  /* 0x0000001200087202 */ /* 0x000fe20000000f00 */
[----:B------:R-:W-:Y:S01]  /*0460*/  IMAD.MOV.U32 R9, RZ, RZ, R19 ;  /* 0x000000ffff097224 */ /* 0x000fe200078e0013 */
[----:B------:R-:W-:-:S07]  /*0470*/  MOV R10, 0x490 ;  /* 0x00000490000a7802 */ /* 0x000fce0000000f00 */
[----:B012-4-:R-:W-:Y:S05]  /*0480*/  CALL.REL.NOINC `($__internal_5_$__cuda_sm20_rem_u64) ;  /* 0x0000004c006c7944 */ /* 0x017fea0003c00000 */
.L_x_99:
[----:B0-----:R-:W-:-:S04]  /*0490*/  ISETP.GT.U32.AND P0, PT, R20, UR18, PT ;  /* 0x0000001214007c0c */ /* 0x001fc8000bf04070 */
[----:B------:R-:W-:-:S13]  /*04a0*/  ISETP.GT.U32.AND.EX P0, PT, R21, UR19, PT, P0 ;  /* 0x0000001315007c0c */ /* 0x000fda000bf04100 */
[----:B------:R-:W-:Y:S05]  /*04b0*/  @!P0 BRA `(.L_x_100) ;  /* 0x0000000000988947 */ /* 0x000fea0003800000 */
[----:B------:R-:W-:Y:S02]  /*04c0*/  IADD3 R11, P0, PT, -R20, R14, RZ ;  /* 0x0000000e140b7210 */ /* 0x000fe40007f1e1ff */
[----:B------:R-:W-:-:S03]  /*04d0*/  LOP3.LUT R10, R19, R15, RZ, 0xfc, !PT ;  /* 0x0000000f130a7212 */ /* 0x000fc600078efcff */
[----:B------:R-:W-:Y:S01]  /*04e0*/  IMAD.X R20, R15, 0x1, ~R21, P0 ;  /* 0x000000010f147824 */ /* 0x000fe200000e0e15 */
[----:B------:R-:W-:-:S04]  /*04f0*/  ISETP.NE.U32.AND P0, PT, R11, RZ, PT ;  /* 0x000000ff0b00720c */ /* 0x000fc80003f05070 */
[----:B------:R-:W-:-:S04]  /*0500*/  ISETP.NE.AND.EX P0, PT, R20, RZ, PT, P0 ;  /* 0x000000ff1400720c */ /* 0x000fc80003f05300 */
[----:B------:R-:W-:Y:S02]  /*0510*/  SEL R8, R16, RZ, P0 ;  /* 0x000000ff10087207 */ /* 0x000fe40000000000 */
[----:B------:R-:W-:Y:S02]  /*0520*/  SEL R9, R17, RZ, P0 ;  /* 0x000000ff11097207 */ /* 0x000fe40000000000 */
[----:B------:R-:W-:-:S05]  /*0530*/  IADD3 R8, P0, PT, R8, -R11, RZ ;  /* 0x8000000b08087210 */ /* 0x000fca0007f1e0ff */
[----:B------:R-:W-:Y:S01]  /*0540*/  IMAD.X R9, R9, 0x1, ~R20, P0 ;  /* 0x0000000109097824 */ /* 0x000fe200000e0e14 */
[----:B------:R-:W-:-:S04]  /*0550*/  ISETP.NE.U32.AND P0, PT, R10, RZ, PT ;  /* 0x000000ff0a00720c */ /* 0x000fc80003f05070 */
[----:B------:R0:W-:Y:S09]  /*0560*/  STL.64 [R7+-0x10], R8 ;  /* 0xfffff00807007387 */ /* 0x0001f20000100a00 */
[----:B------:R-:W-:Y:S05]  /*0570*/  @P0 BRA `(.L_x_101) ;  /* 0x0000000000540947 */ /* 0x000fea0003800000 */
[----:B------:R-:W3:Y:S01]  /*0580*/  I2F.U32.RP R10, R14 ;  /* 0x0000000e000a7306 */ /* 0x000ee20000209000 */
[----:B------:R-:W-:-:S07]  /*0590*/  ISETP.NE.U32.AND P2, PT, R14, RZ, PT ;  /* 0x000000ff0e00720c */ /* 0x000fce0003f45070 */
[----:B---3--:R-:W0:Y:S02]  /*05a0*/  MUFU.RCP R10, R10 ;  /* 0x0000000a000a7308 */ /* 0x008e240000001000 */
[----:B0-----:R-:W-:-:S06]  /*05b0*/  IADD3 R8, PT, PT, R10, 0xffffffe, RZ ;  /* 0x0ffffffe0a087810 */ /* 0x001fcc0007ffe0ff */
[----:B------:R0:W3:Y:S02]  /*05c0*/  F2I.FTZ.U32.TRUNC.NTZ R9, R8 ;  /* 0x0000000800097305 */ /* 0x0000e4000021f000 */
[----:B0-----:R-:W-:Y:S02]  /*05d0*/  IMAD.MOV.U32 R8, RZ, RZ, RZ ;  /* 0x000000ffff087224 */ /* 0x001fe400078e00ff */
[----:B---3--:R-:W-:-:S04]  /*05e0*/  IMAD.MOV R11, RZ, RZ, -R9 ;  /* 0x000000ffff0b7224 */ /* 0x008fc800078e0a09 */
        /* <DEDUP_REMOVED lines=14> */
.L_x_101:
[----:B------:R-:W-:-:S07]  /*06d0*/  MOV R20, 0x6f0 ;  /* 0x000006f000147802 */ /* 0x000fce0000000f00 */
[----:B012---:R-:W-:Y:S05]  /*06e0*/  CALL.REL.NOINC `($__internal_4_$__cuda_sm20_div_u64) ;  /* 0x0000004400c87944 */ /* 0x007fea0003c00000 */
[----:B------:R-:W-:-:S04]  /*06f0*/  IADD3 R8, P0, PT, R8, 0x1, RZ ;  /* 0x0000000108087810 */ /* 0x000fc80007f1e0ff */
[----:B------:R-:W-:Y:S01]  /*0700*/  IADD3.X R9, PT, PT, RZ, R9, RZ, P0, !PT ;  /* 0x00000009ff097210 */ /* 0x000fe200007fe4ff */
[----:B------:R-:W-:Y:S08]  /*0710*/  BRA `(.L_x_102) ;  /* 0x0000000000687947 */ /* 0x000ff00003800000 */
.L_x_100:
[----:B------:R0:W-:Y:S01]  /*0720*/  STL.64 [R7+-0x10], R20 ;  /* 0xfffff01407007387 */ /* 0x0001e20000100a00 */
[----:B------:R-:W-:-:S04]  /*0730*/  LOP3.LUT R8, R19, UR16, RZ, 0xfc, !PT ;  /* 0x0000001013087c12 */ /* 0x000fc8000f8efcff */
[----:B------:R-:W-:-:S13]  /*0740*/  ISETP.NE.U32.AND P0, PT, R8, RZ, PT ;  /* 0x000000ff0800720c */ /* 0x000fda0003f05070 */
[----:B0-----:R-:W-:Y:S05]  /*0750*/  @P0 BRA `(.L_x_103) ;  /* 0x0000000000500947 */ /* 0x001fea0003800000 */
[----:B------:R-:W0:Y:S01]  /*0760*/  I2F.U32.RP R10, R6 ;  /* 0x00000006000a7306 */ /* 0x000e220000209000 */
[----:B------:R-:W-:-:S07]  /*0770*/  ISETP.NE.U32.AND P2, PT, R6, RZ, PT ;  /* 0x000000ff0600720c */ /* 0x000fce0003f45070 */
[----:B0-----:R-:W0:Y:S02]  /*0780*/  MUFU.RCP R10, R10 ;  /* 0x0000000a000a7308 */ /* 0x001e240000001000 */
[----:B0-----:R-:W-:-:S06]  /*0790*/  VIADD R8, R10, 0xffffffe ;  /* 0x0ffffffe0a087836 */ /* 0x001fcc0000000000 */
[----:B------:R0:W3:Y:S02]  /*07a0*/  F2I.FTZ.U32.TRUNC.NTZ R9, R8 ;  /* 0x0000000800097305 */ /* 0x0000e4000021f000 */
[----:B0-----:R-:W-:Y:S02]  /*07b0*/  IMAD.MOV.U32 R8, RZ, RZ, RZ ;  /* 0x000000ffff087224 */ /* 0x001fe400078e00ff */
[----:B---3--:R-:W-:-:S04]  /*07c0*/  IMAD.MOV R11, RZ, RZ, -R9 ;  /* 0x000000ffff0b7224 */ /* 0x008fc800078e0a09 */
        /* <DEDUP_REMOVED lines=9> */
[----:B------:R-:W-:-:S12]  /*0860*/  HFMA2 R9, -RZ, RZ, 0, 0 ;  /* 0x00000000ff097431 */ /* 0x000fd800000001ff */
[----:B------:R-:W-:Y:S01]  /*0870*/  @P1 VIADD R8, R8, 0x1 ;  /* 0x0000000108081836 */ /* 0x000fe20000000000 */
[----:B------:R-:W-:Y:S01]  /*0880*/  @!P2 LOP3.LUT R8, RZ, R6, RZ, 0x33, !PT ;  /* 0x00000006ff08a212 */ /* 0x000fe200078e33ff */
[----:B------:R-:W-:Y:S06]  /*0890*/  BRA `(.L_x_102) ;  /* 0x0000000000087947 */ /* 0x000fec0003800000 */
.L_x_103:
[----:B------:R-:W-:-:S07]  /*08a0*/  MOV R20, 0x8c0 ;  /* 0x000008c000147802 */ /* 0x000fce0000000f00 */
[----:B-12---:R-:W-:Y:S05]  /*08b0*/  CALL.REL.NOINC `($__internal_4_$__cuda_sm20_div_u64) ;  /* 0x0000004400547944 */ /* 0x006fea0003c00000 */
.L_x_102:
[----:B------:R-:W-:-:S04]  /*08c0*/  LOP3.LUT R10, R9, UR16, RZ, 0xfc, !PT ;  /* 0x00000010090a7c12 */ /* 0x000fc8000f8efcff */
[----:B------:R-:W-:-:S13]  /*08d0*/  ISETP.NE.U32.AND P0, PT, R10, RZ, PT ;  /* 0x000000ff0a00720c */ /* 0x000fda0003f05070 */
[----:B------:R-:W-:Y:S05]  /*08e0*/  @P0 BRA `(.L_x_104) ;  /* 0x00000000004c0947 */ /* 0x000fea0003800000 */
[----:B------:R-:W0:Y:S01]  /*08f0*/  I2F.U32.RP R13, UR17 ;  /* 0x00000011000d7d06 */ /* 0x000e220008209000 */
[----:B------:R-:W-:Y:S01]  /*0900*/  IMAD.MOV.U32 R10, RZ, RZ, RZ ;  /* 0x000000ffff0a7224 */ /* 0x000fe200078e00ff */
[----:B------:R-:W-:Y:S01]  /*0910*/  ISETP.NE.U32.AND P1, PT, RZ, UR17, PT ;  /* 0x00000011ff007c0c */ /* 0x000fe2000bf25070 */
[----:B------:R-:W-:-:S05]  /*0920*/  IMAD.MOV.U32 R21, RZ, RZ, RZ ;  /* 0x000000ffff157224 */ /* 0x000fca00078e00ff */
[----:B0-----:R-:W0:Y:S02]  /*0930*/  MUFU.RCP R13, R13 ;  /* 0x0000000d000d7308 */ /* 0x001e240000001000 */
[----:B0-----:R-:W-:-:S06]  /*0940*/  VIADD R18, R13, 0xffffffe ;  /* 0x0ffffffe0d127836 */ /* 0x001fcc0000000000 */
[----:B------:R-:W0:Y:S02]  /*0950*/  F2I.FTZ.U32.TRUNC.NTZ R11, R18 ;  /* 0x00000012000b7305 */ /* 0x000e24000021f000 */
[----:B0-----:R-:W-:-:S04]  /*0960*/  IMAD.MOV R19, RZ, RZ, -R11 ;  /* 0x000000ffff137224 */ /* 0x001fc800078e0a0b */
        /* <DEDUP_REMOVED lines=11> */
.L_x_104:
[----:B------:R-:W-:-:S07]  /*0a20*/  MOV R10, 0xa40 ;  /* 0x00000a40000a7802 */ /* 0x000fce0000000f00 */
[----:B-12---:R-:W-:Y:S05]  /*0a30*/  CALL.REL.NOINC `($__internal_5_$__cuda_sm20_rem_u64) ;  /* 0x0000004800007944 */ /* 0x006fea0003c00000 */
.L_x_105:
[----:B------:R-:W-:-:S04]  /*0a40*/  ISETP.GT.U32.AND P0, PT, R20, UR18, PT ;  /* 0x0000001214007c0c */ /* 0x000fc8000bf04070 */
[----:B------:R-:W-:-:S13]  /*0a50*/  ISETP.GT.U32.AND.EX P0, PT, R21, UR19, PT, P0 ;  /* 0x0000001315007c0c */ /* 0x000fda000bf04100 */
[----:B------:R-:W-:Y:S05]  /*0a60*/  @P0 BRA `(.L_x_106) ;  /* 0x00000000007c0947 */ /* 0x000fea0003800000 */
[----:B------:R0:W-:Y:S01]  /*0a70*/  STL.64 [R7+-0x8], R20 ;  /* 0xfffff81407007387 */ /* 0x0001e20000100a00 */
[----:B------:R-:W-:-:S04]  /*0a80*/  LOP3.LUT R10, R9, UR16, RZ, 0xfc, !PT ;  /* 0x00000010090a7c12 */ /* 0x000fc8000f8efcff */
[----:B------:R-:W-:-:S13]  /*0a90*/  ISETP.NE.U32.AND P0, PT, R10, RZ, PT ;  /* 0x000000ff0a00720c */ /* 0x000fda0003f05070 */
[----:B0-----:R-:W-:Y:S05]  /*0aa0*/  @P0 BRA `(.L_x_107) ;  /* 0x0000000000500947 */ /* 0x001fea0003800000 */
[----:B------:R-:W0:Y:S01]  /*0ab0*/  I2F.U32.RP R9, R6 ;  /* 0x0000000600097306 */ /* 0x000e220000209000 */
[----:B------:R-:W-:Y:S01]  /*0ac0*/  ISETP.NE.U32.AND P2, PT, R6, RZ, PT ;  /* 0x000000ff0600720c */ /* 0x000fe20003f45070 */
[----:B------:R-:W-:-:S06]  /*0ad0*/  IMAD.MOV.U32 R19, RZ, RZ, RZ ;  /* 0x000000ffff137224 */ /* 0x000fcc00078e00ff */
[----:B0-----:R-:W0:Y:S02]  /*0ae0*/  MUFU.RCP R9, R9 ;  /* 0x0000000900097308 */ /* 0x001e240000001000 */
        /* <DEDUP_REMOVED lines=14> */
[----:B------:R-:W-:Y:S01]  /*0bd0*/  @!P2 LOP3.LUT R18, RZ, R6, RZ, 0x33, !PT ;  /* 0x00000006ff12a212 */ /* 0x000fe200078e33ff */
[----:B------:R-:W-:Y:S06]  /*0be0*/  BRA `(.L_x_108) ;  /* 0x0000000000b87947 */ /* 0x000fec0003800000 */
.L_x_107:
[----:B------:R-:W-:Y:S01]  /*0bf0*/  MOV R18, R8 ;  /* 0x0000000800127202 */ /* 0x000fe20000000f00 */
[----:B------:R-:W-:Y:S01]  /*0c00*/  IMAD.MOV.U32 R19, RZ, RZ, R9 ;  /* 0x000000ffff137224 */ /* 0x000fe200078e0009 */
[----:B------:R-:W-:-:S07]  /*0c10*/  MOV R20, 0xc30 ;  /* 0x00000c3000147802 */ /* 0x000fce0000000f00 */
[----:B-12---:R-:W-:Y:S05]  /*0c20*/  CALL.REL.NOINC `($__internal_4_$__cuda_sm20_div_u64) ;  /* 0x0000004000787944 */ /* 0x006fea0003c00000 */
[----:B------:R-:W-:Y:S02]  /*0c30*/  IMAD.MOV.U32 R18, RZ, RZ, R8 ;  /* 0x000000ffff127224 */ /* 0x000fe400078e0008 */
[----:B------:R-:W-:Y:S01]  /*0c40*/  IMAD.MOV.U32 R19, RZ, RZ, R9 ;  /* 0x000000ffff137224 */ /* 0x000fe200078e0009 */
[----:B------:R-:W-:Y:S06]  /*0c50*/  BRA `(.L_x_108) ;  /* 0x00000000009c7947 */ /* 0x000fec0003800000 */
.L_x_106:
[----:B------:R-:W-:-:S04]  /*0c60*/  IADD3 R13, P0, PT, -R20, R14, RZ ;  /* 0x0000000e140d7210 */ /* 0x000fc80007f1e1ff */
[----:B------:R-:W-:Y:S02]  /*0c70*/  IADD3.X R20, PT, PT, ~R21, R15, RZ, P0, !PT ;  /* 0x0000000f15147210 */ /* 0x000fe400007fe5ff */
[----:B------:R-:W-:-:S04]  /*0c80*/  ISETP.NE.U32.AND P0, PT, R13, RZ, PT ;  /* 0x000000ff0d00720c */ /* 0x000fc80003f05070 */
[----:B------:R-:W-:-:S04]  /*0c90*/  ISETP.NE.AND.EX P0, PT, R20, RZ, PT, P0 ;  /* 0x000000ff1400720c */ /* 0x000fc80003f05300 */
[----:B------:R-:W-:Y:S02]  /*0ca0*/  SEL R10, R16, RZ, P0 ;  /* 0x000000ff100a7207 */ /* 0x000fe40000000000 */
[----:B------:R-:W-:Y:S02]  /*0cb0*/  SEL R11, R17, RZ, P0 ;  /* 0x000000ff110b7207 */ /* 0x000fe40000000000 */
[----:B------:R-:W-:Y:S02]  /*0cc0*/  IADD3 R10, P0, PT, R10, -R13, RZ ;  /* 0x8000000d0a0a7210 */ /* 0x000fe40007f1e0ff */
[----:B------:R-:W-:-:S03]  /*0cd0*/  LOP3.LUT R13, R9, R15, RZ, 0xfc, !PT ;  /* 0x0000000f090d7212 */ /* 0x000fc600078efcff */
[----:B------:R-:W-:Y:S01]  /*0ce0*/  IMAD.X R11, R11, 0x1, ~R20, P0 ;  /* 0x000000010b0b7824 */ /* 0x000fe200000e0e14 */
[----:B------:R-:W-:-:S04]  /*0cf0*/  ISETP.NE.U32.AND P0, PT, R13, RZ, PT ;  /* 0x000000ff0d00720c */ /* 0x000fc80003f05070 */
[----:B------:R0:W-:Y:S09]  /*0d00*/  STL.64 [R7+-0x8], R10 ;  /* 0xfffff80a07007387 */ /* 0x0001f20000100a00 */
[----:B------:R-:W-:Y:S05]  /*0d10*/  @P0 BRA `(.L_x_109) ;  /* 0x0000000000540947 */ /* 0x000fea0003800000 */
[----:B------:R-:W3:Y:S01]  /*0d20*/  I2F.U32.RP R9, R14 ;  /* 0x0000000e00097306 */ /* 0x000ee20000209000 */
[----:B------:R-:W-:-:S07]  /*0d30*/  ISETP.NE.U32.AND P2, PT, R14, RZ, PT ;  /* 0x000000ff0e00720c */ /* 0x000fce0003f45070 */
[----:B---3--:R-:W0:Y:S02]  /*0d40*/  MUFU.RCP R9, R9 ;  /* 0x0000000900097308 */ /* 0x008e240000001000 */
[----:B0-----:R-:W-:Y:S02]  /*0d50*/  VIADD R10, R9, 0xffffffe ;  /* 0x0ffffffe090a7836 */ /* 0x001fe40000000000 */
[----:B------:R-:W-:-:S04]  /*0d60*/  IMAD.MOV.U32 R9, RZ, RZ, RZ ;  /* 0x000000ffff097224 */ /* 0x000fc800078e00ff */
[----:B------:R0:W3:Y:S02]  /*0d70*/  F2I.FTZ.U32.TRUNC.NTZ R11, R10 ;  /* 0x0000000a000b7305 */ /* 0x0000e4000021f000 */
[----:B0-----:R-:W-:Y:S02]  /*0d80*/  HFMA2 R10, -RZ, RZ, 0, 0 ;  /* 0x00000000ff0a7431 */ /* 0x001fe400000001ff */
[----:B---3--:R-:W-:-:S04]  /*0d90*/  IMAD.MOV R13, RZ, RZ, -R11 ;  /* 0x000000ffff0d7224 */ /* 0x008fc800078e0a0b */
        /* <DEDUP_REMOVED lines=8> */
[----:B------:R-:W-:-:S13]  /*0e20*/  ISETP.GE.U32.AND P1, PT, R11, R14, PT ;  /* 0x0000000e0b00720c */ /* 0x000fda0003f26070 */
[----:B------:R-:W-:Y:S02]  /*0e30*/  @P1 IADD3 R13, PT, PT, R13, 0x1, RZ ;  /* 0x000000010d0d1810 */ /* 0x000fe40007ffe0ff */
[----:B------:R-:W-:-:S05]  /*0e40*/  @!P2 LOP3.LUT R13, RZ, R14, RZ, 0x33, !PT ;  /* 0x0000000eff0da212 */ /* 0x000fca00078e33ff */
[----:B------:R-:W-:Y:S01]  /*0e50*/  IMAD.MOV.U32 R8, RZ, RZ, R13 ;  /* 0x000000ffff087224 */ /* 0x000fe200078e000d */
[----:B------:R-:W-:Y:S06]  /*0e60*/  BRA `(.L_x_110) ;  /* 0x0000000000107947 */ /* 0x000fec0003800000 */
.L_x_109:
[----:B------:R-:W-:Y:S01]  /*0e70*/  IMAD.MOV.U32 R18, RZ, RZ, R8 ;  /* 0x000000ffff127224 */ /* 0x000fe200078e0008 */
[----:B------:R-:W-:Y:S02]  /*0e80*/  MOV R19, R9 ;  /* 0x0000000900137202 */ /* 0x000fe40000000f00 */
[----:B------:R-:W-:-:S07]  /*0e90*/  MOV R20, 0xeb0 ;  /* 0x00000eb000147802 */ /* 0x000fce0000000f00 */
[----:B012---:R-:W-:Y:S05]  /*0ea0*/  CALL.REL.NOINC `($__internal_4_$__cuda_sm20_div_u64) ;  /* 0x0000003c00d87944 */ /* 0x007fea0003c00000 */
.L_x_110:
[----:B------:R-:W-:-:S05]  /*0eb0*/  IADD3 R18, P0, PT, R8, 0x1, RZ ;  /* 0x0000000108127810 */ /* 0x000fca0007f1e0ff */
[----:B------:R-:W-:-:S08]  /*0ec0*/  IMAD.X R19, RZ, RZ, R9, P0 ;  /* 0x000000ffff137224 */ /* 0x000fd000000e0609 */
.L_x_108:
[----:B------:R-:W-:-:S04]  /*0ed0*/  LOP3.LUT R8, R19, UR16, RZ, 0xfc, !PT ;  /* 0x0000001013087c12 */ /* 0x000fc8000f8efcff */
[----:B------:R-:W-:-:S13]  /*0ee0*/  ISETP.NE.U32.AND P0, PT, R8, RZ, PT ;  /* 0x000000ff0800720c */ /* 0x000fda0003f05070 */
[----:B------:R-:W-:Y:S05]  /*0ef0*/  @P0 BRA `(.L_x_111) ;  /* 0x00000000004c0947 */ /* 0x000fea0003800000 */
[----:B------:R-:W0:Y:S01]  /*0f00*/  I2F.U32.RP R10, UR17 ;  /* 0x00000011000a7d06 */ /* 0x000e220008209000 */
[----:B------:R-:W-:Y:S01]  /*0f10*/  HFMA2 R8, -RZ, RZ, 0, 0 ;  /* 0x00000000ff087431 */ /* 0x000fe200000001ff */
[----:B------:R-:W-:Y:S02]  /*0f20*/  ISETP.NE.U32.AND P1, PT, RZ, UR17, PT ;  /* 0x00000011ff007c0c */ /* 0x000fe4000bf25070 */
[----:B------:R-:W-:-:S04]  /*0f30*/  MOV R21, RZ ;  /* 0x000000ff00157202 */ /* 0x000fc80000000f00 */
        /* <DEDUP_REMOVED lines=15> */
.L_x_111:
[----:B------:R-:W-:Y:S01]  /*1030*/  IMAD.MOV.U32 R8, RZ, RZ, R18 ;  /* 0x000000ffff087224 */ /* 0x000fe200078e0012 */
[----:B------:R-:W-:Y:S01]  /*1040*/  MOV R10, 0x1070 ;  /* 0x00001070000a7802 */ /* 0x000fe20000000f00 */
[----:B------:R-:W-:-:S07]  /*1050*/  IMAD.MOV.U32 R9, RZ, RZ, R19 ;  /* 0x000000ffff097224 */ /* 0x000fce00078e0013 */
[----:B-12---:R-:W-:Y:S05]  /*1060*/  CALL.REL.NOINC `($__internal_5_$__cuda_sm20_rem_u64) ;  /* 0x0000004000747944 */ /* 0x006fea0003c00000 */
.L_x_112:
[----:B------:R-:W-:-:S04]  /*1070*/  ISETP.GT.U32.AND P0, PT, R20, UR18, PT ;  /* 0x0000001214007c0c */ /* 0x000fc8000bf04070 */
[----:B------:R-:W-:-:S13]  /*1080*/  ISETP.GT.U32.AND.EX P0, PT, R21, UR19, PT, P0 ;  /* 0x0000001315007c0c */ /* 0x000fda000bf04100 */
[----:B------:R-:W-:Y:S05]  /*1090*/  @P0 BRA `(.L_x_113) ;  /* 0x0000000000780947 */ /* 0x000fea0003800000 */
[----:B------:R0:W-:Y:S01]  /*10a0*/  STL.64 [R7], R20 ;  /* 0x0000001407007387 */ /* 0x0001e20000100a00 */
[----:B------:R-:W-:-:S04]  /*10b0*/  LOP3.LUT R8, R19, UR16, RZ, 0xfc, !PT ;  /* 0x0000001013087c12 */ /* 0x000fc8000f8efcff */
[----:B------:R-:W-:-:S13]  /*10c0*/  ISETP.NE.U32.AND P0, PT, R8, RZ, PT ;  /* 0x000000ff0800720c */ /* 0x000fda0003f05070 */
[----:B0-----:R-:W-:Y:S05]  /*10d0*/  @P0 BRA `(.L_x_114) ;  /* 0x0000000000540947 */ /* 0x001fea0003800000 */
[----:B------:R-:W0:Y:S01]  /*10e0*/  I2F.U32.RP R10, R6 ;  /* 0x00000006000a7306 */ /* 0x000e220000209000 */
[----:B------:R-:W-:Y:S01]  /*10f0*/  ISETP.NE.U32.AND P2, PT, R6, RZ, PT ;  /* 0x000000ff0600720c */ /* 0x000fe20003f45070 */
[----:B------:R-:W-:-:S06]  /*1100*/  IMAD.MOV.U32 R19, RZ, RZ, RZ ;  /* 0x000000ffff137224 */ /* 0x000fcc00078e00ff */
[----:B0-----:R-:W0:Y:S02]  /*1110*/  MUFU.RCP R10, R10 ;  /* 0x0000000a000a7308 */ /* 0x001e240000001000 */
[----:B0-----:R-:W-:-:S06]  /*1120*/  VIADD R8, R10, 0xffffffe ;  /* 0x0ffffffe0a087836 */ /* 0x001fcc0000000000 */
[----:B------:R0:W3:Y:S02]  /*1130*/  F2I.FTZ.U32.TRUNC.NTZ R9, R8 ;  /* 0x0000000800097305 */ /* 0x0000e4000021f000 */
[----:B0-----:R-:W-:Y:S01]  /*1140*/  IMAD.MOV.U32 R8, RZ, RZ, RZ ;  /* 0x000000ffff087224 */ /* 0x001fe200078e00ff */
[----:B---3--:R-:W-:-:S05]  /*1150*/  IADD3 R11, PT, PT, RZ, -R9, RZ ;  /* 0x80000009ff0b7210 */ /* 0x008fca0007ffe0ff */
        /* <DEDUP_REMOVED lines=8> */
[----:B------:R-:W-:-:S13]  /*11e0*/  ISETP.GE.U32.AND P1, PT, R9, R6, PT ;  /* 0x000000060900720c */ /* 0x000fda0003f26070 */
[----:B------:R-:W-:Y:S01]  /*11f0*/  @P1 VIADD R11, R11, 0x1 ;  /* 0x000000010b0b1836 */ /* 0x000fe20000000000 */
[----:B------:R-:W-:-:S05]  /*1200*/  @!P2 LOP3.LUT R11, RZ, R6, RZ, 0x33, !PT ;  /* 0x00000006ff0ba212 */ /* 0x000fca00078e33ff */
[----:B------:R-:W-:Y:S01]  /*1210*/  IMAD.MOV.U32 R18, RZ, RZ, R11 ;  /* 0x000000ffff127224 */ /* 0x000fe200078e000b */
[----:B------:R-:W-:Y:S06]  /*1220*/  BRA `(.L_x_115) ;  /* 0x0000000000a47947 */ /* 0x000fec0003800000 */
.L_x_114:
[----:B------:R-:W-:-:S07]  /*1230*/  MOV R20, 0x1250 ;  /* 0x0000125000147802 */ /* 0x000fce0000000f00 */
[----:B-12---:R-:W-:Y:S05]  /*1240*/  CALL.REL.NOINC `($__internal_4_$__cuda_sm20_div_u64) ;  /* 0x0000003800f07944 */ /* 0x006fea0003c00000 */
[----:B------:R-:W-:Y:S01]  /*1250*/  MOV R18, R8 ;  /* 0x0000000800127202 */ /* 0x000fe20000000f00 */
[----:B------:R-:W-:Y:S01]  /*1260*/  IMAD.MOV.U32 R19, RZ, RZ, R9 ;  /* 0x000000ffff137224 */ /* 0x000fe200078e0009 */
[----:B------:R-:W-:Y:S06]  /*1270*/  BRA `(.L_x_115) ;  /* 0x0000000000907947 */ /* 0x000fec0003800000 */
.L_x_113:
        /* <DEDUP_REMOVED lines=10> */
[----:B------:R0:W-:Y:S09]  /*1320*/  STL.64 [R7], R8 ;  /* 0x0000000807007387 */ /* 0x0001f20000100a00 */
        /* <DEDUP_REMOVED lines=21> */
.L_x_116:
[----:B------:R-:W-:-:S07]  /*1480*/  MOV R20, 0x14a0 ;  /* 0x000014a000147802 */ /* 0x000fce0000000f00 */
[----:B012---:R-:W-:Y:S05]  /*1490*/  CALL.REL.NOINC `($__internal_4_$__cuda_sm20_div_u64) ;  /* 0x00000038005c7944 */ /* 0x007fea0003c00000 */
.L_x_117:
[----:B------:R-:W-:-:S04]  /*14a0*/  IADD3 R18, P0, PT, R8, 0x1, RZ ;  /* 0x0000000108127810 */ /* 0x000fc80007f1e0ff */
[----:B------:R-:W-:-:S09]  /*14b0*/  IADD3.X R19, PT, PT, RZ, R9, RZ, P0, !PT ;  /* 0x00000009ff137210 */ /* 0x000fd200007fe4ff */
.L_x_115:
        /* <DEDUP_REMOVED lines=22> */
.L_x_118:
[----:B------:R-:W-:Y:S01]  /*1620*/  MOV R8, R18 ;  /* 0x0000001200087202 */ /* 0x000fe20000000f00 */
[----:B------:R-:W-:Y:S01]  /*1630*/  IMAD.MOV.U32 R9, RZ, RZ, R19 ;  /* 0x000000ffff097224 */ /* 0x000fe200078e0013 */
[----:B------:R-:W-:-:S07]  /*1640*/  MOV R10, 0x1660 ;  /* 0x00001660000a7802 */ /* 0x000fce0000000f00 */
[----:B-12---:R-:W-:Y:S05]  /*1650*/  CALL.REL.NOINC `($__internal_5_$__cuda_sm20_rem_u64) ;  /* 0x0000003800f87944 */ /* 0x006fea0003c00000 */
.L_x_119:
[----:B------:R-:W-:-:S04]  /*1660*/  ISETP.GT.U32.AND P0, PT, R20, UR18, PT ;  /* 0x0000001214007c0c */ /* 0x000fc8000bf04070 */
[----:B------:R-:W-:-:S13]  /*1670*/  ISETP.GT.U32.AND.EX P0, PT, R21, UR19, PT, P0 ;  /* 0x0000001315007c0c */ /* 0x000fda000bf04100 */
[----:B------:R-:W-:Y:S05]  /*1680*/  @P0 BRA `(.L_x_120) ;  /* 0x0000000000780947 */ /* 0x000fea0003800000 */
[----:B------:R0:W-:Y:S01]  /*1690*/  STL.64 [R7+0x8], R20 ;  /* 0x0000081407007387 */ /* 0x0001e20000100a00 */
        /* <DEDUP_REMOVED lines=24> */
.L_x_121:
[----:B------:R-:W-:-:S07]  /*1820*/  MOV R20, 0x1840 ;  /* 0x0000184000147802 */ /* 0x000fce0000000f00 */
[----:B-12---:R-:W-:Y:S05]  /*1830*/  CALL.REL.NOINC `($__internal_4_$__cuda_sm20_div_u64) ;  /* 0x0000003400747944 */ /* 0x006fea0003c00000 */
[----:B------:R-:W-:Y:S01]  /*1840*/  IMAD.MOV.U32 R18, RZ, RZ, R8 ;  /* 0x000000ffff127224 */ /* 0x000fe200078e0008 */
[----:B------:R-:W-:Y:S01]  /*1850*/  MOV R19, R9 ;  /* 0x0000000900137202 */ /* 0x000fe20000000f00 */
[----:B------:R-:W-:Y:S06]  /*1860*/  BRA `(.L_x_122) ;  /* 0x0000000000907947 */ /* 0x000fec0003800000 */
.L_x_120:
        /* <DEDUP_REMOVED lines=10> */
[----:B------:R0:W-:Y:S09]  /*1910*/  STL.64 [R7+0x8], R8 ;  /* 0x0000080807007387 */ /* 0x0001f20000100a00 */
[----:B------:R-:W-:Y:S05]  /*1920*/  @P0 BRA `(.L_x_123) ;  /* 0x0000000000500947 */ /* 0x000fea0003800000 */
[----:B------:R-:W3:Y:S01]  /*1930*/  I2F.U32.RP R10, R14 ;  /* 0x0000000e000a7306 */ /* 0x000ee20000209000 */
[----:B------:R-:W-:-:S07]  /*1940*/  ISETP.NE.U32.AND P2, PT, R14, RZ, PT ;  /* 0x000000ff0e00720c */ /* 0x000fce0003f45070 */
[----:B---3--:R-:W0:Y:S02]  /*1950*/  MUFU.RCP R10, R10 ;  /* 0x0000000a000a7308 */ /* 0x008e240000001000 */
        /* <DEDUP_REMOVED lines=17> */
.L_x_123:
[----:B------:R-:W-:-:S07]  /*1a70*/  MOV R20, 0x1a90 ;  /* 0x00001a9000147802 */ /* 0x000fce0000000f00 */
[----:B012---:R-:W-:Y:S05]  /*1a80*/  CALL.REL.NOINC `($__internal_4_$__cuda_sm20_div_u64) ;  /* 0x0000003000e07944 */ /* 0x007fea0003c00000 */
.L_x_124:
[----:B------:R-:W-:-:S04]  /*1a90*/  IADD3 R18, P0, PT, R8, 0x1, RZ ;  /* 0x0000000108127810 */ /* 0x000fc80007f1e0ff */
[----:B------:R-:W-:-:S09]  /*1aa0*/  IADD3.X R19, PT, PT, RZ, R9, RZ, P0, !PT ;  /* 0x00000009ff137210 */ /* 0x000fd200007fe4ff */
.L_x_122:
[----:B------:R-:W-:Y:S01]  /*1ab0*/  VIADD R7, R7, 0x20 ;  /* 0x0000002007077836 */ /* 0x000fe20000000000 */
[----:B------:R-:W-:Y:S06]  /*1ac0*/  BRA.U UP0, `(.L_x_125) ;  /* 0xffffffe900007547 */ /* 0x000fec000b83ffff */
[----:B------:R-:W0:Y:S02]  /*1ad0*/  LDC R6, c[0x0][0x3c0] ;  /* 0x0000f000ff067b82 */ /* 0x000e240000000800 */
[----:B0-----:R-:W-:-:S07]  /*1ae0*/  LOP3.LUT R6, R6, 0xfffffffc, RZ, 0xc0, !PT ;  /* 0xfffffffc06067812 */ /* 0x001fce00078ec0ff */
.L_x_97:
[----:B------:R-:W-:-:S09]  /*1af0*/  UISETP.NE.AND UP0, UPT, UR13, URZ, UPT ;  /* 0x000000ff0d00728c */ /* 0x000fd2000bf05270 */
[----:B------:R-:W-:Y:S05]  /*1b00*/  BRA.U !UP0, `(.L_x_126) ;  /* 0x0000001108007547 */ /* 0x000fea000b800000 */
[----:B------:R-:W0:Y:S02]  /*1b10*/  LDCU UR4, c[0x0][0x3ac] ;  /* 0x00007580ff0477ac */ /* 0x000e240008000800 */
[----:B0----5:R-:W-:-:S04]  /*1b20*/  LOP3.LUT R7, R19, UR4, RZ, 0xfc, !PT ;  /* 0x0000000413077c12 */ /* 0x021fc8000f8efcff */
        /* <DEDUP_REMOVED lines=8> */
[----:B------:R0:W3:Y:S02]  /*1bb0*/  F2I.FTZ.U32.TRUNC.NTZ R9, R8 ;  /* 0x0000000800097305 */ /* 0x0000e4000021f000 */
[----:B0-----:R-:W-:Y:S01]  /*1bc0*/  IMAD.MOV.U32 R8, RZ, RZ, RZ ;  /* 0x000000ffff087224 */ /* 0x001fe200078e00ff */
[----:B---3--:R-:W-:-:S05]  /*1bd0*/  IADD3 R7, PT, PT, RZ, -R9, RZ ;  /* 0x80000009ff077210 */ /* 0x008fca0007ffe0ff */
[----:B------:R-:W-:-:S04]  /*1be0*/  IMAD R7, R7, UR4, RZ ;  /* 0x0000000407077c24 */ /* 0x000fc8000f8e02ff */
[----:B------:R-:W-:-:S06]  /*1bf0*/  IMAD.HI.U32 R7, R9, R7, R8 ;  /* 0x0000000709077227 */ /* 0x000fcc00078e0008 */
[----:B------:R-:W-:-:S04]  /*1c00*/  IMAD.HI.U32 R7, R7, R18, RZ ;  /* 0x0000001207077227 */ /* 0x000fc800078e00ff */
[----:B------:R-:W-:-:S04]  /*1c10*/  IMAD.MOV R7, RZ, RZ, -R7 ;  /* 0x000000ffff077224 */ /* 0x000fc800078e0a07 */
[----:B------:R-:W-:-:S05]  /*1c20*/  IMAD R20, R7, UR4, R18 ;  /* 0x0000000407147c24 */ /* 0x000fca000f8e0212 */
[----:B------:R-:W-:-:S13]  /*1c30*/  ISETP.GE.U32.AND P0, PT, R20, UR4, PT ;  /* 0x0000000414007c0c */ /* 0x000fda000bf06070 */
[----:B------:R-:W-:-:S04]  /*1c40*/  @P0 IADD3 R20, PT, PT, R20, -UR4, RZ ;  /* 0x8000000414140c10 */ /* 0x000fc8000fffe0ff */
[----:B------:R-:W-:-:S13]  /*1c50*/  ISETP.GE.U32.AND P0, PT, R20, UR4, PT ;  /* 0x0000000414007c0c */ /* 0x000fda000bf06070 */
[----:B------:R-:W-:Y:S01]  /*1c60*/  @P0 VIADD R20, R20, -UR4 ;  /* 0x8000000414140c36 */ /* 0x000fe20008000000 */
[----:B------:R-:W-:Y:S01]  /*1c70*/  @!P1 LOP3.LUT R20, RZ, UR4, RZ, 0x33, !PT ;  /* 0x00000004ff149c12 */ /* 0x000fe2000f8e33ff */
[----:B------:R-:W-:Y:S06]  /*1c80*/  BRA `(.L_x_128) ;  /* 0x0000000000107947 */ /* 0x000fec0003800000 */
.L_x_127:
[----:B------:R-:W-:Y:S01]  /*1c90*/  MOV R8, R18 ;  /* 0x0000001200087202 */ /* 0x000fe20000000f00 */
[----:B------:R-:W-:Y:S01]  /*1ca0*/  IMAD.MOV.U32 R9, RZ, RZ, R19 ;  /* 0x000000ffff097224 */ /* 0x000fe200078e0013 */
[----:B------:R-:W-:-:S07]  /*1cb0*/  MOV R10, 0x1cd0 ;  /* 0x00001cd0000a7802 */ /* 0x000fce0000000f00 */
[----:B-12---:R-:W-:Y:S05]  /*1cc0*/  CALL.REL.NOINC `($__internal_5_$__cuda_sm20_rem_u64) ;  /* 0x00000034005c7944 */ /* 0x006fea0003c00000 */
.L_x_128:
[----:B------:R-:W0:Y:S01]  /*1cd0*/  LDCU.64 UR4, c[0x0][0x3b0] ;  /* 0x00007600ff0477ac */ /* 0x000e220008000a00 */
[----:B------:R-:W-:Y:S01]  /*1ce0*/  IMAD R6, R6, 0x8, R1 ;  /* 0x0000000806067824 */ /* 0x000fe200078e0201 */
[----:B0-----:R-:W-:-:S04]  /*1cf0*/  ISETP.GT.U32.AND P0, PT, R20, UR4, PT ;  /* 0x0000000414007c0c */ /* 0x001fc8000bf04070 */
[----:B------:R-:W-:-:S13]  /*1d00*/  ISETP.GT.U32.AND.EX P0, PT, R21, UR5, PT, P0 ;  /* 0x0000000515007c0c */ /* 0x000fda000bf04100 */
[----:B------:R-:W-:Y:S05]  /*1d10*/  @P0 BRA `(.L_x_129) ;  /* 0x00000000007c0947 */ /* 0x000fea0003800000 */
[----:B------:R-:W0:Y:S01]  /*1d20*/  LDCU UR4, c[0x0][0x3ac] ;  /* 0x00007580ff0477ac */ /* 0x000e220008000800 */
[----:B------:R3:W-:Y:S01]  /*1d30*/  STL.64 [R6], R20 ;  /* 0x0000001406007387 */ /* 0x0007e20000100a00 */
[----:B0-----:R-:W-:-:S04]  /*1d40*/  LOP3.LUT R7, R19, UR4, RZ, 0xfc, !PT ;  /* 0x0000000413077c12 */ /* 0x001fc8000f8efcff */
[----:B------:R-:W-:-:S13]  /*1d50*/  ISETP.NE.U32.AND P0, PT, R7, RZ, PT ;  /* 0x000000ff0700720c */ /* 0x000fda0003f05070 */
[----:B---3--:R-:W-:Y:S05]  /*1d60*/  @P0 BRA `(.L_x_130) ;  /* 0x0000000000540947 */ /* 0x008fea0003800000 */
[----:B------:R-:W0:Y:S01]  /*1d70*/  LDC R7, c[0x0][0x3a8] ;  /* 0x0000ea00ff077b82 */ /* 0x000e220000000800 */
[----:B------:R-:W-:Y:S01]  /*1d80*/  IMAD.MOV.U32 R15, RZ, RZ, RZ ;  /* 0x000000ffff0f7224 */ /* 0x000fe200078e00ff */
[----:B0-----:R-:W0:Y:S01]  /*1d90*/  I2F.U32.RP R10, R7 ;  /* 0x00000007000a7306 */ /* 0x001e220000209000 */
[----:B------:R-:W-:-:S07]  /*1da0*/  ISETP.NE.U32.AND P2, PT, R7, RZ, PT ;  /* 0x000000ff0700720c */ /* 0x000fce0003f45070 */
[----:B0-----:R-:W0:Y:S02]  /*1db0*/  MUFU.RCP R10, R10 ;  /* 0x0000000a000a7308 */ /* 0x001e240000001000 */
[----:B0-----:R-:W-:-:S06]  /*1dc0*/  IADD3 R8, PT, PT, R10, 0xffffffe, RZ ;  /* 0x0ffffffe0a087810 */ /* 0x001fcc0007ffe0ff */
        /* <DEDUP_REMOVED lines=11> */
[----:B------:R-:W-:-:S13]  /*1e80*/  ISETP.GE.U32.AND P1, PT, R18, R7, PT ;  /* 0x000000071200720c */ /* 0x000fda0003f26070 */
[----:B------:R-:W-:Y:S02]  /*1e90*/  @P1 IADD3 R14, PT, PT, R14, 0x1, RZ ;  /* 0x000000010e0e1810 */ /* 0x000fe40007ffe0ff */
[----:B------:R-:W-:Y:S01]  /*1ea0*/  @!P2 LOP3.LUT R14, RZ, R7, RZ, 0x33, !PT ;  /* 0x00000007ff0ea212 */ /* 0x000fe200078e33ff */
[----:B------:R-:W-:Y:S06]  /*1eb0*/  BRA `(.L_x_131) ;  /* 0x0000000000b07947 */ /* 0x000fec0003800000 */
.L_x_130:
[----:B------:R-:W-:-:S07]  /*1ec0*/  MOV R20, 0x1ee0 ;  /* 0x00001ee000147802 */ /* 0x000fce0000000f00 */
[----:B-12---:R-:W-:Y:S05]  /*1ed0*/  CALL.REL.NOINC `($__internal_4_$__cuda_sm20_div_u64) ;  /* 0x0000002c00cc7944 */ /* 0x006fea0003c00000 */
[----:B------:R-:W-:Y:S01]  /*1ee0*/  IMAD.MOV.U32 R14, RZ, RZ, R8 ;  /* 0x000000ffff0e7224 */ /* 0x000fe200078e0008 */
[----:B------:R-:W-:Y:S01]  /*1ef0*/  MOV R15, R9 ;  /* 0x00000009000f7202 */ /* 0x000fe20000000f00 */
[----:B------:R-:W-:Y:S06]  /*1f00*/  BRA `(.L_x_131) ;  /* 0x00000000009c7947 */ /* 0x000fec0003800000 */
.L_x_129:
[----:B------:R-:W0:Y:S08]  /*1f10*/  LDC.64 R8, c[0x0][0x3a8] ;  /* 0x0000ea00ff087b82 */ /* 0x000e300000000a00 */
[----:B------:R-:W3:Y:S01]  /*1f20*/  LDC.64 R10, c[0x0][0x398] ;  /* 0x0000e600ff0a7b82 */ /* 0x000ee20000000a00 */
[----:B0-----:R-:W-:-:S05]  /*1f30*/  IADD3 R7, P0, PT, -R20, R8, RZ ;  /* 0x0000000814077210 */ /* 0x001fca0007f1e1ff */
[----:B------:R-:W-:Y:S01]  /*1f40*/  IMAD.X R20, R9, 0x1, ~R21, P0 ;  /* 0x0000000109147824 */ /* 0x000fe200000e0e15 */
[----:B------:R-:W-:Y:S02]  /*1f50*/  ISETP.NE.U32.AND P0, PT, R7, RZ, PT ;  /* 0x000000ff0700720c */ /* 0x000fe40003f05070 */
[----:B------:R-:W-:Y:S02]  /*1f60*/  LOP3.LUT R9, R19, R9, RZ, 0xfc, !PT ;  /* 0x0000000913097212 */ /* 0x000fe400078efcff */
[----:B------:R-:W-:-:S04]  /*1f70*/  ISETP.NE.AND.EX P0, PT, R20, RZ, PT, P0 ;  /* 0x000000ff1400720c */ /* 0x000fc80003f05300 */
[----:B---3--:R-:W-:Y:S02]  /*1f80*/  SEL R10, R10, RZ, P0 ;  /* 0x000000ff0a0a7207 */ /* 0x008fe40000000000 */
        /* <DEDUP_REMOVED lines=27> */
.L_x_132:
[----:B------:R-:W-:-:S07]  /*2140*/  MOV R20, 0x2160 ;  /* 0x0000216000147802 */ /* 0x000fce0000000f00 */
[----:B012---:R-:W-:Y:S05]  /*2150*/  CALL.REL.NOINC `($__internal_4_$__cuda_sm20_div_u64) ;  /* 0x0000002c002c7944 */ /* 0x007fea0003c00000 */
.L_x_133:
[----:B------:R-:W-:-:S04]  /*2160*/  IADD3 R14, P0, PT, R8, 0x1, RZ ;  /* 0x00000001080e7810 */ /* 0x000fc80007f1e0ff */
[----:B------:R-:W-:-:S09]  /*2170*/  IADD3.X R15, PT, PT, RZ, R9, RZ, P0, !PT ;  /* 0x00000009ff0f7210 */ /* 0x000fd200007fe4ff */
.L_x_131:
[----:B------:R-:W-:-:S09]  /*2180*/  UISETP.NE.AND UP1, UPT, UR13, 0x1, UPT ;  /* 0x000000010d00788c */ /* 0x000fd2000bf25270 */
[----:B------:R-:W-:Y:S05]  /*2190*/  BRA.U !UP1, `(.L_x_126) ;  /* 0x00000009095c7547 */ /* 0x000fea000b800000 */
[----:B------:R-:W0:Y:S02]  /*21a0*/  LDCU UR4, c[0x0][0x3ac] ;  /* 0x00007580ff0477ac */ /* 0x000e240008000800 */
        /* <DEDUP_REMOVED lines=10> */
[----:B0-----:R-:W-:Y:S02]  /*2250*/  HFMA2 R8, -RZ, RZ, 0, 0 ;  /* 0x00000000ff087431 */ /* 0x001fe400000001ff */
[----:B---3--:R-:W-:-:S04]  /*2260*/  IMAD.MOV R7, RZ, RZ, -R9 ;  /* 0x000000ffff077224 */ /* 0x008fc800078e0a09 */
        /* <DEDUP_REMOVED lines=11> */
.L_x_134:
[----:B------:R-:W-:Y:S01]  /*2320*/  IMAD.MOV.U32 R8, RZ, RZ, R14 ;  /* 0x000000ffff087224 */ /* 0x000fe200078e000e */
[----:B------:R-:W-:Y:S02]  /*2330*/  MOV R9, R15 ;  /* 0x0000000f00097202 */ /* 0x000fe40000000f00 */
[----:B------:R-:W-:-:S07]  /*2340*/  MOV R10, 0x2360 ;  /* 0x00002360000a7802 */ /* 0x000fce0000000f00 */
[----:B-12---:R-:W-:Y:S05]  /*2350*/  CALL.REL.NOINC `($__internal_5_$__cuda_sm20_rem_u64) ;  /* 0x0000002c00b87944 */ /* 0x006fea0003c00000 */
.L_x_135:
[----:B------:R-:W0:Y:S02]  /*2360*/  LDCU.64 UR4, c[0x0][0x3b0] ;  /* 0x00007600ff0477ac */ /* 0x000e240008000a00 */
[----:B0-----:R-:W-:-:S04]  /*2370*/  ISETP.GT.U32.AND P0, PT, R20, UR4, PT ;  /* 0x0000000414007c0c */ /* 0x001fc8000bf04070 */
[----:B------:R-:W-:-:S13]  /*2380*/  ISETP.GT.U32.AND.EX P0, PT, R21, UR5, PT, P0 ;  /* 0x0000000515007c0c */ /* 0x000fda000bf04100 */
[----:B------:R-:W-:Y:S05]  /*2390*/  @P0 BRA `(.L_x_136) ;  /* 0x00000000007c0947 */ /* 0x000fea0003800000 */
[----:B------:R-:W0:Y:S01]  /*23a0*/  LDCU UR4, c[0x0][0x3ac] ;  /* 0x00007580ff0477ac */ /* 0x000e220008000800 */
[----:B------:R3:W-:Y:S01]  /*23b0*/  STL.64 [R6+0x8], R20 ;  /* 0x0000081406007387 */ /* 0x0007e20000100a00 */
[----:B0-----:R-:W-:-:S04]  /*23c0*/  LOP3.LUT R7, R15, UR4, RZ, 0xfc, !PT ;  /* 0x000000040f077c12 */ /* 0x001fc8000f8efcff */
[----:B------:R-:W-:-:S13]  /*23d0*/  ISETP.NE.U32.AND P0, PT, R7, RZ, PT ;  /* 0x000000ff0700720c */ /* 0x000fda0003f05070 */
[----:B---3--:R-:W-:Y:S05]  /*23e0*/  @P0 BRA `(.L_x_137) ;  /* 0x0000000000540947 */ /* 0x008fea0003800000 */
[----:B------:R-:W0:Y:S02]  /*23f0*/  LDC R7, c[0x0][0x3a8] ;  /* 0x0000ea00ff077b82 */ /* 0x000e240000000800 */
[----:B0-----:R-:W0:Y:S01]  /*2400*/  I2F.U32.RP R8, R7 ;  /* 0x0000000700087306 */ /* 0x001e220000209000 */
[----:B------:R-:W-:-:S07]  /*2410*/  ISETP.NE.U32.AND P2, PT, R7, RZ, PT ;  /* 0x000000ff0700720c */ /* 0x000fce0003f45070 */
[----:B0-----:R-:W1:Y:S02]  /*2420*/  MUFU.RCP R8, R8 ;  /* 0x0000000800087308 */ /* 0x001e640000001000 */
[----:B-1----:R-:W-:-:S06]  /*2430*/  VIADD R4, R8, 0xffffffe ;  /* 0x0ffffffe08047836 */ /* 0x002fcc0000000000 */
[----:B--2---:R0:W1:Y:S02]  /*2440*/  F2I.FTZ.U32.TRUNC.NTZ R5, R4 ;  /* 0x0000000400057305 */ /* 0x004064000021f000 */
[----:B0-----:R-:W-:Y:S02]  /*2450*/  HFMA2 R4, -RZ, RZ, 0, 0 ;  /* 0x00000000ff047431 */ /* 0x001fe400000001ff */
[----:B-1----:R-:W-:-:S04]  /*2460*/  IMAD.MOV R10, RZ, RZ, -R5 ;  /* 0x000000ffff0a7224 */ /* 0x002fc800078e0a05 */
[----:B------:R-:W-:-:S04]  /*2470*/  IMAD R9, R10, R7, RZ ;  /* 0x000000070a097224 */ /* 0x000fc800078e02ff */
[----:B------:R-:W-:-:S06]  /*2480*/  IMAD.HI.U32 R9, R5, R9, R4 ;  /* 0x0000000905097227 */ /* 0x000fcc00078e0004 */
[----:B------:R-:W-:-:S04]  /*2490*/  IMAD.HI.U32 R8, R9, R14, RZ ;  /* 0x0000000e09087227 */ /* 0x000fc800078e00ff */
[----:B------:R-:W-:Y:S02]  /*24a0*/  IMAD.MOV R5, RZ, RZ, -R8 ;  /* 0x000000ffff057224 */ /* 0x000fe400078e0a08 */
[----:B------:R-:W-:Y:S02]  /*24b0*/  IMAD.MOV.U32 R9, RZ, RZ, RZ ;  /* 0x000000ffff097224 */ /* 0x000fe400078e00ff */
[----:B------:R-:W-:-:S05]  /*24c0*/  IMAD R14, R7, R5, R14 ;  /* 0x00000005070e7224 */ /* 0x000fca00078e020e */
[----:B------:R-:W-:-:S13]  /*24d0*/  ISETP.GE.U32.AND P0, PT, R14, R7, PT ;  /* 0x000000070e00720c */ /* 0x000fda0003f06070 */
[----:B------:R-:W-:Y:S01]  /*24e0*/  @P0 IMAD.IADD R14, R14, 0x1, -R7 ;  /* 0x000000010e0e0824 */ /* 0x000fe200078e0a07 */
[----:B------:R-:W-:-:S04]  /*24f0*/  @P0 IADD3 R8, PT, PT, R8, 0x1, RZ ;  /* 0x0000000108080810 */ /* 0x000fc80007ffe0ff */
[----:B------:R-:W-:-:S13]  /*2500*/  ISETP.GE.U32.AND P1, PT, R14, R7, PT ;  /* 0x000000070e00720c */ /* 0x000fda0003f26070 */
[----:B------:R-:W-:Y:S01]  /*2510*/  @P1 VIADD R8, R8, 0x1 ;  /* 0x0000000108081836 */ /* 0x000fe20000000000 */
[----:B------:R-:W-:Y:S01]  /*2520*/  @!P2 LOP3.LUT R8, RZ, R7, RZ, 0x33, !PT ;  /* 0x00000007ff08a212 */ /* 0x000fe200078e33ff */
[----:B------:R-:W-:Y:S06]  /*2530*/  BRA `(.L_x_138) ;  /* 0x0000000000bc7947 */ /* 0x000fec0003800000 */
.L_x_137:
[----:B------:R-:W-:Y:S01]  /*2540*/  MOV R18, R14 ;  /* 0x0000000e00127202 */ /* 0x000fe20000000f00 */
[----:B------:R-:W-:Y:S01]  /*2550*/  IMAD.MOV.U32 R19, RZ, RZ, R15 ;  /* 0x000000ffff137224 */ /* 0x000fe200078e000f */
[----:B------:R-:W-:-:S07]  /*2560*/  MOV R20, 0x2580 ;  /* 0x0000258000147802 */ /* 0x000fce0000000f00 */
[----:B-12---:R-:W-:Y:S05]  /*2570*/  CALL.REL.NOINC `($__internal_4_$__cuda_sm20_div_u64) ;  /* 0x0000002800247944 */ /* 0x006fea0003c00000 */
[----:B------:R-:W-:Y:S05]  /*2580*/  BRA `(.L_x_138) ;  /* 0x0000000000a87947 */ /* 0x000fea0003800000 */
.L_x_136:
        /* <DEDUP_REMOVED lines=9> */
[----:B------:R-:W-:-:S04]  /*2620*/  IADD3 R10, P0, PT, R10, -R7, RZ ;  /* 0x800000070a0a7210 */ /* 0x000fc80007f1e0ff */
[----:B------:R-:W-:Y:S02]  /*2630*/  IADD3.X R11, PT, PT, R11, ~R20, RZ, P0, !PT ;  /* 0x800000140b0b7210 */ /* 0x000fe400007fe4ff */
[----:B------:R-:W-:-:S03]  /*2640*/  ISETP.NE.U32.AND P0, PT, R9, RZ, PT ;  /* 0x000000ff0900720c */ /* 0x000fc60003f05070 */
[----:B------:R0:W-:Y:S10]  /*2650*/  STL.64 [R6+0x8], R10 ;  /* 0x0000080a06007387 */ /* 0x0001f40000100a00 */
[----:B------:R-:W-:Y:S05]  /*2660*/  @P0 BRA `(.L_x_139) ;  /* 0x0000000000500947 */ /* 0x000fea0003800000 */
[----:B------:R-:W3:Y:S01]  /*2670*/  I2F.U32.RP R7, R8 ;  /* 0x0000000800077306 */ /* 0x000ee20000209000 */
[----:B------:R-:W-:-:S07]  /*2680*/  ISETP.NE.U32.AND P2, PT, R8, RZ, PT ;  /* 0x000000ff0800720c */ /* 0x000fce0003f45070 */
[----:B---3--:R-:W1:Y:S02]  /*2690*/  MUFU.RCP R7, R7 ;  /* 0x0000000700077308 */ /* 0x008e640000001000 */
[----:B-1----:R-:W-:-:S06]  /*26a0*/  VIADD R4, R7, 0xffffffe ;  /* 0x0ffffffe07047836 */ /* 0x002fcc0000000000 */
[----:B--2---:R1:W2:Y:S02]  /*26b0*/  F2I.FTZ.U32.TRUNC.NTZ R5, R4 ;  /* 0x0000000400057305 */ /* 0x0042a4000021f000 */
[----:B-1----:R-:W-:Y:S02]  /*26c0*/  HFMA2 R4, -RZ, RZ, 0, 0 ;  /* 0x00000000ff047431 */ /* 0x002fe400000001ff */
[----:B--2---:R-:W-:-:S04]  /*26d0*/  IMAD.MOV R9, RZ, RZ, -R5 ;  /* 0x000000ffff097224 */ /* 0x004fc800078e0a05 */
        /* <DEDUP_REMOVED lines=13> */
.L_x_139:
[----:B------:R-:W-:Y:S01]  /*27b0*/  MOV R18, R14 ;  /* 0x0000000e00127202 */ /* 0x000fe20000000f00 */
[----:B------:R-:W-:Y:S01]  /*27c0*/  IMAD.MOV.U32 R19, RZ, RZ, R15 ;  /* 0x000000ffff137224 */ /* 0x000fe200078e000f */
[----:B------:R-:W-:-:S07]  /*27d0*/  MOV R20, 0x27f0 ;  /* 0x000027f000147802 */ /* 0x000fce0000000f00 */
[----:B012---:R-:W-:Y:S05]  /*27e0*/  CALL.REL.NOINC `($__internal_4_$__cuda_sm20_div_u64) ;  /* 0x0000002400887944 */ /* 0x007fea0003c00000 */
[----:B------:R-:W-:Y:S01]  /*27f0*/  IMAD.MOV.U32 R4, RZ, RZ, R8 ;  /* 0x000000ffff047224 */ /* 0x000fe200078e0008 */
[----:B------:R-:W-:-:S07]  /*2800*/  MOV R5, R9 ;  /* 0x0000000900057202 */ /* 0x000fce0000000f00 */
.L_x_140:
[----:B------:R-:W-:-:S05]  /*2810*/  IADD3 R8, P0, PT, R4, 0x1, RZ ;  /* 0x0000000104087810 */ /* 0x000fca0007f1e0ff */
[----:B------:R-:W-:-:S08]  /*2820*/  IMAD.X R9, RZ, RZ, R5, P0 ;  /* 0x000000ffff097224 */ /* 0x000fd000000e0605 */
.L_x_138:
[----:B------:R-:W-:-:S09]  /*2830*/  UISETP.NE.AND UP1, UPT, UR13, 0x2, UPT ;  /* 0x000000020d00788c */ /* 0x000fd2000bf25270 */
[----:B------:R-:W-:Y:S05]  /*2840*/  BRA.U !UP1, `(.L_x_126) ;  /* 0x0000000109b07547 */ /* 0x000fea000b800000 */
[----:B------:R-:W1:Y:S02]  /*2850*/  LDCU UR4, c[0x0][0x3ac] ;  /* 0x00007580ff0477ac */ /* 0x000e640008000800 */
[----:B-1----:R-:W-:-:S04]  /*2860*/  LOP3.LUT R4, R9, UR4, RZ, 0xfc, !PT ;  /* 0x0000000409047c12 */ /* 0x002fc8000f8efcff */
[----:B------:R-:W-:-:S13]  /*2870*/  ISETP.NE.U32.AND P0, PT, R4, RZ, PT ;  /* 0x000000ff0400720c */ /* 0x000fda0003f05070 */
        /* <DEDUP_REMOVED lines=8> */
[----:B------:R-:W0:Y:S02]  /*2900*/  F2I.FTZ.U32.TRUNC.NTZ R5, R9 ;  /* 0x0000000900057305 */ /* 0x000e24000021f000 */
[----:B0-----:R-:W-:-:S05]  /*2910*/  IADD3 R11, PT, PT, RZ, -R5, RZ ;  /* 0x80000005ff0b7210 */ /* 0x001fca0007ffe0ff */
        /* <DEDUP_REMOVED lines=11> */
.L_x_141:
[----:B0-----:R-:W-:-:S07]  /*29d0*/  MOV R10, 0x29f0 ;  /* 0x000029f0000a7802 */ /* 0x001fce0000000f00 */
[----:B------:R-:W-:Y:S05]  /*29e0*/  CALL.REL.NOINC `($__internal_5_$__cuda_sm20_rem_u64) ;  /* 0x0000002800147944 */ /* 0x000fea0003c00000 */
.L_x_142:
[----:B------:R-:W0:Y:S02]  /*29f0*/  LDCU.64 UR4, c[0x0][0x3b0] ;  /* 0x00007600ff0477ac */ /* 0x000e240008000a00 */
[----:B0-----:R-:W-:-:S04]  /*2a00*/  ISETP.GT.U32.AND P0, PT, R20, UR4, PT ;  /* 0x0000000414007c0c */ /* 0x001fc8000bf04070 */
[----:B------:R-:W-:-:S13]  /*2a10*/  ISETP.GT.U32.AND.EX P0, PT, R21, UR5, PT, P0 ;  /* 0x0000000515007c0c */ /* 0x000fda000bf04100 */
[----:B------:R-:W-:Y:S01]  /*2a20*/  @!P0 MOV R4, R20 ;  /* 0x0000001400048202 */ /* 0x000fe20000000f00 */
[----:B------:R-:W-:-:S05]  /*2a30*/  @!P0 IMAD.MOV.U32 R5, RZ, RZ, R21 ;  /* 0x000000ffff058224 */ /* 0x000fca00078e0015 */
[----:B------:R3:W-:Y:S01]  /*2a40*/  @!P0 STL.64 [R6+0x10], R4 ;  /* 0x0000100406008387 */ /* 0x0007e20000100a00 */
[----:B------:R-:W-:Y:S05]  /*2a50*/  @!P0 BRA `(.L_x_126) ;  /* 0x00000000002c8947 */ /* 0x000fea0003800000 */
[----:B------:R-:W0:Y:S01]  /*2a60*/  LDCU.64 UR4, c[0x0][0x3a8] ;  /* 0x00007500ff0477ac */ /* 0x000e220008000a00 */
[----:B---3--:R-:W1:Y:S01]  /*2a70*/  LDC.64 R4, c[0x0][0x398] ;  /* 0x0000e600ff047b82 */ /* 0x008e620000000a00 */
        /* <DEDUP_REMOVED lines=9> */
.L_x_126:
[----:B------:R-:W0:Y:S01]  /*2b10*/  LDCU UR7, c[0x0][0x3c0] ;  /* 0x00007800ff0777ac */ /* 0x000e220008000800 */
[----:B------:R-:W-:Y:S01]  /*2b20*/  HFMA2 R13, -RZ, RZ, 0, 0 ;  /* 0x00000000ff0d7431 */ /* 0x000fe200000001ff */
[----:B0-----:R-:W-:-:S09]  /*2b30*/  UISETP.GE.U32.AND UP1, UPT, UR7, 0x8, UPT ;  /* 0x000000080700788c */ /* 0x001fd2000bf26070 */
[----:B------:R-:W-:Y:S05]  /*2b40*/  BRA.U !UP1, `(.L_x_143) ;  /* 0x00000011095c7547 */ /* 0x000fea000b800000 */
[----:B------:R-:W0:Y:S01]  /*2b50*/  LDC.64 R16, c[0x0][0x390] ;  /* 0x0000e400ff107b82 */ /* 0x000e220000000a00 */
[----:B------:R-:W-:Y:S01]  /*2b60*/  IMAD.MOV.U32 R13, RZ, RZ, RZ ;  /* 0x000000ffff0d7224 */ /* 0x000fe200078e00ff */
[----:B------:R-:W0:Y:S01]  /*2b70*/  LDCU UR8, c[0x0][0x3bc] ;  /* 0x00007780ff0877ac */ /* 0x000e220008000800 */
[----:B------:R-:W0:Y:S05]  /*2b80*/  LDCU.64 UR4, c[0x0][0x3a0] ;  /* 0x00007400ff0477ac */ /* 0x000e2a0008000a00 */
[----:B------:R-:W0:Y:S02]  /*2b90*/  LDC.64 R14, c[0x0][0x398] ;  /* 0x0000e600ff0e7b82 */ /* 0x000e240000000a00 */
.L_x_144:
[----:B-----5:R-:W-:-:S05]  /*2ba0*/  IMAD R18, R13, 0x8, R1 ;  /* 0x000000080d127824 */ /* 0x020fca00078e0201 */
[----:B-1234-:R-:W2:Y:S01]  /*2bb0*/  LDL.128 R4, [R18] ;  /* 0x0000000012047983 */ /* 0x01eea20000100c00 */
[----:B------:R-:W-:-:S05]  /*2bc0*/  IMAD R19, R0, UR7, R13 ;  /* 0x0000000700137c24 */ /* 0x000fca000f8e020d */
[----:B------:R-:W-:-:S05]  /*2bd0*/  LEA R19, R19, UR14, 0x1 ;  /* 0x0000000e13137c11 */ /* 0x000fca000f8e08ff */
[----:B0-----:R-:W-:-:S04]  /*2be0*/  IMAD R9, R19, UR8, R12 ;  /* 0x0000000813097c24 */ /* 0x001fc8000f8e020c */
[----:B------:R-:W-:-:S06]  /*2bf0*/  IMAD.WIDE.U32 R8, R9, 0x8, R16 ;  /* 0x0000000809087825 */ /* 0x000fcc00078e0010 */
[----:B------:R-:W3:Y:S01]  /*2c00*/  LDG.E.64.CONSTANT R8, desc[UR10][R8.64] ;  /* 0x0000000a08087981 */ /* 0x000ee2000c1e9b00 */
[----:B--2---:R-:W-:-:S04]  /*2c10*/  IMAD.WIDE.U32 R20, R5, UR4, RZ ;  /* 0x0000000405147c25 */ /* 0x004fc8000f8e00ff */
[----:B------:R-:W-:-:S04]  /*2c20*/  IMAD.WIDE.U32 R22, R4, UR4, RZ ;  /* 0x0000000404167c25 */ /* 0x000fc8000f8e00ff */
[----:B------:R-:W-:-:S04]  /*2c30*/  IMAD.WIDE.U32 R20, P0, R4, UR5, R20 ;  /* 0x0000000504147c25 */ /* 0x000fc8000f800014 */
[----:B------:R-:W-:Y:S01]  /*2c40*/  IMAD.MOV.U32 R10, RZ, RZ, R21 ;  /* 0x000000ffff0a7224 */ /* 0x000fe200078e0015 */
[----:B------:R-:W-:Y:S02]  /*2c50*/  IADD3.X R11, PT, PT, RZ, RZ, RZ, P0, !PT ;  /* 0x000000ffff0b7210 */ /* 0x000fe400007fe4ff */
[----:B------:R-:W-:Y:S01]  /*2c60*/  IADD3 RZ, P0, PT, R23, R20, RZ ;  /* 0x0000001417ff7210 */ /* 0x000fe20007f1e0ff */
[----:B------:R-:W-:-:S04]  /*2c70*/  VIADD R23, R19, 0x2 ;  /* 0x0000000213177836 */ /* 0x000fc80000000000 */
[----:B------:R-:W-:-:S04]  /*2c80*/  IMAD.WIDE.U32.X R10, R5, UR5, R10, P0 ;  /* 0x00000005050a7c25 */ /* 0x000fc800080e040a */
[-C--:B------:R-:W-:Y:S02]  /*2c90*/  IMAD R11, R11, R14.reuse, RZ ;  /* 0x0000000e0b0b7224 */ /* 0x080fe400078e02ff */
[----:B------:R-:W-:Y:S02]  /*2ca0*/  IMAD R21, R23, UR8, R12 ;  /* 0x0000000817157c24 */ /* 0x000fe4000f8e020c */
[C---:B------:R-:W-:Y:S02]  /*2cb0*/  IMAD R23, R10.reuse, R15, R11 ;  /* 0x0000000f0a177224 */ /* 0x040fe400078e020b */
[----:B------:R-:W-:-:S04]  /*2cc0*/  IMAD.WIDE.U32 R10, R10, R14, RZ ;  /* 0x0000000e0a0a7225 */ /* 0x000fc800078e00ff */
[----:B------:R-:W-:Y:S01]  /*2cd0*/  IMAD.WIDE.U32 R26, R7, UR4, RZ ;  /* 0x00000004071a7c25 */ /* 0x000fe2000f8e00ff */
[----:B------:R-:W-:Y:S02]  /*2ce0*/  IADD3 R22, P0, PT, RZ, -R10, RZ ;  /* 0x8000000aff167210 */ /* 0x000fe40007f1e0ff */
[----:B------:R-:W-:Y:S01]  /*2cf0*/  IADD3 R10, PT, PT, R11, R23, RZ ;  /* 0x000000170b0a7210 */ /* 0x000fe20007ffe0ff */
[----:B---3--:R-:W-:Y:S02]  /*2d00*/  IMAD R25, R5, R8, RZ ;  /* 0x0000000805197224 */ /* 0x008fe400078e02ff */
[----:B------:R-:W-:-:S04]  /*2d10*/  IMAD.WIDE.U32 R20, R21, 0x8, R16 ;  /* 0x0000000815147825 */ /* 0x000fc800078e0010 */
[----:B------:R-:W-:Y:S02]  /*2d20*/  IMAD.X R23, RZ, RZ, ~R10, P0 ;  /* 0x000000ffff177224 */ /* 0x000fe400000e0e0a */
[-C--:B------:R-:W-:Y:S01]  /*2d30*/  IMAD R25, R9, R4.reuse, R25 ;  /* 0x0000000409197224 */ /* 0x080fe200078e0219 */
[----:B------:R-:W2:Y:S01]  /*2d40*/  LDG.E.64.CONSTANT R20, desc[UR10][R20.64] ;  /* 0x0000000a14147981 */ /* 0x000ea2000c1e9b00 */
[----:B------:R-:W-:-:S03]  /*2d50*/  IMAD.WIDE.U32 R22, R8, R4, R22 ;  /* 0x0000000408167225 */ /* 0x000fc600078e0016 */
[----:B------:R-:W3:Y:S01]  /*2d60*/  LDL.128 R8, [R18+0x10] ;  /* 0x0000100012087983 */ /* 0x000ee20000100c00 */
[----:B------:R-:W-:-:S04]  /*2d70*/  IMAD.WIDE.U32 R4, R6, UR4, RZ ;  /* 0x0000000406047c25 */ /* 0x000fc8000f8e00ff */
[----:B------:R-:W-:-:S03]  /*2d80*/  IMAD.WIDE.U32 R26, P0, R6, UR5, R26 ;  /* 0x00000005061a7c25 */ /* 0x000fc6000f80001a */
[----:B------:R-:W-:Y:S01]  /*2d90*/  IADD3 RZ, P1, PT, R5, R26, RZ ;  /* 0x0000001a05ff7210 */ /* 0x000fe20007f3e0ff */
[----:B------:R-:W-:Y:S01]  /*2da0*/  IMAD.X R5, RZ, RZ, RZ, P0 ;  /* 0x000000ffff057224 */ /* 0x000fe200000e06ff */
[----:B------:R-:W-:-:S05]  /*2db0*/  MOV R4, R27 ;  /* 0x0000001b00047202 */ /* 0x000fca0000000f00 */
[----:B------:R-:W-:-:S04]  /*2dc0*/  IMAD.WIDE.U32.X R4, R7, UR5, R4, P1 ;  /* 0x0000000507047c25 */ /* 0x000fc800088e0404 */
[-C--:B------:R-:W-:Y:S02]  /*2dd0*/  IMAD R5, R5, R14.reuse, RZ ;  /* 0x0000000e05057224 */ /* 0x080fe400078e02ff */
[----:B------:R-:W-:-:S04]  /*2de0*/  IMAD.WIDE.U32 R26, R4, R14, RZ ;  /* 0x0000000e041a7225 */ /* 0x000fc800078e00ff */
[----:B------:R-:W-:-:S04]  /*2df0*/  IMAD R5, R4, R15, R5 ;  /* 0x0000000f04057224 */ /* 0x000fc800078e0205 */
[----:B------:R-:W-:Y:S02]  /*2e00*/  IMAD.IADD R24, R27, 0x1, R5 ;  /* 0x000000011b187824 */ /* 0x000fe400078e0205 */
[----:B------:R-:W-:-:S04]  /*2e10*/  VIADD R5, R19, 0x4 ;  /* 0x0000000413057836 */ /* 0x000fc80000000000 */
[----:B------:R-:W-:-:S04]  /*2e20*/  IMAD R5, R5, UR8, R12 ;  /* 0x0000000805057c24 */ /* 0x000fc8000f8e020c */
[----:B------:R-:W-:-:S06]  /*2e30*/  IMAD.WIDE.U32 R4, R5, 0x8, R16 ;  /* 0x0000000805047825 */ /* 0x000fcc00078e0010 */
[----:B------:R-:W4:Y:S01]  /*2e40*/  LDG.E.64.CONSTANT R4, desc[UR10][R4.64] ;  /* 0x0000000a04047981 */ /* 0x000f22000c1e9b00 */
[----:B------:R-:W-:-:S04]  /*2e50*/  IADD3 R26, P0, PT, RZ, -R26, RZ ;  /* 0x8000001aff1a7210 */ /* 0x000fc80007f1e0ff */
[----:B------:R-:W-:Y:S01]  /*2e60*/  IADD3.X R27, PT, PT, RZ, ~R24, RZ, P0, !PT ;  /* 0x80000018ff1b7210 */ /* 0x000fe200007fe4ff */
[----:B------:R-:W-:Y:S01]  /*2e70*/  IMAD.IADD R24, R23, 0x1, R25 ;  /* 0x0000000117187824 */ /* 0x000fe200078e0219 */
[----:B------:R-:W-:-:S04]  /*2e80*/  ISETP.GE.U32.AND P0, PT, R22, R14, PT ;  /* 0x0000000e1600720c */ /* 0x000fc80003f06070 */
[----:B------:R-:W-:Y:S01]  /*2e90*/  ISETP.GE.U32.AND.EX P0, PT, R24, R15, PT, P0 ;  /* 0x0000000f1800720c */ /* 0x000fe20003f06100 */
[----:B--2---:R-:W-:-:S04]  /*2ea0*/  IMAD R7, R7, R20, RZ ;  /* 0x0000001407077224 */ /* 0x004fc800078e02ff */
[-C--:B------:R-:W-:Y:S02]  /*2eb0*/  IMAD R21, R21, R6.reuse, R7 ;  /* 0x0000000615157224 */ /* 0x080fe400078e0207 */
[----:B------:R-:W-:Y:S01]  /*2ec0*/  IMAD.WIDE.U32 R6, R20, R6, R26 ;  /* 0x0000000614067225 */ /* 0x000fe200078e001a */
[----:B------:R-:W-:-:S03]  /*2ed0*/  SEL R27, R14, RZ, P0 ;  /* 0x000000ff0e1b7207 */ /* 0x000fc60000000000 */
[----:B---3--:R-:W-:Y:S01]  /*2ee0*/  IMAD.WIDE.U32 R28, R9, UR4, RZ ;  /* 0x00000004091c7c25 */ /* 0x008fe2000f8e00ff */
[----:B------:R-:W-:-:S03]  /*2ef0*/  IADD3 R27, P1, P2, R2, R22, -R27 ;  /* 0x00000016021b7210 */ /* 0x000fc60007a3e81b */
[----:B------:R-:W-:-:S04]  /*2f00*/  IMAD.WIDE.U32 R22, R8, UR4, RZ ;  /* 0x0000000408167c25 */ /* 0x000fc8000f8e00ff */
[----:B------:R-:W-:-:S03]  /*2f10*/  IMAD.WIDE.U32 R28, P3, R8, UR5, R28 ;  /* 0x00000005081c7c25 */ /* 0x000fc6000f86001c */
[----:B------:R-:W-:Y:S01]  /*2f20*/  IADD3 RZ, P4, PT, R23, R28, RZ ;  /* 0x0000001c17ff7210 */ /* 0x000fe20007f9e0ff */
[----:B------:R-:W-:Y:S01]  /*2f30*/  IMAD.X R23, RZ, RZ, RZ, P3 ;  /* 0x000000ffff177224 */ /* 0x000fe200018e06ff */
[----:B------:R-:W-:-:S05]  /*2f40*/  MOV R22, R29 ;  /* 0x0000001d00167202 */ /* 0x000fca0000000f00 */
[----:B------:R-:W-:-:S04]  /*2f50*/  IMAD.WIDE.U32.X R22, R9, UR5, R22, P4 ;  /* 0x0000000509167c25 */ /* 0x000fc8000a0e0416 */
[----:B------:R-:W-:-:S04]  /*2f60*/  IMAD R2, R23, R14, RZ ;  /* 0x0000000e17027224 */ /* 0x000fc800078e02ff */
[C---:B------:R-:W-:Y:S02]  /*2f70*/  IMAD R25, R22.reuse, R15, R2 ;  /* 0x0000000f16197224 */ /* 0x040fe400078e0202 */
[----:B------:R-:W-:-:S04]  /*2f80*/  IMAD.WIDE.U32 R22, R22, R14, RZ ;  /* 0x0000000e16167225 */ /* 0x000fc800078e00ff */
[----:B------:R-:W-:Y:S01]  /*2f90*/  IMAD.IADD R2, R23, 0x1, R25 ;  /* 0x0000000117027824 */ /* 0x000fe200078e0219 */
[----:B------:R-:W-:Y:S01]  /*2fa0*/  IADD3 R22, P3, PT, RZ, -R22, RZ ;  /* 0x80000016ff167210 */ /* 0x000fe20007f7e0ff */
[----:B----4-:R-:W-:-:S04]  /*2fb0*/  IMAD R25, R9, R4, RZ ;  /* 0x0000000409197224 */ /* 0x010fc800078e02ff */
[----:B------:R-:W-:Y:S01]  /*2fc0*/  IMAD R25, R5, R8, R25 ;  /* 0x0000000805197224 */ /* 0x000fe200078e0219 */
[----:B------:R-:W-:Y:S01]  /*2fd0*/  IADD3 R5, PT, PT, R19, 0x6, RZ ;  /* 0x0000000613057810 */ /* 0x000fe20007ffe0ff */
[----:B------:R-:W-:-:S04]  /*2fe0*/  IMAD.X R23, RZ, RZ, ~R2, P3 ;  /* 0x000000ffff177224 */ /* 0x000fc800018e0e02 */
[----:B------:R-:W-:Y:S02]  /*2ff0*/  IMAD R5, R5, UR8, R12 ;  /* 0x0000000805057c24 */ /* 0x000fe4000f8e020c */
[----:B------:R-:W-:Y:S01]  /*3000*/  IMAD.WIDE.U32 R8, R4, R8, R22 ;  /* 0x0000000804087225 */ /* 0x000fe200078e0016 */
[----:B------:R-:W-:-:S03]  /*3010*/  SEL R2, R15, RZ, P0 ;  /* 0x000000ff0f027207 */ /* 0x000fc60000000000 */
[----:B------:R-:W-:-:S04]  /*3020*/  IMAD.WIDE.U32 R22, R5, 0x8, R16 ;  /* 0x0000000805167825 */ /* 0x000fc800078e0010 */
[----:B------:R-:W-:Y:S01]  /*3030*/  IMAD.WIDE.U32 R4, R11, UR4, RZ ;  /* 0x000000040b047c25 */ /* 0x000fe2000f8e00ff */
[----:B------:R-:W-:Y:S01]  /*3040*/  IADD3.X R24, PT, PT, R3, R24, ~R2, P1, P2 ;  /* 0x0000001803187210 */ /* 0x000fe20000fe4c02 */
[----:B------:R-:W2:Y:S02]  /*3050*/  LDG.E.64.CONSTANT R22, desc[UR10][R22.64] ;  /* 0x0000000a16167981 */ /* 0x000ea4000c1e9b00 */
[----:B------:R-:W-:-:S04]  /*3060*/  IMAD.WIDE.U32 R2, R10, UR4, RZ ;  /* 0x000000040a027c25 */ /* 0x000fc8000f8e00ff */
[----:B------:R-:W-:Y:S01]  /*3070*/  IMAD.WIDE.U32 R4, P1, R10, UR5, R4 ;  /* 0x000000050a047c25 */ /* 0x000fe2000f820004 */
[----:B------:R-:W-:-:S03]  /*3080*/  ISETP.GE.U32.AND P0, PT, R27, R14, PT ;  /* 0x0000000e1b00720c */ /* 0x000fc60003f06070 */
[----:B------:R-:W-:Y:S01]  /*3090*/  IMAD.MOV.U32 R2, RZ, RZ, R5 ;  /* 0x000000ffff027224 */ /* 0x000fe200078e0005 */
[----:B------:R-:W-:Y:S01]  /*30a0*/  IADD3 RZ, P2, PT, R3, R4, RZ ;  /* 0x0000000403ff7210 */ /* 0x000fe20007f5e0ff */
[----:B------:R-:W-:Y:S01]  /*30b0*/  IMAD.X R3, RZ, RZ, RZ, P1 ;  /* 0x000000ffff037224 */ /* 0x000fe200008e06ff */
[----:B------:R-:W-:Y:S02]  /*30c0*/  ISETP.GE.U32.AND.EX P0, PT, R24, R15, PT, P0 ;  /* 0x0000000f1800720c */ /* 0x000fe40003f06100 */
[----:B------:R-:W-:Y:S01]  /*30d0*/  IADD3 R26, PT, PT, R7, R21, RZ ;  /* 0x00000015071a7210 */ /* 0x000fe20007ffe0ff */
[----:B------:R-:W-:Y:S01]  /*30e0*/  IMAD.WIDE.U32.X R2, R11, UR5, R2, P2 ;  /* 0x000000050b027c25 */ /* 0x000fe200090e0402 */
[-C--:B------:R-:W-:Y:S02]  /*30f0*/  ISETP.GE.U32.AND P1, PT, R6, R14.reuse, PT ;  /* 0x0000000e0600720c */ /* 0x080fe40003f26070 */
[----:B------:R-:W-:Y:S01]  /*3100*/  SEL R4, R14, RZ, P0 ;  /* 0x000000ff0e047207 */ /* 0x000fe20000000000 */
[----:B------:R-:W-:Y:S01]  /*3110*/  IMAD R5, R3, R14, RZ ;  /* 0x0000000e03057224 */ /* 0x000fe200078e02ff */
[----:B------:R-:W-:-:S02]  /*3120*/  ISETP.GE.U32.AND.EX P1, PT, R26, R15, PT, P1 ;  /* 0x0000000f1a00720c */ /* 0x000fc40003f26110 */
[----:B------:R-:W-:Y:S01]  /*3130*/  IADD3 R4, P2, PT, -R4, R27, RZ ;  /* 0x0000001b04047210 */ /* 0x000fe20007f5e1ff */
[----:B------:R-:W-:Y:S01]  /*3140*/  IMAD R5, R2, R15, R5 ;  /* 0x0000000f02057224 */ /* 0x000fe200078e0205 */
[----:B------:R-:W-:Y:S01]  /*3150*/  SEL R27, R14, RZ, P1 ;  /* 0x000000ff0e1b7207 */ /* 0x000fe20000800000 */
[----:B------:R-:W-:-:S03]  /*3160*/  IMAD.WIDE.U32 R2, R2, R14, RZ ;  /* 0x0000000e02027225 */ /* 0x000fc600078e00ff */
[----:B------:R-:W-:Y:S01]  /*3170*/  IADD3 R27, P3, P4, R4, R6, -R27 ;  /* 0x00000006041b7210 */ /* 0x000fe20007c7e81b */
[----:B------:R-:W-:Y:S02]  /*3180*/  IMAD.IADD R3, R3, 0x1, R5 ;  /* 0x0000000103037824 */ /* 0x000fe400078e0205 */
[----:B------:R-:W3:Y:S01]  /*3190*/  LDL.128 R4, [R18+0x20] ;  /* 0x0000200012047983 */ /* 0x000ee20000100c00 */
[----:B------:R-:W-:-:S04]  /*31a0*/  VIADD R21, R19, 0x8 ;  /* 0x0000000813157836 */ /* 0x000fc80000000000 */
[----:B------:R-:W-:-:S04]  /*31b0*/  IMAD R21, R21, UR8, R12 ;  /* 0x0000000815157c24 */ /* 0x000fc8000f8e020c */
[----:B------:R-:W-:-:S06]  /*31c0*/  IMAD.WIDE.U32 R20, R21, 0x8, R16 ;  /* 0x0000000815147825 */ /* 0x000fcc00078e0010 */
[----:B------:R-:W4:Y:S01]  /*31d0*/  LDG.E.64.CONSTANT R20, desc[UR10][R20.64] ;  /* 0x0000000a14147981 */ /* 0x000f22000c1e9b00 */
[----:B------:R-:W-:-:S04]  /*31e0*/  IADD3 R2, P5, PT, RZ, -R2, RZ ;  /* 0x80000002ff027210 */ /* 0x000fc80007fbe0ff */
[----:B------:R-:W-:Y:S01]  /*31f0*/  IADD3.X R3, PT, PT, RZ, ~R3, RZ, P5, !PT ;  /* 0x80000003ff037210 */ /* 0x000fe20002ffe4ff */
[----:B--2---:R-:W-:-:S04]  /*3200*/  IMAD R11, R11, R22, RZ ;  /* 0x000000160b0b7224 */ /* 0x004fc800078e02ff */
[----:B------:R-:W-:Y:S01]  /*3210*/  IMAD R11, R23, R10, R11 ;  /* 0x0000000a170b7224 */ /* 0x000fe200078e020b */
[----:B------:R-:W-:-:S05]  /*3220*/  SEL R23, R15, RZ, P0 ;  /* 0x000000ff0f177207 */ /* 0x000fca0000000000 */
[----:B------:R-:W-:Y:S01]  /*3230*/  IMAD.X R24, R24, 0x1, ~R23, P2 ;  /* 0x0000000118187824 */ /* 0x000fe200010e0e17 */
[----:B------:R-:W-:Y:S01]  /*3240*/  SEL R23, R15, RZ, P1 ;  /* 0x000000ff0f177207 */ /* 0x000fe20000800000 */
[----:B------:R-:W-:Y:S01]  /*3250*/  IMAD.WIDE.U32 R2, R22, R10, R2 ;  /* 0x0000000a16027225 */ /* 0x000fe200078e0002 */
[----:B------:R-:W-:Y:S02]  /*3260*/  ISETP.GE.U32.AND P0, PT, R27, R14, PT ;  /* 0x0000000e1b00720c */ /* 0x000fe40003f06070 */
[----:B------:R-:W-:Y:S01]  /*3270*/  IADD3.X R26, PT, PT, R24, R26, ~R23, P3, P4 ;  /* 0x0000001a181a7210 */ /* 0x000fe20001fe8c17 */
[----:B------:R-:W-:Y:S01]  /*3280*/  IMAD.IADD R22, R9, 0x1, R25 ;  /* 0x0000000109167824 */ /* 0x000fe200078e0219 */
[----:B------:R-:W-:Y:S02]  /*3290*/  ISETP.GE.U32.AND P1, PT, R8, R14, PT ;  /* 0x0000000e0800720c */ /* 0x000fe40003f26070 */
[----:B------:R-:W-:Y:S01]  /*32a0*/  ISETP.GE.U32.AND.EX P0, PT, R26, R15, PT, P0 ;  /* 0x0000000f1a00720c */ /* 0x000fe20003f06100 */
[----:B---3--:R-:W-:-:S04]  /*32b0*/  IMAD.WIDE.U32 R28, R5, UR4, RZ ;  /* 0x00000004051c7c25 */ /* 0x008fc8000f8e00ff */
[----:B------:R-:W-:-:S04]  /*32c0*/  IMAD.WIDE.U32 R24, R4, UR4, RZ ;  /* 0x0000000404187c25 */ /* 0x000fc8000f8e00ff */
[----:B------:R-:W-:Y:S01]  /*32d0*/  IMAD.WIDE.U32 R28, P5, R4, UR5, R28 ;  /* 0x00000005041c7c25 */ /* 0x000fe2000f8a001c */
[----:B------:R-:W-:Y:S02]  /*32e0*/  SEL R10, R14, RZ, P0 ;  /* 0x000000ff0e0a7207 */ /* 0x000fe40000000000 */
[----:B------:R-:W-:Y:S02]  /*32f0*/  ISETP.GE.U32.AND.EX P1, PT, R22, R15, PT, P1 ;  /* 0x0000000f1600720c */ /* 0x000fe40003f26110 */
[----:B------:R-:W-:Y:S01]  /*3300*/  IADD3 RZ, P6, PT, R25, R28, RZ ;  /* 0x0000001c19ff7210 */ /* 0x000fe20007fde0ff */
[----:B------:R-:W-:Y:S01]  /*3310*/  IMAD.MOV.U32 R24, RZ, RZ, R29 ;  /* 0x000000ffff187224 */ /* 0x000fe200078e001d */
[----:B------:R-:W-:Y:S02]  /*3320*/  IADD3.X R25, PT, PT, RZ, RZ, RZ, P5, !PT ;  /* 0x000000ffff197210 */ /* 0x000fe40002ffe4ff */
[----:B------:R-:W-:Y:S02]  /*3330*/  IADD3 R27, P4, PT, -R10, R27, RZ ;  /* 0x0000001b0a1b7210 */ /* 0x000fe40007f9e1ff */
[----:B------:R-:W-:Y:S01]  /*3340*/  SEL R9, R14, RZ, P1 ;  /* 0x000000ff0e097207 */ /* 0x000fe20000800000 */
[----:B------:R-:W-:-:S03]  /*3350*/  IMAD.WIDE.U32.X R24, R5, UR5, R24, P6 ;  /* 0x0000000505187c25 */ /* 0x000fc6000b0e0418 */
[----:B------:R-:W-:Y:S01]  /*3360*/  IADD3 R9, P2, P3, R27, R8, -R9 ;  /* 0x000000081b097210 */ /* 0x000fe20007b5e809 */
[----:B------:R-:W-:-:S04]  /*3370*/  IMAD R8, R25, R14, RZ ;  /* 0x0000000e19087224 */ /* 0x000fc800078e02ff */
[C---:B------:R-:W-:Y:S02]  /*3380*/  IMAD R23, R24.reuse, R15, R8 ;  /* 0x0000000f18177224 */ /* 0x040fe400078e0208 */
[----:B------:R-:W-:-:S04]  /*3390*/  IMAD.WIDE.U32 R24, R24, R14, RZ ;  /* 0x0000000e18187225 */ /* 0x000fc800078e00ff */
[----:B------:R-:W-:Y:S01]  /*33a0*/  IMAD.IADD R8, R25, 0x1, R23 ;  /* 0x0000000119087824 */ /* 0x000fe200078e0217 */
[----:B------:R-:W-:Y:S01]  /*33b0*/  IADD3 R24, P5, PT, RZ, -R24, RZ ;  /* 0x80000018ff187210 */ /* 0x000fe20007fbe0ff */
[----:B----4-:R-:W-:Y:S02]  /*33c0*/  IMAD R23, R5, R20, RZ ;  /* 0x0000001405177224 */ /* 0x010fe400078e02ff */
[----:B------:R-:W-:Y:S01]  /*33d0*/  VIADD R27, R19, 0xa ;  /* 0x0000000a131b7836 */ /* 0x000fe20000000000 */
[----:B------:R-:W-:Y:S01]  /*33e0*/  IADD3.X R25, PT, PT, RZ, ~R8, RZ, P5, !PT ;  /* 0x80000008ff197210 */ /* 0x000fe20002ffe4ff */
[-C--:B------:R-:W-:Y:S02]  /*33f0*/  IMAD R23, R21, R4.reuse, R23 ;  /* 0x0000000415177224 */ /* 0x080fe400078e0217 */
[----:B------:R-:W-:Y:S02]  /*3400*/  IMAD R21, R27, UR8, R12 ;  /* 0x000000081b157c24 */ /* 0x000fe4000f8e020c */
[----:B------:R-:W-:-:S04]  /*3410*/  IMAD.WIDE.U32 R4, R20, R4, R24 ;  /* 0x0000000414047225 */ /* 0x000fc800078e0018 */
[----:B------:R-:W-:-:S06]  /*3420*/  IMAD.WIDE.U32 R20, R21, 0x8, R16 ;  /* 0x0000000815147825 */ /* 0x000fcc00078e0010 */
[----:B------:R-:W2:Y:S01]  /*3430*/  LDG.E.64.CONSTANT R20, desc[UR10][R20.64] ;  /* 0x0000000a14147981 */ /* 0x000ea2000c1e9b00 */
[----:B------:R-:W-:-:S05]  /*3440*/  SEL R25, R15, RZ, P0 ;  /* 0x000000ff0f197207 */ /* 0x000fca0000000000 */
[----:B------:R-:W-:Y:S01]  /*3450*/  IMAD.X R26, R26, 0x1, ~R25, P4 ;  /* 0x000000011a1a7824 */ /* 0x000fe200020e0e19 */
[----:B------:R-:W-:Y:S02]  /*3460*/  SEL R25, R15, RZ, P1 ;  /* 0x000000ff0f197207 */ /* 0x000fe40000800000 */
[----:B------:R-:W-:Y:S02]  /*3470*/  ISETP.GE.U32.AND P0, PT, R9, R14, PT ;  /* 0x0000000e0900720c */ /* 0x000fe40003f06070 */
[----:B------:R-:W-:Y:S02]  /*3480*/  IADD3.X R22, PT, PT, R26, R22, ~R25, P2, P3 ;  /* 0x000000161a167210 */ /* 0x000fe400017e6c19 */
[----:B------:R-:W-:Y:S02]  /*3490*/  IADD3 R26, PT, PT, R3, R11, RZ ;  /* 0x0000000b031a7210 */ /* 0x000fe40007ffe0ff */
[----:B------:R-:W-:Y:S02]  /*34a0*/  ISETP.GE.U32.AND.EX P0, PT, R22, R15, PT, P0 ;  /* 0x0000000f1600720c */ /* 0x000fe40003f06100 */
[----:B------:R-:W-:-:S02]  /*34b0*/  ISETP.GE.U32.AND P1, PT, R2, R14, PT ;  /* 0x0000000e0200720c */ /* 0x000fc40003f26070 */
[----:B------:R-:W-:Y:S02]  /*34c0*/  SEL R8, R14, RZ, P0 ;  /* 0x000000ff0e087207 */ /* 0x000fe40000000000 */
[----:B------:R-:W-:Y:S02]  /*34d0*/  ISETP.GE.U32.AND.EX P1, PT, R26, R15, PT, P1 ;  /* 0x0000000f1a00720c */ /* 0x000fe40003f26110 */
[----:B------:R-:W-:Y:S01]  /*34e0*/  IADD3 R3, P4, PT, -R8, R9, RZ ;  /* 0x0000000908037210 */ /* 0x000fe20007f9e1ff */
[----:B------:R-:W-:Y:S01]  /*34f0*/  IMAD.WIDE.U32 R8, R7, UR4, RZ ;  /* 0x0000000407087c25 */ /* 0x000fe2000f8e00ff */
[----:B------:R-:W-:-:S03]  /*3500*/  SEL R27, R14, RZ, P1 ;  /* 0x000000ff0e1b7207 */ /* 0x000fc60000800000 */
[----:B------:R-:W-:Y:S01]  /*3510*/  IMAD.WIDE.U32 R10, R6, UR4, RZ ;  /* 0x00000004060a7c25 */ /* 0x000fe2000f8e00ff */
[----:B------:R-:W-:-:S03]  /*3520*/  IADD3 R27, P2, P3, R3, R2, -R27 ;  /* 0x00000002031b7210 */ /* 0x000fc60007b5e81b */
[----:B------:R-:W-:-:S03]  /*3530*/  IMAD.WIDE.U32 R2, P5, R6, UR5, R8 ;  /* 0x0000000506027c25 */ /* 0x000fc6000f8a0008 */
[----:B------:R-:W-:Y:S02]  /*3540*/  IADD3 RZ, P6, PT, R11, R2, RZ ;  /* 0x000000020bff7210 */ /* 0x000fe40007fde0ff */
[----:B------:R0:W3:Y:S01]  /*3550*/  LDL.128 R8, [R18+0x30] ;  /* 0x0000300012087983 */ /* 0x0000e20000100c00 */
[----:B------:R-:W-:Y:S02]  /*3560*/  IMAD.X R25, RZ, RZ, RZ, P5 ;  /* 0x000000ffff197224 */ /* 0x000fe400028e06ff */
[----:B------:R-:W-:-:S04]  /*3570*/  IMAD.MOV.U32 R24, RZ, RZ, R3 ;  /* 0x000000ffff187224 */ /* 0x000fc800078e0003 */
[----:B------:R-:W-:-:S04]  /*3580*/  IMAD.WIDE.U32.X R2, R7, UR5, R24, P6 ;  /* 0x0000000507027c25 */ /* 0x000fc8000b0e0418 */
[----:B------:R-:W-:-:S04]  /*3590*/  IMAD R3, R3, R14, RZ ;  /* 0x0000000e03037224 */ /* 0x000fc800078e02ff */
[C---:B------:R-:W-:Y:S02]  /*35a0*/  IMAD R25, R2.reuse, R15, R3 ;  /* 0x0000000f02197224 */ /* 0x040fe400078e0203 */
[----:B------:R-:W-:-:S05]  /*35b0*/  IMAD.WIDE.U32 R2, R2, R14, RZ ;  /* 0x0000000e02027225 */ /* 0x000fca00078e00ff */
[----:B------:R-:W-:Y:S01]  /*35c0*/  IADD3 R3, PT, PT, R3, R25, RZ ;  /* 0x0000001903037210 */ /* 0x000fe20007ffe0ff */
[----:B------:R-:W-:-:S04]  /*35d0*/  VIADD R25, R19, 0xc ;  /* 0x0000000c13197836 */ /* 0x000fc80000000000 */
[----:B------:R-:W-:-:S04]  /*35e0*/  IMAD R25, R25, UR8, R12 ;  /* 0x0000000819197c24 */ /* 0x000fc8000f8e020c */
[----:B------:R-:W-:-:S06]  /*35f0*/  IMAD.WIDE.U32 R24, R25, 0x8, R16 ;  /* 0x0000000819187825 */ /* 0x000fcc00078e0010 */
[----:B------:R-:W4:Y:S01]  /*3600*/  LDG.E.64.CONSTANT R24, desc[UR10][R24.64] ;  /* 0x0000000a18187981 */ /* 0x000f22000c1e9b00 */
[----:B------:R-:W-:-:S04]  /*3610*/  VIADD R19, R19, 0xe ;  /* 0x0000000e13137836 */ /* 0x000fc80000000000 */
[----:B------:R-:W-:-:S04]  /*3620*/  IMAD R19, R19, UR8, R12 ;  /* 0x0000000813137c24 */ /* 0x000fc8000f8e020c */
[----:B0-----:R-:W-:-:S06]  /*3630*/  IMAD.WIDE.U32 R18, R19, 0x8, R16 ;  /* 0x0000000813127825 */ /* 0x001fcc00078e0010 */
[----:B------:R-:W4:Y:S01]  /*3640*/  LDG.E.64.CONSTANT R18, desc[UR10][R18.64] ;  /* 0x0000000a12127981 */ /* 0x000f22000c1e9b00 */
[----:B------:R-:W-:-:S04]  /*3650*/  IADD3 R2, P5, PT, RZ, -R2, RZ ;  /* 0x80000002ff027210 */ /* 0x000fc80007fbe0ff */
[----:B------:R-:W-:Y:S02]  /*3660*/  IADD3.X R3, PT, PT, RZ, ~R3, RZ, P5, !PT ;  /* 0x80000003ff037210 */ /* 0x000fe40002ffe4ff */
[----:B------:R-:W-:Y:S01]  /*3670*/  IADD3 R13, PT, PT, R13, 0x8, RZ ;  /* 0x000000080d0d7810 */ /* 0x000fe20007ffe0ff */
[----:B--2---:R-:W-:-:S04]  /*3680*/  IMAD R7, R7, R20, RZ ;  /* 0x0000001407077224 */ /* 0x004fc800078e02ff */
[----:B------:R-:W-:Y:S01]  /*3690*/  IMAD R7, R21, R6, R7 ;  /* 0x0000000615077224 */ /* 0x000fe200078e0207 */
[----:B------:R-:W-:-:S05]  /*36a0*/  SEL R21, R15, RZ, P0 ;  /* 0x000000ff0f157207 */ /* 0x000fca0000000000 */
[----:B------:R-:W-:Y:S01]  /*36b0*/  IMAD.X R22, R22, 0x1, ~R21, P4 ;  /* 0x0000000116167824 */ /* 0x000fe200020e0e15 */
[----:B------:R-:W-:Y:S02]  /*36c0*/  SEL R21, R15, RZ, P1 ;  /* 0x000000ff0f157207 */ /* 0x000fe40000800000 */
[----:B------:R-:W-:Y:S02]  /*36d0*/  ISETP.GE.U32.AND P0, PT, R27, R14, PT ;  /* 0x0000000e1b00720c */ /* 0x000fe40003f06070 */
[----:B------:R-:W-:Y:S01]  /*36e0*/  IADD3.X R26, PT, PT, R22, R26, ~R21, P2, P3 ;  /* 0x0000001a161a7210 */ /* 0x000fe200017e6c15 */
[----:B------:R-:W-:Y:S01]  /*36f0*/  IMAD.WIDE.U32 R2, R20, R6, R2 ;  /* 0x0000000614027225 */ /* 0x000fe200078e0002 */
[----:B------:R-:W-:Y:S02]  /*3700*/  ISETP.GE.U32.AND P1, PT, R4, R14, PT ;  /* 0x0000000e0400720c */ /* 0x000fe40003f26070 */
[----:B------:R-:W-:Y:S01]  /*3710*/  ISETP.GE.U32.AND.EX P0, PT, R26, R15, PT, P0 ;  /* 0x0000000f1a00720c */ /* 0x000fe20003f06100 */
[----:B------:R-:W-:-:S03]  /*3720*/  IMAD.IADD R6, R5, 0x1, R23 ;  /* 0x0000000105067824 */ /* 0x000fc600078e0217 */
[----:B------:R-:W-:Y:S02]  /*3730*/  SEL R20, R14, RZ, P0 ;  /* 0x000000ff0e147207 */ /* 0x000fe40000000000 */
[----:B------:R-:W-:Y:S02]  /*3740*/  ISETP.GE.U32.AND.EX P1, PT, R6, R15, PT, P1 ;  /* 0x0000000f0600720c */ /* 0x000fe40003f26110 */
[----:B------:R-:W-:Y:S02]  /*3750*/  IADD3 R27, P2, PT, -R20, R27, RZ ;  /* 0x0000001b141b7210 */ /* 0x000fe40007f5e1ff */
[----:B------:R-:W-:Y:S02]  /*3760*/  SEL R5, R14, RZ, P1 ;  /* 0x000000ff0e057207 */ /* 0x000fe40000800000 */
[----:B------:R-:W-:Y:S02]  /*3770*/  SEL R21, R15, RZ, P0 ;  /* 0x000000ff0f157207 */ /* 0x000fe40000000000 */
[----:B------:R-:W-:-:S02]  /*3780*/  IADD3 R5, P3, P4, R27, R4, -R5 ;  /* 0x000000041b057210 */ /* 0x000fc40007c7e805 */
[----:B------:R-:W-:Y:S02]  /*3790*/  IADD3.X R4, PT, PT, ~R21, R26, RZ, P2, !PT ;  /* 0x0000001a15047210 */ /* 0x000fe400017fe5ff */
[----:B------:R-:W-:Y:S02]  /*37a0*/  SEL R21, R15, RZ, P1 ;  /* 0x000000ff0f157207 */ /* 0x000fe40000800000 */
[----:B------:R-:W-:Y:S02]  /*37b0*/  ISETP.GE.U32.AND P0, PT, R5, R14, PT ;  /* 0x0000000e0500720c */ /* 0x000fe40003f06070 */
[----:B------:R-:W-:Y:S01]  /*37c0*/  IADD3.X R4, PT, PT, R4, R6, ~R21, P3, P4 ;  /* 0x0000000604047210 */ /* 0x000fe20001fe8c15 */
[----:B------:R-:W-:Y:S01]  /*37d0*/  IMAD.IADD R22, R3, 0x1, R7 ;  /* 0x0000000103167824 */ /* 0x000fe200078e0207 */
[----:B------:R-:W-:Y:S02]  /*37e0*/  ISETP.GE.U32.AND P1, PT, R2, R14, PT ;  /* 0x0000000e0200720c */ /* 0x000fe40003f26070 */
[-C--:B------:R-:W-:Y:S01]  /*37f0*/  ISETP.GE.U32.AND.EX P0, PT, R4, R15.reuse, PT, P0 ;  /* 0x0000000f0400720c */ /* 0x080fe20003f06100 */
[----:B---3--:R-:W-:Y:S01]  /*3800*/  IMAD.WIDE.U32 R20, R9, UR4, RZ ;  /* 0x0000000409147c25 */ /* 0x008fe2000f8e00ff */
[----:B------:R-:W-:-:S02]  /*3810*/  ISETP.GE.U32.AND.EX P1, PT, R22, R15, PT, P1 ;  /* 0x0000000f1600720c */ /* 0x000fc40003f26110 */
[----:B------:R-:W-:Y:S01]  /*3820*/  SEL R6, R14, RZ, P0 ;  /* 0x000000ff0e067207 */ /* 0x000fe20000000000 */
[----:B------:R-:W-:-:S03]  /*3830*/  IMAD.WIDE.U32 R20, P5, R8, UR5, R20 ;  /* 0x0000000508147c25 */ /* 0x000fc6000f8a0014 */
[----:B------:R-:W-:Y:S02]  /*3840*/  IADD3 R3, P2, PT, -R6, R5, RZ ;  /* 0x0000000506037210 */ /* 0x000fe40007f5e1ff */
[----:B------:R-:W-:Y:S01]  /*3850*/  SEL R5, R14, RZ, P1 ;  /* 0x000000ff0e057207 */ /* 0x000fe20000800000 */
[----:B------:R-:W-:-:S03]  /*3860*/  IMAD.WIDE.U32 R6, R8, UR4, RZ ;  /* 0x0000000408067c25 */ /* 0x000fc6000f8e00ff */
[----:B------:R-:W-:Y:S01]  /*3870*/  IADD3 R5, P3, P4, R3, R2, -R5 ;  /* 0x0000000203057210 */ /* 0x000fe20007c7e805 */
[----:B------:R-:W-:Y:S01]  /*3880*/  IMAD.X R3, RZ, RZ, RZ, P5 ;  /* 0x000000ffff037224 */ /* 0x000fe200028e06ff */
[----:B------:R-:W-:Y:S02]  /*3890*/  IADD3 RZ, P6, PT, R7, R20, RZ ;  /* 0x0000001407ff7210 */ /* 0x000fe40007fde0ff */
[----:B------:R-:W-:Y:S01]  /*38a0*/  MOV R2, R21 ;  /* 0x0000001500027202 */ /* 0x000fe20000000f00 */
[----:B------:R-:W-:-:S04]  /*38b0*/  IMAD.WIDE.U32 R6, R11, UR4, RZ ;  /* 0x000000040b067c25 */ /* 0x000fc8000f8e00ff */
[----:B------:R-:W-:-:S04]  /*38c0*/  IMAD.WIDE.U32.X R2, R9, UR5, R2, P6 ;  /* 0x0000000509027c25 */ /* 0x000fc8000b0e0402 */
[----:B------:R-:W-:-:S04]  /*38d0*/  IMAD.WIDE.U32 R6, P6, R10, UR5, R6 ;  /* 0x000000050a067c25 */ /* 0x000fc8000f8c0006 */
[----:B------:R-:W-:-:S04]  /*38e0*/  IMAD.WIDE.U32 R20, R10, UR4, RZ ;  /* 0x000000040a147c25 */ /* 0x000fc8000f8e00ff */
[----:B------:R-:W-:Y:S01]  /*38f0*/  IMAD R3, R3, R14, RZ ;  /* 0x0000000e03037224 */ /* 0x000fe200078e02ff */
[----:B------:R-:W-:Y:S02]  /*3900*/  IADD3 RZ, P5, PT, R21, R6, RZ ;  /* 0x0000000615ff7210 */ /* 0x000fe40007fbe0ff */
[----:B------:R-:W-:Y:S01]  /*3910*/  SEL R21, R15, RZ, P0 ;  /* 0x000000ff0f157207 */ /* 0x000fe20000000000 */
[C---:B------:R-:W-:Y:S02]  /*3920*/  IMAD R23, R2.reuse, R15, R3 ;  /* 0x0000000f02177224 */ /* 0x040fe400078e0203 */
[----:B------:R-:W-:-:S04]  /*3930*/  IMAD.WIDE.U32 R2, R2, R14, RZ ;  /* 0x0000000e02027225 */ /* 0x000fc800078e00ff */
[----:B------:R-:W-:Y:S01]  /*3940*/  IMAD.X R21, R4, 0x1, ~R21, P2 ;  /* 0x0000000104157824 */ /* 0x000fe200010e0e15 */
[----:B------:R-:W-:Y:S02]  /*3950*/  IADD3 R20, P0, PT, RZ, -R2, RZ ;  /* 0x80000002ff147210 */ /* 0x000fe40007f1e0ff */
[----:B------:R-:W-:Y:S01]  /*3960*/  SEL R2, R15, RZ, P1 ;  /* 0x000000ff0f027207 */ /* 0x000fe20000800000 */
[----:B------:R-:W-:Y:S01]  /*3970*/  IMAD.IADD R4, R3, 0x1, R23 ;  /* 0x0000000103047824 */ /* 0x000fe200078e0217 */
[----:B------:R-:W-:Y:S02]  /*3980*/  IADD3.X R3, PT, PT, RZ, RZ, RZ, P6, !PT ;  /* 0x000000ffff037210 */ /* 0x000fe400037fe4ff */
[----:B------:R-:W-:Y:S01]  /*3990*/  IADD3.X R22, PT, PT, R21, R22, ~R2, P3, P4 ;  /* 0x0000001615167210 */ /* 0x000fe20001fe8c02 */
[----:B------:R-:W-:Y:S02]  /*39a0*/  IMAD.MOV.U32 R2, RZ, RZ, R7 ;  /* 0x000000ffff027224 */ /* 0x000fe400078e0007 */
[----:B----4-:R-:W-:-:S02]  /*39b0*/  IMAD R9, R9, R24, RZ ;  /* 0x0000001809097224 */ /* 0x010fc400078e02ff */
[----:B------:R-:W-:Y:S01]  /*39c0*/  IMAD.X R21, RZ, RZ, ~R4, P0 ;  /* 0x000000ffff157224 */ /* 0x000fe200000e0e04 */
[----:B------:R-:W-:Y:S01]  /*39d0*/  ISETP.GE.U32.AND P0, PT, R5, R14, PT ;  /* 0x0000000e0500720c */ /* 0x000fe20003f06070 */
[----:B------:R-:W-:-:S04]  /*39e0*/  IMAD.WIDE.U32.X R2, R11, UR5, R2, P5 ;  /* 0x000000050b027c25 */ /* 0x000fc8000a8e0402 */
[-C--:B------:R-:W-:Y:S02]  /*39f0*/  IMAD R9, R25, R8.reuse, R9 ;  /* 0x0000000819097224 */ /* 0x080fe400078e0209 */
[----:B------:R-:W-:Y:S01]  /*3a00*/  IMAD.WIDE.U32 R20, R24, R8, R20 ;  /* 0x0000000818147225 */ /* 0x000fe200078e0014 */
[----:B------:R-:W-:-:S03]  /*3a10*/  ISETP.GE.U32.AND.EX P0, PT, R22, R15, PT, P0 ;  /* 0x0000000f1600720c */ /* 0x000fc60003f06100 */
[-C--:B------:R-:W-:Y:S01]  /*3a20*/  IMAD R3, R3, R14.reuse, RZ ;  /* 0x0000000e03037224 */ /* 0x080fe200078e02ff */
[----:B------:R-:W-:Y:S01]  /*3a30*/  IADD3 R4, PT, PT, R21, R9, RZ ;  /* 0x0000000915047210 */ /* 0x000fe20007ffe0ff */
[-C--:B------:R-:W-:Y:S01]  /*3a40*/  IMAD.WIDE.U32 R6, R2, R14.reuse, RZ ;  /* 0x0000000e02067225 */ /* 0x080fe200078e00ff */
[----:B------:R-:W-:Y:S02]  /*3a50*/  ISETP.GE.U32.AND P1, PT, R20, R14, PT ;  /* 0x0000000e1400720c */ /* 0x000fe40003f26070 */
[----:B------:R-:W-:Y:S01]  /*3a60*/  SEL R8, R14, RZ, P0 ;  /* 0x000000ff0e087207 */ /* 0x000fe20000000000 */
[-C--:B------:R-:W-:Y:S01]  /*3a70*/  IMAD R3, R2, R15.reuse, R3 ;  /* 0x0000000f02037224 */ /* 0x080fe200078e0203 */
[----:B------:R-:W-:Y:S02]  /*3a80*/  ISETP.GE.U32.AND.EX P1, PT, R4, R15, PT, P1 ;  /* 0x0000000f0400720c */ /* 0x000fe40003f26110 */
[----:B------:R-:W-:Y:S01]  /*3a90*/  IADD3 R2, P3, PT, RZ, -R6, RZ ;  /* 0x80000006ff027210 */ /* 0x000fe20007f7e0ff */
[----:B------:R-:W-:Y:S01]  /*3aa0*/  IMAD.IADD R6, R7, 0x1, R3 ;  /* 0x0000000107067824 */ /* 0x000fe200078e0203 */
[----:B------:R-:W-:-:S02]  /*3ab0*/  IADD3 R8, P2, PT, -R8, R5, RZ ;  /* 0x0000000508087210 */ /* 0x000fc40007f5e1ff */
[----:B------:R-:W-:Y:S02]  /*3ac0*/  SEL R7, R15, RZ, P0 ;  /* 0x000000ff0f077207 */ /* 0x000fe40000000000 */
[----:B------:R-:W-:Y:S01]  /*3ad0*/  SEL R5, R14, RZ, P1 ;  /* 0x000000ff0e057207 */ /* 0x000fe20000800000 */
[----:B------:R-:W-:Y:S01]  /*3ae0*/  IMAD.X R3, RZ, RZ, ~R6, P3 ;  /* 0x000000ffff037224 */ /* 0x000fe200018e0e06 */
[----:B------:R-:W-:Y:S02]  /*3af0*/  IADD3.X R6, PT, PT, ~R7, R22, RZ, P2, !PT ;  /* 0x0000001607067210 */ /* 0x000fe400017fe5ff */
[----:B------:R-:W-:Y:S01]  /*3b00*/  IADD3 R20, P0, P2, R8, R20, -R5 ;  /* 0x0000001408147210 */ /* 0x000fe20007a1e805 */
[----:B------:R-:W-:Y:S01]  /*3b10*/  IMAD R9, R11, R18, RZ ;  /* 0x000000120b097224 */ /* 0x000fe200078e02ff */
[----:B------:R-:W-:-:S03]  /*3b20*/  SEL R5, R15, RZ, P1 ;  /* 0x000000ff0f057207 */ /* 0x000fc60000800000 */
[----:B------:R-:W-:Y:S01]  /*3b30*/  IMAD R9, R19, R10, R9 ;  /* 0x0000000a13097224 */ /* 0x000fe200078e0209 */
[----:B------:R-:W-:Y:S01]  /*3b40*/  IADD3.X R6, PT, PT, R6, R4, ~R5, P0, P2 ;  /* 0x0000000406067210 */ /* 0x000fe200007e4c05 */
[----:B------:R-:W-:Y:S01]  /*3b50*/  IMAD.WIDE.U32 R10, R18, R10, R2 ;  /* 0x0000000a120a7225 */ /* 0x000fe200078e0002 */
[----:B------:R-:W-:-:S03]  /*3b60*/  ISETP.GE.U32.AND P0, PT, R20, R14, PT ;  /* 0x0000000e1400720c */ /* 0x000fc60003f06070 */
        /* <DEDUP_REMOVED lines=8> */
[----:B------:R-:W-:Y:S01]  /*3bf0*/  SEL R4, R15, RZ, P1 ;  /* 0x000000ff0f047207 */ /* 0x000fe20000800000 */
[----:B------:R-:W-:Y:S01]  /*3c00*/  IMAD.X R5, R6, 0x1, ~R5, P0 ;  /* 0x0000000106057824 */ /* 0x000fe200000e0e05 */
[----:B------:R-:W-:-:S04]  /*3c10*/  IADD3 R11, P0, P1, R3, R10, -R11 ;  /* 0x0000000a030b7210 */ /* 0x000fc8000791e80b */
[----:B------:R-:W-:Y:S02]  /*3c20*/  IADD3.X R4, PT, PT, R5, R2, ~R4, P0, P1 ;  /* 0x0000000205047210 */ /* 0x000fe400007e2c04 */
[----:B------:R-:W-:Y:S02]  /*3c30*/  ISETP.GE.U32.AND P0, PT, R11, R14, PT ;  /* 0x0000000e0b00720c */ /* 0x000fe40003f06070 */
[----:B------:R-:W-:Y:S02]  /*3c40*/  ISETP.NE.AND P1, PT, R13, UR6, PT ;  /* 0x000000060d007c0c */ /* 0x000fe4000bf25270 */
[----:B------:R-:W-:-:S04]  /*3c50*/  ISETP.GE.U32.AND.EX P0, PT, R4, R15, PT, P0 ;  /* 0x0000000f0400720c */ /* 0x000fc80003f06100 */
[----:B------:R-:W-:Y:S02]  /*3c60*/  SEL R2, R14, RZ, P0 ;  /* 0x000000ff0e027207 */ /* 0x000fe40000000000 */
[----:B------:R-:W-:Y:S02]  /*3c70*/  SEL R3, R15, RZ, P0 ;  /* 0x000000ff0f037207 */ /* 0x000fe40000000000 */
[----:B------:R-:W-:-:S05]  /*3c80*/  IADD3 R2, P2, PT, -R2, R11, RZ ;  /* 0x0000000b02027210 */ /* 0x000fca0007f5e1ff */
[----:B------:R-:W-:Y:S01]  /*3c90*/  IMAD.X R3, R4, 0x1, ~R3, P2 ;  /* 0x0000000104037824 */ /* 0x000fe200010e0e03 */
[----:B------:R-:W-:Y:S07]  /*3ca0*/  @P1 BRA `(.L_x_144) ;  /* 0xffffffec00bc1947 */ /* 0x000fee000383ffff */
[----:B------:R-:W-:-:S07]  /*3cb0*/  IMAD.U32 R13, RZ, RZ, UR6 ;  /* 0x00000006ff0d7e24 */ /* 0x000fce000f8e00ff */
.L_x_143:
[----:B------:R-:W-:-:S09]  /*3cc0*/  UISETP.NE.AND UP1, UPT, UR12, URZ, UPT ;  /* 0x000000ff0c00728c */ /* 0x000fd2000bf25270 */
[----:B------:R-:W-:Y:S05]  /*3cd0*/  BRA.U !UP1, `(.L_x_96) ;  /* 0x0000001109207547 */ /* 0x000fea000b800000 */
[----:B------:R-:W-:-:S04]  /*3ce0*/  UIADD3 UR4, UPT, UPT, UR12, -0x1, URZ ;  /* 0xffffffff0c047890 */ /* 0x000fc8000fffe0ff */
[----:B------:R-:W-:-:S09]  /*3cf0*/  UISETP.GE.U32.AND UP1, UPT, UR4, 0x3, UPT ;  /* 0x000000030400788c */ /* 0x000fd2000bf26070 */
[----:B------:R-:W-:Y:S05]  /*3d00*/  BRA.U !UP1, `(.L_x_145) ;  /* 0x0000000909347547 */ /* 0x000fea000b800000 */
[----:B------:R-:W-:Y:S01]  /*3d10*/  LEA R24, R13, R1, 0x3 ;  /* 0x000000010d187211 */ /* 0x000fe200078e18ff */
[----:B------:R-:W0:Y:S01]  /*3d20*/  LDC.64 R14, c[0x0][0x390] ;  /* 0x0000e400ff0e7b82 */ /* 0x000e220000000a00 */
[----:B------:R-:W1:Y:S03]  /*3d30*/  LDCU UR4, c[0x0][0x3bc] ;  /* 0x00007780ff0477ac */ /* 0x000e660008000800 */
[----:B-1234-:R-:W2:Y:S01]  /*3d40*/  LDL.128 R4, [R24] ;  /* 0x0000000018047983 */ /* 0x01eea20000100c00 */
[----:B------:R-:W-:Y:S01]  /*3d50*/  IMAD R25, R0, UR7, R13 ;  /* 0x0000000700197c24 */ /* 0x000fe2000f8e020d */
[----:B------:R-:W2:Y:S02]  /*3d60*/  LDCU.64 UR8, c[0x0][0x3a0] ;  /* 0x00007400ff0877ac */ /* 0x000ea40008000a00 */
[----:B-----5:R-:W1:Y:S02]  /*3d70*/  LDC.64 R18, c[0x0][0x398] ;  /* 0x0000e600ff127b82 */ /* 0x020e640000000a00 */
[----:B------:R-:W-:-:S05]  /*3d80*/  LEA R25, R25, UR14, 0x1 ;  /* 0x0000000e19197c11 */ /* 0x000fca000f8e08ff */
[----:B------:R-:W-:-:S04]  /*3d90*/  IMAD R17, R25, UR4, R12 ;  /* 0x0000000419117c24 */ /* 0x000fc8000f8e020c */
[----:B0-----:R-:W-:-:S06]  /*3da0*/  IMAD.WIDE.U32 R16, R17, 0x8, R14 ;  /* 0x0000000811107825 */ /* 0x001fcc00078e000e */
[----:B------:R-:W3:Y:S01]  /*3db0*/  LDG.E.64.CONSTANT R16, desc[UR10][R16.64] ;  /* 0x0000000a10107981 */ /* 0x000ee2000c1e9b00 */
[----:B------:R-:W-:-:S04]  /*3dc0*/  VIADD R11, R25, 0x2 ;  /* 0x00000002190b7836 */ /* 0x000fc80000000000 */
[----:B------:R-:W-:-:S04]  /*3dd0*/  IMAD R11, R11, UR4, R12 ;  /* 0x000000040b0b7c24 */ /* 0x000fc8000f8e020c */
[----:B------:R-:W-:-:S06]  /*3de0*/  IMAD.WIDE.U32 R20, R11, 0x8, R14 ;  /* 0x000000080b147825 */ /* 0x000fcc00078e000e */
[----:B------:R-:W4:Y:S01]  /*3df0*/  LDG.E.64.CONSTANT R20, desc[UR10][R20.64] ;  /* 0x0000000a14147981 */ /* 0x000f22000c1e9b00 */
[----:B--2---:R-:W-:-:S04]  /*3e00*/  IMAD.WIDE.U32 R8, R5, UR8, RZ ;  /* 0x0000000805087c25 */ /* 0x004fc8000f8e00ff */
[----:B------:R-:W-:-:S04]  /*3e10*/  IMAD.WIDE.U32 R10, R4, UR8, RZ ;  /* 0x00000008040a7c25 */ /* 0x000fc8000f8e00ff */
[----:B------:R-:W-:-:S04]  /*3e20*/  IMAD.WIDE.U32 R8, P0, R4, UR9, R8 ;  /* 0x0000000904087c25 */ /* 0x000fc8000f800008 */
[----:B------:R-:W-:Y:S01]  /*3e30*/  IMAD.X R23, RZ, RZ, RZ, P0 ;  /* 0x000000ffff177224 */ /* 0x000fe200000e06ff */
[----:B------:R-:W-:Y:S02]  /*3e40*/  IADD3 RZ, P0, PT, R11, R8, RZ ;  /* 0x000000080bff7210 */ /* 0x000fe40007f1e0ff */
[----:B------:R-:W-:Y:S02]  /*3e50*/  MOV R22, R9 ;  /* 0x0000000900167202 */ /* 0x000fe40000000f00 */
[----:B------:R0:W2:Y:S03]  /*3e60*/  LDL.128 R8, [R24+0x10] ;  /* 0x0000100018087983 */ /* 0x0000a60000100c00 */
[----:B------:R-:W-:-:S04]  /*3e70*/  IMAD.WIDE.U32.X R22, R5, UR9, R22, P0 ;  /* 0x0000000905167c25 */ /* 0x000fc800080e0416 */
[----:B-1----:R-:W-:Y:S02]  /*3e80*/  IMAD R23, R23, R18, RZ ;  /* 0x0000001217177224 */ /* 0x002fe400078e02ff */
[----:B---3--:R-:W-:Y:S02]  /*3e90*/  IMAD R5, R5, R16, RZ ;  /* 0x0000001005057224 */ /* 0x008fe400078e02ff */
[C---:B------:R-:W-:Y:S02]  /*3ea0*/  IMAD R27, R22.reuse, R19, R23 ;  /* 0x00000013161b7224 */ /* 0x040fe400078e0217 */
[----:B------:R-:W-:-:S04]  /*3eb0*/  IMAD.WIDE.U32 R22, R22, R18, RZ ;  /* 0x0000001216167225 */ /* 0x000fc800078e00ff */
[----:B------:R-:W-:Y:S01]  /*3ec0*/  IMAD R5, R17, R4, R5 ;  /* 0x0000000411057224 */ /* 0x000fe200078e0205 */
[----:B------:R-:W-:Y:S01]  /*3ed0*/  IADD3 R22, P0, PT, RZ, -R22, RZ ;  /* 0x80000016ff167210 */ /* 0x000fe20007f1e0ff */
[----:B------:R-:W-:Y:S01]  /*3ee0*/  IMAD.IADD R23, R23, 0x1, R27 ;  /* 0x0000000117177824 */ /* 0x000fe200078e021b */
[----:B------:R-:W-:-:S03]  /*3ef0*/  IADD3 R17, PT, PT, R25, 0x4, RZ ;  /* 0x0000000419117810 */ /* 0x000fc60007ffe0ff */
[----:B------:R-:W-:Y:S02]  /*3f00*/  IMAD.X R23, RZ, RZ, ~R23, P0 ;  /* 0x000000ffff177224 */ /* 0x000fe400000e0e17 */
[----:B------:R-:W-:Y:S02]  /*3f10*/  IMAD R17, R17, UR4, R12 ;  /* 0x0000000411117c24 */ /* 0x000fe4000f8e020c */
[----:B------:R-:W-:-:S04]  /*3f20*/  IMAD.WIDE.U32 R22, R16, R4, R22 ;  /* 0x0000000410167225 */ /* 0x000fc800078e0016 */
[----:B------:R-:W-:-:S06]  /*3f30*/  IMAD.WIDE.U32 R16, R17, 0x8, R14 ;  /* 0x0000000811107825 */ /* 0x000fcc00078e000e */
[----:B------:R-:W3:Y:S01]  /*3f40*/  LDG.E.64.CONSTANT R16, desc[UR10][R16.64] ;  /* 0x0000000a10107981 */ /* 0x000ee2000c1e9b00 */
[----:B------:R-:W-:-:S04]  /*3f50*/  VIADD R25, R25, 0x6 ;  /* 0x0000000619197836 */ /* 0x000fc80000000000 */
[----:B------:R-:W-:-:S04]  /*3f60*/  IMAD R25, R25, UR4, R12 ;  /* 0x0000000419197c24 */ /* 0x000fc8000f8e020c */
[----:B------:R-:W-:-:S06]  /*3f70*/  IMAD.WIDE.U32 R14, R25, 0x8, R14 ;  /* 0x00000008190e7825 */ /* 0x000fcc00078e000e */
[----:B------:R-:W3:Y:S01]  /*3f80*/  LDG.E.64.CONSTANT R14, desc[UR10][R14.64] ;  /* 0x0000000a0e0e7981 */ /* 0x000ee2000c1e9b00 */
[----:B0-----:R-:W-:Y:S01]  /*3f90*/  IMAD.IADD R24, R23, 0x1, R5 ;  /* 0x0000000117187824 */ /* 0x001fe200078e0205 */
[----:B------:R-:W-:Y:S01]  /*3fa0*/  ISETP.GE.U32.AND P0, PT, R22, R18, PT ;  /* 0x000000121600720c */ /* 0x000fe20003f06070 */
[----:B------:R-:W-:-:S03]  /*3fb0*/  IMAD.WIDE.U32 R4, R7, UR8, RZ ;  /* 0x0000000807047c25 */ /* 0x000fc6000f8e00ff */
[----:B------:R-:W-:-:S04]  /*3fc0*/  ISETP.GE.U32.AND.EX P0, PT, R24, R19, PT, P0 ;  /* 0x000000131800720c */ /* 0x000fc80003f06100 */
[----:B------:R-:W-:Y:S01]  /*3fd0*/  SEL R25, R18, RZ, P0 ;  /* 0x000000ff12197207 */ /* 0x000fe20000000000 */
[----:B------:R-:W-:-:S03]  /*3fe0*/  IMAD.WIDE.U32 R4, P3, R6, UR9, R4 ;  /* 0x0000000906047c25 */ /* 0x000fc6000f860004 */
[----:B------:R-:W-:Y:S01]  /*3ff0*/  IADD3 R25, P1, P2, R2, R22, -R25 ;  /* 0x0000001602197210 */ /* 0x000fe20007a3e819 */
[----:B------:R-:W-:-:S05]  /*4000*/  IMAD.WIDE.U32 R22, R6, UR8, RZ ;  /* 0x0000000806167c25 */ /* 0x000fca000f8e00ff */
[----:B------:R-:W-:Y:S01]  /*4010*/  IADD3 RZ, P4, PT, R23, R4, RZ ;  /* 0x0000000417ff7210 */ /* 0x000fe20007f9e0ff */
[----:B------:R-:W-:Y:S01]  /*4020*/  IMAD.MOV.U32 R22, RZ, RZ, R5 ;  /* 0x000000ffff167224 */ /* 0x000fe200078e0005 */
[----:B------:R-:W-:-:S03]  /*4030*/  IADD3.X R23, PT, PT, RZ, RZ, RZ, P3, !PT ;  /* 0x000000ffff177210 */ /* 0x000fc60001ffe4ff */
[----:B------:R-:W-:-:S04]  /*4040*/  IMAD.WIDE.U32.X R4, R7, UR9, R22, P4 ;  /* 0x0000000907047c25 */ /* 0x000fc8000a0e0416 */
[----:B------:R-:W-:-:S04]  /*4050*/  IMAD R2, R5, R18, RZ ;  /* 0x0000001205027224 */ /* 0x000fc800078e02ff */
[C---:B------:R-:W-:Y:S02]  /*4060*/  IMAD R23, R4.reuse, R19, R2 ;  /* 0x0000001304177224 */ /* 0x040fe400078e0202 */
[----:B------:R-:W-:-:S04]  /*4070*/  IMAD.WIDE.U32 R4, R4, R18, RZ ;  /* 0x0000001204047225 */ /* 0x000fc800078e00ff */
[----:B------:R-:W-:Y:S01]  /*4080*/  IMAD.IADD R2, R5, 0x1, R23 ;  /* 0x0000000105027824 */ /* 0x000fe200078e0217 */
[----:B------:R-:W-:Y:S01]  /*4090*/  IADD3 R4, P3, PT, RZ, -R4, RZ ;  /* 0x80000004ff047210 */ /* 0x000fe20007f7e0ff */
[----:B----4-:R-:W-:-:S03]  /*40a0*/  IMAD R7, R7, R20, RZ ;  /* 0x0000001407077224 */ /* 0x010fc600078e02ff */
[----:B------:R-:W-:Y:S02]  /*40b0*/  IADD3.X R5, PT, PT, RZ, ~R2, RZ, P3, !PT ;  /* 0x80000002ff057210 */ /* 0x000fe40001ffe4ff */
[----:B------:R-:W-:Y:S01]  /*40c0*/  SEL R2, R19, RZ, P0 ;  /* 0x000000ff13027207 */ /* 0x000fe20000000000 */
[----:B------:R-:W-:Y:S01]  /*40d0*/  IMAD R21, R21, R6, R7 ;  /* 0x0000000615157224 */ /* 0x000fe200078e0207 */
[----:B------:R-:W-:Y:S01]  /*40e0*/  ISETP.GE.U32.AND P0, PT, R25, R18, PT ;  /* 0x000000121900720c */ /* 0x000fe20003f06070 */
[----:B------:R-:W-:Y:S01]  /*40f0*/  IMAD.WIDE.U32 R4, R20, R6, R4 ;  /* 0x0000000614047225 */ /* 0x000fe200078e0004 */
[----:B------:R-:W-:-:S04]  /*4100*/  IADD3.X R24, PT, PT, R3, R24, ~R2, P1, P2 ;  /* 0x0000001803187210 */ /* 0x000fc80000fe4c02 */
[----:B------:R-:W-:-:S04]  /*4110*/  ISETP.GE.U32.AND.EX P0, PT, R24, R19, PT, P0 ;  /* 0x000000131800720c */ /* 0x000fc80003f06100 */
[----:B------:R-:W-:Y:S01]  /*4120*/  SEL R2, R18, RZ, P0 ;  /* 0x000000ff12027207 */ /* 0x000fe20000000000 */
[----:B------:R-:W-:-:S03]  /*4130*/  IMAD.IADD R20, R5, 0x1, R21 ;  /* 0x0000000105147824 */ /* 0x000fc600078e0215 */
[----:B------:R-:W-:Y:S02]  /*4140*/  IADD3 R25, P4, PT, -R2, R25, RZ ;  /* 0x0000001902197210 */ /* 0x000fe40007f9e1ff */
[----:B------:R-:W-:Y:S01]  /*4150*/  IADD3 R13, PT, PT, R13, 0x4, RZ ;  /* 0x000000040d0d7810 */ /* 0x000fe20007ffe0ff */
[----:B--2---:R-:W-:-:S04]  /*4160*/  IMAD.WIDE.U32 R6, R9, UR8, RZ ;  /* 0x0000000809067c25 */ /* 0x004fc8000f8e00ff */
[----:B------:R-:W-:-:S04]  /*4170*/  IMAD.WIDE.U32 R22, R8, UR8, RZ ;  /* 0x0000000808167c25 */ /* 0x000fc8000f8e00ff */
[----:B------:R-:W-:-:S04]  /*4180*/  IMAD.WIDE.U32 R6, P1, R8, UR9, R6 ;  /* 0x0000000908067c25 */ /* 0x000fc8000f820006 */
[----:B------:R-:W-:Y:S01]  /*4190*/  IMAD.X R3, RZ, RZ, RZ, P1 ;  /* 0x000000ffff037224 */ /* 0x000fe200008e06ff */
[----:B------:R-:W-:Y:S02]  /*41a0*/  ISETP.GE.U32.AND P1, PT, R4, R18, PT ;  /* 0x000000120400720c */ /* 0x000fe40003f26070 */
[----:B------:R-:W-:Y:S02]  /*41b0*/  IADD3 RZ, P2, PT, R23, R6, RZ ;  /* 0x0000000617ff7210 */ /* 0x000fe40007f5e0ff */
[----:B------:R-:W-:Y:S02]  /*41c0*/  MOV R2, R7 ;  /* 0x0000000700027202 */ /* 0x000fe40000000f00 */
[----:B------:R-:W-:-:S03]  /*41d0*/  ISETP.GE.U32.AND.EX P1, PT, R20, R19, PT, P1 ;  /* 0x000000131400720c */ /* 0x000fc60003f26110 */
[----:B------:R-:W-:Y:S01]  /*41e0*/  IMAD.WIDE.U32.X R6, R9, UR9, R2, P2 ;  /* 0x0000000909067c25 */ /* 0x000fe200090e0402 */
[----:B------:R-:W-:-:S03]  /*41f0*/  SEL R21, R18, RZ, P1 ;  /* 0x000000ff12157207 */ /* 0x000fc60000800000 */
[----:B------:R-:W-:Y:S01]  /*4200*/  IMAD R5, R7, R18, RZ ;  /* 0x0000001207057224 */ /* 0x000fe200078e02ff */
[----:B------:R-:W-:Y:S01]  /*4210*/  IADD3 R21, P2, P3, R25, R4, -R21 ;  /* 0x0000000419157210 */ /* 0x000fe20007b5e815 */
[----:B------:R-:W-:Y:S01]  /*4220*/  IMAD.WIDE.U32 R2, R11, UR8, RZ ;  /* 0x000000080b027c25 */ /* 0x000fe2000f8e00ff */
[----:B------:R-:W-:-:S03]  /*4230*/  SEL R23, R19, RZ, P0 ;  /* 0x000000ff13177207 */ /* 0x000fc60000000000 */
[C---:B------:R-:W-:Y:S02]  /*4240*/  IMAD R25, R6.reuse, R19, R5 ;  /* 0x0000001306197224 */ /* 0x040fe400078e0205 */
[----:B------:R-:W-:-:S04]  /*4250*/  IMAD.WIDE.U32 R4, R6, R18, RZ ;  /* 0x0000001206047225 */ /* 0x000fc800078e00ff */
[----:B------:R-:W-:Y:S02]  /*4260*/  IMAD.X R23, R24, 0x1, ~R23, P4 ;  /* 0x0000000118177824 */ /* 0x000fe400020e0e17 */
[C---:B------:R-:W-:Y:S01]  /*4270*/  IMAD.WIDE.U32 R6, R10.reuse, UR8, RZ ;  /* 0x000000080a067c25 */ /* 0x040fe2000f8e00ff */
[----:B------:R-:W-:Y:S02]  /*4280*/  IADD3 R6, P0, PT, RZ, -R4, RZ ;  /* 0x80000004ff067210 */ /* 0x000fe40007f1e0ff */
[----:B------:R-:W-:Y:S01]  /*4290*/  SEL R4, R19, RZ, P1 ;  /* 0x000000ff13047207 */ /* 0x000fe20000800000 */
[----:B------:R-:W-:-:S04]  /*42a0*/  IMAD.WIDE.U32 R2, P4, R10, UR9, R2 ;  /* 0x000000090a027c25 */ /* 0x000fc8000f880002 */
[----:B------:R-:W-:Y:S01]  /*42b0*/  IMAD.IADD R22, R5, 0x1, R25 ;  /* 0x0000000105167824 */ /* 0x000fe200078e0219 */
[----:B------:R-:W-:Y:S01]  /*42c0*/  IADD3.X R5, PT, PT, RZ, RZ, RZ, P4, !PT ;  /* 0x000000ffff057210 */ /* 0x000fe200027fe4ff */
[----:B---3--:R-:W-:Y:S01]  /*42d0*/  IMAD R9, R9, R16, RZ ;  /* 0x0000001009097224 */ /* 0x008fe200078e02ff */
[----:B------:R-:W-:Y:S01]  /*42e0*/  IADD3 RZ, P1, PT, R7, R2, RZ ;  /* 0x0000000207ff7210 */ /* 0x000fe20007f3e0ff */
[----:B------:R-:W-:Y:S01]  /*42f0*/  IMAD.X R7, RZ, RZ, ~R22, P0 ;  /* 0x000000ffff077224 */ /* 0x000fe200000e0e16 */
[----:B------:R-:W-:Y:S01]  /*4300*/  IADD3.X R20, PT, PT, R23, R20, ~R4, P2, P3 ;  /* 0x0000001417147210 */ /* 0x000fe200017e6c04 */
[----:B------:R-:W-:Y:S01]  /*4310*/  IMAD.MOV.U32 R4, RZ, RZ, R3 ;  /* 0x000000ffff047224 */ /* 0x000fe200078e0003 */
[----:B------:R-:W-:Y:S01]  /*4320*/  ISETP.GE.U32.AND P0, PT, R21, R18, PT ;  /* 0x000000121500720c */ /* 0x000fe20003f06070 */
[----:B------:R-:W-:Y:S02]  /*4330*/  IMAD R9, R17, R8, R9 ;  /* 0x0000000811097224 */ /* 0x000fe400078e0209 */
[----:B------:R-:W-:-:S04]  /*4340*/  IMAD.WIDE.U32.X R4, R11, UR9, R4, P1 ;  /* 0x000000090b047c25 */ /* 0x000fc800088e0404 */
[----:B------:R-:W-:Y:S01]  /*4350*/  IMAD.WIDE.U32 R6, R16, R8, R6 ;  /* 0x0000000810067225 */ /* 0x000fe200078e0006 */
[----:B------:R-:W-:-:S03]  /*4360*/  ISETP.GE.U32.AND.EX P0, PT, R20, R19, PT, P0 ;  /* 0x000000131400720c */ /* 0x000fc60003f06100 */
[-C--:B------:R-:W-:Y:S01]  /*4370*/  IMAD R5, R5, R18.reuse, RZ ;  /* 0x0000001205057224 */ /* 0x080fe200078e02ff */
[----:B------:R-:W-:Y:S02]  /*4380*/  IADD3 R8, PT, PT, R7, R9, RZ ;  /* 0x0000000907087210 */ /* 0x000fe40007ffe0ff */
[-C--:B------:R-:W-:Y:S01]  /*4390*/  ISETP.GE.U32.AND P1, PT, R6, R18.reuse, PT ;  /* 0x000000120600720c */ /* 0x080fe20003f26070 */
[----:B------:R-:W-:Y:S01]  /*43a0*/  IMAD.WIDE.U32 R2, R4, R18, RZ ;  /* 0x0000001204027225 */ /* 0x000fe200078e00ff */
[----:B------:R-:W-:Y:S02]  /*43b0*/  SEL R16, R18, RZ, P0 ;  /* 0x000000ff12107207 */ /* 0x000fe40000000000 */
[-C--:B------:R-:W-:Y:S01]  /*43c0*/  ISETP.GE.U32.AND.EX P1, PT, R8, R19.reuse, PT, P1 ;  /* 0x000000130800720c */ /* 0x080fe20003f26110 */
[----:B------:R-:W-:Y:S01]  /*43d0*/  IMAD R5, R4, R19, R5 ;  /* 0x0000001304057224 */ /* 0x000fe200078e0205 */
[----:B------:R-:W-:Y:S02]  /*43e0*/  IADD3 R21, P2, PT, -R16, R21, RZ ;  /* 0x0000001510157210 */ /* 0x000fe40007f5e1ff */
[----:B------:R-:W-:Y:S01]  /*43f0*/  SEL R7, R19, RZ, P0 ;  /* 0x000000ff13077207 */ /* 0x000fe20000000000 */
[----:B------:R-:W-:Y:S01]  /*4400*/  IMAD.IADD R3, R3, 0x1, R5 ;  /* 0x0000000103037824 */ /* 0x000fe200078e0205 */
[----:B------:R-:W-:-:S02]  /*4410*/  SEL R5, R18, RZ, P1 ;  /* 0x000000ff12057207 */ /* 0x000fc40000800000 */
[----:B------:R-:W-:Y:S02]  /*4420*/  IADD3 R2, P3, PT, RZ, -R2, RZ ;  /* 0x80000002ff027210 */ /* 0x000fe40007f7e0ff */
[----:B------:R-:W-:Y:S02]  /*4430*/  IADD3.X R20, PT, PT, ~R7, R20, RZ, P2, !PT ;  /* 0x0000001407147210 */ /* 0x000fe400017fe5ff */
[----:B------:R-:W-:Y:S01]  /*4440*/  IADD3 R6, P0, P2, R21, R6, -R5 ;  /* 0x0000000615067210 */ /* 0x000fe20007a1e805 */
[----:B------:R-:W-:Y:S01]  /*4450*/  IMAD R9, R11, R14, RZ ;  /* 0x0000000e0b097224 */ /* 0x000fe200078e02ff */
[----:B------:R-:W-:Y:S01]  /*4460*/  SEL R5, R19, RZ, P1 ;  /* 0x000000ff13057207 */ /* 0x000fe20000800000 */
[----:B------:R-:W-:Y:S02]  /*4470*/  IMAD.X R3, RZ, RZ, ~R3, P3 ;  /* 0x000000ffff037224 */ /* 0x000fe400018e0e03 */
        /* <DEDUP_REMOVED lines=22> */
.L_x_145:
[----:B------:R-:W-:Y:S05]  /*45e0*/  BRA.U !UP0, `(.L_x_96) ;  /* 0x0000000508dc7547 */ /* 0x000fea000b800000 */
[----:B------:R-:W-:Y:S02]  /*45f0*/  UISETP.NE.AND UP1, UPT, UR13, 0x1, UPT ;  /* 0x000000010d00788c */ /* 0x000fe4000bf25270 */
[----:B------:R-:W-:-:S04]  /*4600*/  ULOP3.LUT UR4, UR7, 0x1, URZ, 0xc0, !UPT ;  /* 0x0000000107047892 */ /* 0x000fc8000f8ec0ff */
[----:B------:R-:W-:-:S03]  /*4610*/  UISETP.NE.U32.AND UP0, UPT, UR4, 0x1, UPT ;  /* 0x000000010400788c */ /* 0x000fc6000bf05070 */
[----:B------:R-:W-:Y:S08]  /*4620*/  BRA.U !UP1, `(.L_x_146) ;  /* 0x0000000509287547 */ /* 0x000ff0000b800000 */
[----:B-1-34-:R-:W-:Y:S01]  /*4630*/  IMAD R4, R13, 0x8, R1 ;  /* 0x000000080d047824 */ /* 0x01afe200078e0201 */
[----:B------:R-:W0:Y:S01]  /*4640*/  LDC.64 R8, c[0x0][0x390] ;  /* 0x0000e400ff087b82 */ /* 0x000e220000000a00 */
[----:B------:R-:W1:Y:S04]  /*4650*/  LDCU UR4, c[0x0][0x3bc] ;  /* 0x00007780ff0477ac */ /* 0x000e680008000800 */
[----:B--2---:R-:W2:Y:S01]  /*4660*/  LDL.128 R4, [R4] ;  /* 0x0000000004047983 */ /* 0x004ea20000100c00 */
[----:B------:R-:W-:-:S05]  /*4670*/  IMAD R10, R0, UR7, R13 ;  /* 0x00000007000a7c24 */ /* 0x000fca000f8e020d */
[----:B------:R-:W-:-:S05]  /*4680*/  LEA R11, R10, UR14, 0x1 ;  /* 0x0000000e0a0b7c11 */ /* 0x000fca000f8e08ff */
[----:B-1----:R-:W-:-:S04]  /*4690*/  IMAD R15, R11, UR4, R12 ;  /* 0x000000040b0f7c24 */ /* 0x002fc8000f8e020c */
[----:B0-----:R-:W-:-:S06]  /*46a0*/  IMAD.WIDE.U32 R14, R15, 0x8, R8 ;  /* 0x000000080f0e7825 */ /* 0x001fcc00078e0008 */
[----:B------:R-:W3:Y:S01]  /*46b0*/  LDG.E.64.CONSTANT R14, desc[UR10][R14.64] ;  /* 0x0000000a0e0e7981 */ /* 0x000ee2000c1e9b00 */
[----:B------:R-:W-:-:S05]  /*46c0*/  IADD3 R11, PT, PT, R11, 0x2, RZ ;  /* 0x000000020b0b7810 */ /* 0x000fca0007ffe0ff */
[----:B------:R-:W-:Y:S01]  /*46d0*/  IMAD R11, R11, UR4, R12 ;  /* 0x000000040b0b7c24 */ /* 0x000fe2000f8e020c */
[----:B------:R-:W2:Y:S03]  /*46e0*/  LDCU.64 UR4, c[0x0][0x3a0] ;  /* 0x00007400ff0477ac */ /* 0x000ea60008000a00 */
[----:B------:R-:W-:Y:S02]  /*46f0*/  IMAD.WIDE.U32 R10, R11, 0x8, R8 ;  /* 0x000000080b0a7825 */ /* 0x000fe400078e0008 */
[----:B------:R-:W0:Y:S04]  /*4700*/  LDC.64 R8, c[0x0][0x398] ;  /* 0x0000e600ff087b82 */ /* 0x000e280000000a00 */
[----:B------:R-:W4:Y:S01]  /*4710*/  LDG.E.64.CONSTANT R10, desc[UR10][R10.64] ;  /* 0x0000000a0a0a7981 */ /* 0x000f22000c1e9b00 */
[----:B------:R-:W-:Y:S01]  /*4720*/  IADD3 R13, PT, PT, R13, 0x2, RZ ;  /* 0x000000020d0d7810 */ /* 0x000fe20007ffe0ff */
[----:B--2---:R-:W-:-:S04]  /*4730*/  IMAD.WIDE.U32 R16, R5, UR4, RZ ;  /* 0x0000000405107c25 */ /* 0x004fc8000f8e00ff */
[----:B-----5:R-:W-:-:S04]  /*4740*/  IMAD.WIDE.U32 R18, P0, R4, UR5, R16 ;  /* 0x0000000504127c25 */ /* 0x020fc8000f800010 */
[----:B------:R-:W-:-:S04]  /*4750*/  IMAD.WIDE.U32 R16, R4, UR4, RZ ;  /* 0x0000000404107c25 */ /* 0x000fc8000f8e00ff */
[----:B------:R-:W-:Y:S01]  /*4760*/  IMAD.X R21, RZ, RZ, RZ, P0 ;  /* 0x000000ffff157224 */ /* 0x000fe200000e06ff */
[----:B------:R-:W-:Y:S01]  /*4770*/  IADD3 RZ, P0, PT, R17, R18, RZ ;  /* 0x0000001211ff7210 */ /* 0x000fe20007f1e0ff */
[----:B------:R-:W-:Y:S02]  /*4780*/  IMAD.MOV.U32 R20, RZ, RZ, R19 ;  /* 0x000000ffff147224 */ /* 0x000fe400078e0013 */
[----:B------:R-:W-:-:S04]  /*4790*/  IMAD.WIDE.U32 R16, R7, UR4, RZ ;  /* 0x0000000407107c25 */ /* 0x000fc8000f8e00ff */
[----:B------:R-:W-:-:S04]  /*47a0*/  IMAD.WIDE.U32.X R20, R5, UR5, R20, P0 ;  /* 0x0000000505147c25 */ /* 0x000fc800080e0414 */
[-C--:B0-----:R-:W-:Y:S02]  /*47b0*/  IMAD R21, R21, R8.reuse, RZ ;  /* 0x0000000815157224 */ /* 0x081fe400078e02ff */
[----:B------:R-:W-:-:S04]  /*47c0*/  IMAD.WIDE.U32 R18, R20, R8, RZ ;  /* 0x0000000814127225 */ /* 0x000fc800078e00ff */
[----:B------:R-:W-:Y:S02]  /*47d0*/  IMAD R23, R20, R9, R21 ;  /* 0x0000000914177224 */ /* 0x000fe400078e0215 */
[----:B------:R-:W-:-:S03]  /*47e0*/  IMAD.WIDE.U32 R16, P1, R6, UR5, R16 ;  /* 0x0000000506107c25 */ /* 0x000fc6000f820010 */
[----:B------:R-:W-:Y:S01]  /*47f0*/  IADD3 R23, PT, PT, R19, R23, RZ ;  /* 0x0000001713177210 */ /* 0x000fe20007ffe0ff */
[----:B------:R-:W-:Y:S01]  /*4800*/  IMAD.WIDE.U32 R20, R6, UR4, RZ ;  /* 0x0000000406147c25 */ /* 0x000fe2000f8e00ff */
[----:B------:R-:W-:Y:S02]  /*4810*/  IADD3 R20, P0, PT, RZ, -R18, RZ ;  /* 0x80000012ff147210 */ /* 0x000fe40007f1e0ff */
[----:B------:R-:W-:Y:S01]  /*4820*/  MOV R18, R17 ;  /* 0x0000001100127202 */ /* 0x000fe20000000f00 */
[----:B------:R-:W-:Y:S01]  /*4830*/  IMAD.X R19, RZ, RZ, RZ, P1 ;  /* 0x000000ffff137224 */ /* 0x000fe200008e06ff */
[----:B------:R-:W-:Y:S01]  /*4840*/  IADD3 RZ, P1, PT, R21, R16, RZ ;  /* 0x0000001015ff7210 */ /* 0x000fe20007f3e0ff */
[----:B---3--:R-:W-:Y:S02]  /*4850*/  IMAD R5, R5, R14, RZ ;  /* 0x0000000e05057224 */ /* 0x008fe400078e02ff */
[----:B------:R-:W-:Y:S02]  /*4860*/  IMAD.X R21, RZ, RZ, ~R23, P0 ;  /* 0x000000ffff157224 */ /* 0x000fe400000e0e17 */
[----:B------:R-:W-:-:S04]  /*4870*/  IMAD.WIDE.U32.X R18, R7, UR5, R18, P1 ;  /* 0x0000000507127c25 */ /* 0x000fc800088e0412 */
[-C--:B------:R-:W-:Y:S02]  /*4880*/  IMAD R15, R15, R4.reuse, R5 ;  /* 0x000000040f0f7224 */ /* 0x080fe400078e0205 */
[----:B------:R-:W-:-:S04]  /*4890*/  IMAD.WIDE.U32 R20, R14, R4, R20 ;  /* 0x000000040e147225 */ /* 0x000fc800078e0014 */
[-C--:B------:R-:W-:Y:S01]  /*48a0*/  IMAD R16, R19, R8.reuse, RZ ;  /* 0x0000000813107224 */ /* 0x080fe200078e02ff */
[-C--:B------:R-:W-:Y:S01]  /*48b0*/  ISETP.GE.U32.AND P0, PT, R20, R8.reuse, PT ;  /* 0x000000081400720c */ /* 0x080fe20003f06070 */
[----:B------:R-:W-:Y:S02]  /*48c0*/  IMAD.IADD R14, R21, 0x1, R15 ;  /* 0x00000001150e7824 */ /* 0x000fe400078e020f */
[----:B------:R-:W-:-:S03]  /*48d0*/  IMAD.WIDE.U32 R4, R18, R8, RZ ;  /* 0x0000000812047225 */ /* 0x000fc600078e00ff */
[-C--:B------:R-:W-:Y:S01]  /*48e0*/  ISETP.GE.U32.AND.EX P0, PT, R14, R9.reuse, PT, P0 ;  /* 0x000000090e00720c */ /* 0x080fe20003f06100 */
[----:B------:R-:W-:Y:S01]  /*48f0*/  IMAD R19, R18, R9, R16 ;  /* 0x0000000912137224 */ /* 0x000fe200078e0210 */
[----:B------:R-:W-:Y:S01]  /*4900*/  IADD3 R4, P1, PT, RZ, -R4, RZ ;  /* 0x80000004ff047210 */ /* 0x000fe20007f3e0ff */
[----:B----4-:R-:W-:Y:S01]  /*4910*/  IMAD R7, R7, R10, RZ ;  /* 0x0000000a07077224 */ /* 0x010fe200078e02ff */
[----:B------:R-:W-:Y:S01]  /*4920*/  SEL R15, R8, RZ, P0 ;  /* 0x000000ff080f7207 */ /* 0x000fe20000000000 */
[----:B------:R-:W-:Y:S02]  /*4930*/  IMAD.IADD R19, R5, 0x1, R19 ;  /* 0x0000000105137824 */ /* 0x000fe400078e0213 */
[----:B------:R-:W-:-:S03]  /*4940*/  IMAD R7, R11, R6, R7 ;  /* 0x000000060b077224 */ /* 0x000fc600078e0207 */
[----:B------:R-:W-:Y:S02]  /*4950*/  IADD3.X R5, PT, PT, RZ, ~R19, RZ, P1, !PT ;  /* 0x80000013ff057210 */ /* 0x000fe40000ffe4ff */
[----:B------:R-:W-:Y:S02]  /*4960*/  IADD3 R15, P1, P2, R2, R20, -R15 ;  /* 0x00000014020f7210 */ /* 0x000fe40007a3e80f */
[----:B------:R-:W-:Y:S01]  /*4970*/  SEL R2, R9, RZ, P0 ;  /* 0x000000ff09027207 */ /* 0x000fe20000000000 */
[----:B------:R-:W-:Y:S01]  /*4980*/  IMAD.WIDE.U32 R4, R10, R6, R4 ;  /* 0x000000060a047225 */ /* 0x000fe200078e0004 */
[----:B------:R-:W-:Y:S02]  /*4990*/  ISETP.GE.U32.AND P0, PT, R15, R8, PT ;  /* 0x000000080f00720c */ /* 0x000fe40003f06070 */
[----:B------:R-:W-:Y:S01]  /*49a0*/  IADD3.X R2, PT, PT, R3, R14, ~R2, P1, P2 ;  /* 0x0000000e03027210 */ /* 0x000fe20000fe4c02 */
[----:B------:R-:W-:Y:S01]  /*49b0*/  IMAD.IADD R10, R5, 0x1, R7 ;  /* 0x00000001050a7824 */ /* 0x000fe200078e0207 */
[----:B------:R-:W-:-:S02]  /*49c0*/  ISETP.GE.U32.AND P1, PT, R4, R8, PT ;  /* 0x000000080400720c */ /* 0x000fc40003f26070 */
[-C--:B------:R-:W-:Y:S02]  /*49d0*/  ISETP.GE.U32.AND.EX P0, PT, R2, R9.reuse, PT, P0 ;  /* 0x000000090200720c */ /* 0x080fe40003f06100 */
[----:B------:R-:W-:Y:S02]  /*49e0*/  ISETP.GE.U32.AND.EX P1, PT, R10, R9, PT, P1 ;  /* 0x000000090a00720c */ /* 0x000fe40003f26110 */
[----:B------:R-:W-:Y:S02]  /*49f0*/  SEL R6, R8, RZ, P0 ;  /* 0x000000ff08067207 */ /* 0x000fe40000000000 */
[----:B------:R-:W-:Y:S02]  /*4a00*/  SEL R3, R9, RZ, P0 ;  /* 0x000000ff09037207 */ /* 0x000fe40000000000 */
[----:B------:R-:W-:Y:S02]  /*4a10*/  IADD3 R15, P0, PT, -R6, R15, RZ ;  /* 0x0000000f060f7210 */ /* 0x000fe40007f1e1ff */
[----:B------:R-:W-:-:S02]  /*4a20*/  SEL R5, R8, RZ, P1 ;  /* 0x000000ff08057207 */ /* 0x000fc40000800000 */
        /* <DEDUP_REMOVED lines=10> */
.L_x_146:
[----:B------:R-:W-:Y:S05]  /*4ad0*/  BRA.U UP0, `(.L_x_96) ;  /* 0x0000000100a07547 */ /* 0x000fea000b800000 */
[----:B-1-34-:R-:W-:Y:S01]  /*4ae0*/  IMAD R4, R13, 0x8, R1 ;  /* 0x000000080d047824 */ /* 0x01afe200078e0201 */
[----:B------:R-:W0:Y:S01]  /*4af0*/  LDC.64 R8, c[0x0][0x390] ;  /* 0x0000e400ff087b82 */ /* 0x000e220000000a00 */
[----:B------:R-:W1:Y:S04]  /*4b00*/  LDCU UR4, c[0x0][0x3bc] ;  /* 0x00007780ff0477ac */ /* 0x000e680008000800 */
[----:B--2---:R-:W2:Y:S01]  /*4b10*/  LDL.64 R4, [R4] ;  /* 0x0000000004047983 */ /* 0x004ea20000100a00 */
[----:B------:R-:W-:Y:S02]  /*4b20*/  IMAD R13, R0, UR7, R13 ;  /* 0x00000007000d7c24 */ /* 0x000fe4000f8e020d */
[----:B------:R-:W3:Y:S03]  /*4b30*/  LDC.64 R6, c[0x0][0x398] ;  /* 0x0000e600ff067b82 */ /* 0x000ee60000000a00 */
[----:B------:R-:W-:-:S05]  /*4b40*/  LEA R13, R13, UR14, 0x1 ;  /* 0x0000000e0d0d7c11 */ /* 0x000fca000f8e08ff */
[----:B-1----:R-:W-:Y:S01]  /*4b50*/  IMAD R13, R13, UR4, R12 ;  /* 0x000000040d0d7c24 */ /* 0x002fe2000f8e020c */
[----:B------:R-:W2:Y:S03]  /*4b60*/  LDCU.64 UR4, c[0x0][0x3a0] ;  /* 0x00007400ff0477ac */ /* 0x000ea60008000a00 */
[----:B0-----:R-:W-:-:S06]  /*4b70*/  IMAD.WIDE.U32 R8, R13, 0x8, R8 ;  /* 0x000000080d087825 */ /* 0x001fcc00078e0008 */
[----:B------:R-:W4:Y:S01]  /*4b80*/  LDG.E.64.CONSTANT R8, desc[UR10][R8.64] ;  /* 0x0000000a08087981 */ /* 0x000f22000c1e9b00 */
[----:B--2---:R-:W-:-:S04]  /*4b90*/  IMAD.WIDE.U32 R10, R5, UR4, RZ ;  /* 0x00000004050a7c25 */ /* 0x004fc8000f8e00ff */
[----:B------:R-:W-:-:S04]  /*4ba0*/  IMAD.WIDE.U32 R14, P0, R4, UR5, R10 ;  /* 0x00000005040e7c25 */ /* 0x000fc8000f80000a */
[----:B------:R-:W-:Y:S01]  /*4bb0*/  IMAD.WIDE.U32 R10, R4, UR4, RZ ;  /* 0x00000004040a7c25 */ /* 0x000fe2000f8e00ff */
[----:B------:R-:W-:-:S03]  /*4bc0*/  IADD3.X R17, PT, PT, RZ, RZ, RZ, P0, !PT ;  /* 0x000000ffff117210 */ /* 0x000fc600007fe4ff */
[----:B------:R-:W-:Y:S01]  /*4bd0*/  IMAD.MOV.U32 R16, RZ, RZ, R15 ;  /* 0x000000ffff107224 */ /* 0x000fe200078e000f */
[----:B------:R-:W-:-:S05]  /*4be0*/  IADD3 RZ, P0, PT, R11, R14, RZ ;  /* 0x0000000e0bff7210 */ /* 0x000fca0007f1e0ff */
[----:B------:R-:W-:-:S04]  /*4bf0*/  IMAD.WIDE.U32.X R10, R5, UR5, R16, P0 ;  /* 0x00000005050a7c25 */ /* 0x000fc800080e0410 */
[-C--:B---3--:R-:W-:Y:S02]  /*4c00*/  IMAD R11, R11, R6.reuse, RZ ;  /* 0x000000060b0b7224 */ /* 0x088fe400078e02ff */
[----:B------:R-:W-:-:S04]  /*4c10*/  IMAD.WIDE.U32 R14, R10, R6, RZ ;  /* 0x000000060a0e7225 */ /* 0x000fc800078e00ff */
[----:B------:R-:W-:Y:S01]  /*4c20*/  IMAD R11, R10, R7, R11 ;  /* 0x000000070a0b7224 */ /* 0x000fe200078e020b */
[----:B------:R-:W-:Y:S01]  /*4c30*/  IADD3 R10, P0, PT, RZ, -R14, RZ ;  /* 0x8000000eff0a7210 */ /* 0x000fe20007f1e0ff */
[----:B----4-:R-:W-:Y:S02]  /*4c40*/  IMAD R5, R5, R8, RZ ;  /* 0x0000000805057224 */ /* 0x010fe400078e02ff */
[----:B------:R-:W-:Y:S02]  /*4c50*/  IMAD.IADD R14, R15, 0x1, R11 ;  /* 0x000000010f0e7824 */ /* 0x000fe400078e020b */
[----:B------:R-:W-:-:S03]  /*4c60*/  IMAD R9, R9, R4, R5 ;  /* 0x0000000409097224 */ /* 0x000fc600078e0205 */
[----:B------:R-:W-:-:S03]  /*4c70*/  IADD3.X R11, PT, PT, RZ, ~R14, RZ, P0, !PT ;  /* 0x8000000eff0b7210 */ /* 0x000fc600007fe4ff */
        /* <DEDUP_REMOVED lines=14> */
.L_x_96:
[----:B------:R-:W0:Y:S01]  /*4d60*/  LDCU UR4, c[0x0][0x3b8] ;  /* 0x00007700ff0477ac */ /* 0x000e220008000800 */
[----:B------:R-:W-:-:S04]  /*4d70*/  IADD3 R0, PT, PT, R0, 0x1, RZ ;  /* 0x0000000100007810 */ /* 0x000fc80007ffe0ff */
[----:B0-----:R-:W-:-:S13]  /*4d80*/  ISETP.NE.AND P0, PT, R0, UR4, PT ;  /* 0x0000000400007c0c */ /* 0x001fda000bf05270 */
[----:B------:R-:W-:Y:S05]  /*4d90*/  @P0 BRA `(.L_x_147) ;  /* 0xffffffb000f00947 */ /* 0x000fea000383ffff */
.L_x_95:
[----:B------:R-:W0:Y:S01]  /*4da0*/  LDC R7, c[0x0][0x3bc] ;  /* 0x0000ef00ff077b82 */ /* 0x000e220000000800 */
[----:B---3--:R-:W-:-:S07]  /*4db0*/  ULEA UR4, UR15, UR14, 0x1 ;  /* 0x0000000e0f047291 */ /* 0x008fce000f8e08ff */
[----:B-12-4-:R-:W1:Y:S01]  /*4dc0*/  LDC.64 R4, c[0x0][0x380] ;  /* 0x0000e000ff047b82 */ /* 0x016e620000000a00 */
[----:B0-----:R-:W-:-:S04]  /*4dd0*/  IMAD R7, R7, UR4, R12 ;  /* 0x0000000407077c24 */ /* 0x001fc8000f8e020c */
[----:B-1----:R-:W-:-:S05]  /*4de0*/  IMAD.WIDE.U32 R4, R7, 0x8, R4 ;  /* 0x0000000807047825 */ /* 0x002fca00078e0004 */
[----:B------:R-:W-:Y:S01]  /*4df0*/  STG.E.64 desc[UR10][R4.64], R2 ;  /* 0x0000000204007986 */ /* 0x000fe2000c101b0a */
[----:B------:R-:W-:Y:S05]  /*4e00*/  EXIT ;  /* 0x000000000000794d */ /* 0x000fea0003800000 */
        .weak           $__internal_4_$__cuda_sm20_div_u64
        .type           $__internal_4_$__cuda_sm20_div_u64,@function
        .size           $__internal_4_$__cuda_sm20_div_u64,($__internal_5_$__cuda_sm20_rem_u64 - $__internal_4_$__cuda_sm20_div_u64)
$__internal_4_$__cuda_sm20_div_u64:
        /* <DEDUP_REMOVED lines=11> */
[-C--:B------:R-:W-:Y:S02]  /*4ec0*/  IMAD R25, R11, R23.reuse, RZ ;  /* 0x000000170b197224 */ /* 0x080fe400078e02ff */
[----:B------:R-:W-:-:S04]  /*4ed0*/  IMAD.WIDE.U32 R8, P0, R10, R23, R8 ;  /* 0x000000170a087225 */ /* 0x000fc80007800008 */
[----:B------:R-:W-:-:S04]  /*4ee0*/  IMAD.HI.U32 R13, R11, R23, RZ ;  /* 0x000000170b0d7227 */ /* 0x000fc800078e00ff */
[----:B------:R-:W-:-:S04]  /*4ef0*/  IMAD.HI.U32 R8, P1, R11, R21, R8 ;  /* 0x000000150b087227 */ /* 0x000fc80007820008 */
[----:B------:R-:W-:Y:S01]  /*4f00*/  IMAD.X R13, R13, 0x1, R11, P0 ;  /* 0x000000010d0d7824 */ /* 0x000fe200000e060b */
[----:B------:R-:W-:-:S04]  /*4f10*/  IADD3 R9, P2, PT, R25, R8, RZ ;  /* 0x0000000819097210 */ /* 0x000fc80007f5e0ff */
[----:B------:R-:W-:Y:S01]  /*4f20*/  IADD3.X R13, PT, PT, RZ, RZ, R13, P2, P1 ;  /* 0x000000ffff0d7210 */ /* 0x000fe200017e240d */
[----:B------:R-:W-:-:S04]  /*4f30*/  IMAD.WIDE.U32 R10, R9, R4, RZ ;  /* 0x00000004090a7225 */ /* 0x000fc800078e00ff */
        /* <DEDUP_REMOVED lines=27> */
[----:B------:R-:W-:Y:S02]  /*50f0*/  IADD3 R9, P1, PT, -R4, R21, RZ ;  /* 0x0000001504097210 */ /* 0x000fe40007f3e1ff */
[----:B------:R-:W-:Y:S02]  /*5100*/  IADD3 R8, P2, PT, R13, 0x1, RZ ;  /* 0x000000010d087810 */ /* 0x000fe40007f5e0ff */
[C---:B------:R-:W-:Y:S01]  /*5110*/  ISETP.GE.U32.AND.EX P0, PT, R22.reuse, R5, PT, P0 ;  /* 0x000000051600720c */ /* 0x040fe20003f06100 */
[----:B------:R-:W-:Y:S01]  /*5120*/  IMAD.X R18, R22, 0x1, ~R5, P1 ;  /* 0x0000000116127824 */ /* 0x000fe200008e0e05 */
[----:B------:R-:W-:Y:S02]  /*5130*/  IADD3.X R10, PT, PT, RZ, R11, RZ, P2, !PT ;  /* 0x0000000bff0a7210 */ /* 0x000fe400017fe4ff */
[----:B------:R-:W-:Y:S02]  /*5140*/  SEL R13, R8, R13, P0 ;  /* 0x0000000d080d7207 */ /* 0x000fe40000000000 */
[----:B------:R-:W-:Y:S01]  /*5150*/  SEL R9, R9, R21, P0 ;  /* 0x0000001509097207 */ /* 0x000fe20000000000 */
[----:B------:R-:W-:Y:S01]  /*5160*/  IMAD.MOV.U32 R21, RZ, RZ, 0x0 ;  /* 0x00000000ff157424 */ /* 0x000fe200078e00ff */
[----:B------:R-:W-:-:S02]  /*5170*/  SEL R10, R10, R11, P0 ;  /* 0x0000000b0a0a7207 */ /* 0x000fc40000000000 */
[----:B------:R-:W-:Y:S02]  /*5180*/  IADD3 R8, P2, PT, R13, 0x1, RZ ;  /* 0x000000010d087810 */ /* 0x000fe40007f5e0ff */
[----:B------:R-:W-:Y:S02]  /*5190*/  SEL R18, R18, R22, P0 ;  /* 0x0000001612127207 */ /* 0x000fe40000000000 */
[----:B------:R-:W-:Y:S01]  /*51a0*/  ISETP.GE.U32.AND P0, PT, R9, R4, PT ;  /* 0x000000040900720c */ /* 0x000fe20003f06070 */
[----:B------:R-:W-:Y:S01]  /*51b0*/  IMAD.X R9, RZ, RZ, R10, P2 ;  /* 0x000000ffff097224 */ /* 0x000fe200010e060a */
[----:B------:R-:W-:Y:S02]  /*51c0*/  ISETP.NE.U32.AND P1, PT, R4, RZ, PT ;  /* 0x000000ff0400720c */ /* 0x000fe40003f25070 */
[----:B------:R-:W-:Y:S02]  /*51d0*/  ISETP.GE.U32.AND.EX P0, PT, R18, R5, PT, P0 ;  /* 0x000000051200720c */ /* 0x000fe40003f06100 */
[----:B------:R-:W-:-:S02]  /*51e0*/  ISETP.NE.AND.EX P1, PT, R5, RZ, PT, P1 ;  /* 0x000000ff0500720c */ /* 0x000fc40003f25310 */
[----:B------:R-:W-:Y:S02]  /*51f0*/  SEL R8, R8, R13, P0 ;  /* 0x0000000d08087207 */ /* 0x000fe40000000000 */
[----:B------:R-:W-:Y:S02]  /*5200*/  SEL R9, R9, R10, P0 ;  /* 0x0000000a09097207 */ /* 0x000fe40000000000 */
[----:B------:R-:W-:Y:S02]  /*5210*/  SEL R8, R8, 0xffffffff, P1 ;  /* 0xffffffff08087807 */ /* 0x000fe40000800000 */
[----:B------:R-:W-:Y:S01]  /*5220*/  SEL R9, R9, 0xffffffff, P1 ;  /* 0xffffffff09097807 */ /* 0x000fe20000800000 */
[----:B------:R-:W-:Y:S06]  /*5230*/  RET.REL.NODEC R20 `(key_switch) ;  /* 0xffffffac14707950 */ /* 0x000fec0003c3ffff */
        .weak           $__internal_5_$__cuda_sm20_rem_u64
        .type           $__internal_5_$__cuda_sm20_rem_u64,@function
        .size           $__internal_5_$__cuda_sm20_rem_u64,(.L_x_154 - $__internal_5_$__cuda_sm20_rem_u64)
$__internal_5_$__cuda_sm20_rem_u64:
[----:B------:R-:W-:Y:S01]  /*5240*/  UMOV UR4, UR8 ;  /* 0x0000000800047c82 */ /* 0x000fe20008000000 */
[----:B------:R-:W-:Y:S02]  /*5250*/  UMOV UR5, UR9 ;  /* 0x0000000900057c82 */ /* 0x000fe40008000000 */
        /* <DEDUP_REMOVED lines=39> */
[----:B------:R-:W-:-:S04]  /*54d0*/  IMAD.WIDE.U32 R22, R11, UR8, RZ ;  /* 0x000000080b167c25 */ /* 0x000fc8000f8e00ff */
[----:B------:R-:W-:Y:S02]  /*54e0*/  IMAD.X R13, RZ, RZ, R13, P1 ;  /* 0x000000ffff0d7224 */ /* 0x000fe400008e060d */
[----:B------:R-:W-:Y:S01]  /*54f0*/  IMAD R20, R11, UR9, R23 ;  /* 0x000000090b147c24 */ /* 0x000fe2000f8e0217 */
[----:B------:R-:W-:-:S03]  /*5500*/  IADD3 R11, P1, PT, -R22, R8, RZ ;  /* 0x00000008160b7210 */ /* 0x000fc60007f3e1ff */
[----:B------:R-:W-:Y:S01]  /*5510*/  IMAD R20, R13, UR8, R20 ;  /* 0x000000080d147c24 */ /* 0x000fe2000f8e0214 */
[----:B------:R-:W-:-:S04]  /*5520*/  ISETP.GE.U32.AND P0, PT, R11, UR8, PT ;  /* 0x000000080b007c0c */ /* 0x000fc8000bf06070 */
        /* <DEDUP_REMOVED lines=8> */
[----:B------:R-:W-:Y:S02]  /*55b0*/  ISETP.NE.U32.AND P1, PT, RZ, UR8, PT ;  /* 0x00000008ff007c0c */ /* 0x000fe4000bf25070 */
[C---:B------:R-:W-:Y:S02]  /*55c0*/  ISETP.GE.U32.AND.EX P0, PT, R20.reuse, UR9, PT, P0 ;  /* 0x0000000914007c0c */ /* 0x040fe4000bf06100 */
[----:B------:R-:W-:Y:S02]  /*55d0*/  IADD3.X R11, PT, PT, R20, ~UR9, RZ, P2, !PT ;  /* 0x80000009140b7c10 */ /* 0x000fe400097fe4ff */
[----:B------:R-:W-:-:S02]  /*55e0*/  ISETP.NE.AND.EX P1, PT, RZ, UR9, PT, P1 ;  /* 0x00000009ff007c0c */ /* 0x000fc4000bf25310 */
[----:B------:R-:W-:Y:S02]  /*55f0*/  SEL R11, R11, R20, P0 ;  /* 0x000000140b0b7207 */ /* 0x000fe40000000000 */
[----:B------:R-:W-:Y:S02]  /*5600*/  SEL R13, R13, R22, P0 ;  /* 0x000000160d0d7207 */ /* 0x000fe40000000000 */
[----:B------:R-:W-:Y:S01]  /*5610*/  SEL R21, R11, 0xffffffff, P1 ;  /* 0xffffffff0b157807 */ /* 0x000fe20000800000 */
[----:B------:R-:W-:Y:S01]  /*5620*/  IMAD.MOV.U32 R11, RZ, RZ, 0x0 ;  /* 0x00000000ff0b7424 */ /* 0x000fe200078e00ff */
[----:B------:R-:W-:-:S03]  /*5630*/  SEL R20, R13, 0xffffffff, P1 ;  /* 0xffffffff0d147807 */ /* 0x000fc60000800000 */
[----:B------:R-:W-:Y:S05]  /*5640*/  RET.REL.NODEC R10 `(key_switch) ;  /* 0xffffffa80a6c7950 */ /* 0x000fea0003c3ffff */
.L_x_148:
        /* <DEDUP_REMOVED lines=11> */
.L_x_154:


//--------------------- .nv.shared.batch_scheme_switch_fused --------------------------
	.section	.nv.shared.batch_scheme_switch_fused,"aw",@nobits
	.sectionflags	@""
	.align	16
	.zero		1024


//--------------------- .nv.shared.reserved.0     --------------------------
	.section	.nv.shared.reserved.0,"aw",@nobits
	.weak		__nv_reservedSMEM_offset_0_alias
	.size		__nv_reservedSMEM_offset_0_alias, 0, 64
	.other		__nv_reservedSMEM_offset_0_alias,@"STO_CUDA_RESERVED_SHARED STV_DEFAULT"
__nv_reservedSMEM_offset_0_alias:
	.zero		0
	.zero		64


//--------------------- .nv.shared.scale_adjust_ckks_to_bgv --------------------------
	.section	.nv.shared.scale_adjust_ckks_to_bgv,"aw",@nobits
	.sectionflags	@""
	.align	16
	.zero		1024


//--------------------- .nv.shared.scale_adjust_bgv_to_ckks --------------------------
	.section	.nv.shared.scale_adjust_bgv_to_ckks,"aw",@nobits
	.sectionflags	@""
	.align	16
	.zero		1024


//--------------------- .nv.shared.modulus_switch --------------------------
	.section	.nv.shared.modulus_switch,"aw",@nobits
	.sectionflags	@""
	.align	16
	.zero		1024


//--------------------- .nv.shared.pack_bits      --------------------------
	.section	.nv.shared.pack_bits,"aw",@nobits
	.sectionflags	@""
	.align	16
	.zero		1024


//--------------------- .nv.shared.extract_bits   --------------------------
	.section	.nv.shared.extract_bits,"aw",@nobits
	.sectionflags	@""
	.align	16
	.zero		1024


//--------------------- .nv.shared.key_switch     --------------------------
	.section	.nv.shared.key_switch,"aw",@nobits
	.sectionflags	@""
	.align	16
	.zero		1024


//--------------------- .nv.constant0.batch_scheme_switch_fused --------------------------
	.section	.nv.constant0.batch_scheme_switch_fused,"a",@progbits
	.sectionflags	@""
	.align	4
.nv.constant0.batch_scheme_switch_fused:
	.zero		1000


//--------------------- .nv.constant0.scale_adjust_ckks_to_bgv --------------------------
	.section	.nv.constant0.scale_adjust_ckks_to_bgv,"a",@progbits
	.sectionflags	@""
	.align	4
.nv.constant0.scale_adjust_ckks_to_bgv:
	.zero		940


//--------------------- .nv.constant0.scale_adjust_bgv_to_ckks --------------------------
	.section	.nv.constant0.scale_adjust_bgv_to_ckks,"a",@progbits
	.sectionflags	@""
	.align	4
.nv.constant0.scale_adjust_bgv_to_ckks:
	.zero		940


//--------------------- .nv.constant0.modulus_switch --------------------------
	.section	.nv.constant0.modulus_switch,"a",@progbits
	.sectionflags	@""
	.align	4
.nv.constant0.modulus_switch:
	.zero		944


//--------------------- .nv.constant0.pack_bits   --------------------------
	.section	.nv.constant0.pack_bits,"a",@progbits
	.sectionflags	@""
	.align	4
.nv.constant0.pack_bits:
	.zero		952


//--------------------- .nv.constant0.extract_bits --------------------------
	.section	.nv.constant0.extract_bits,"a",@progbits
	.sectionflags	@""
	.align	4
.nv.constant0.extract_bits:
	.zero		952


//--------------------- .nv.constant0.key_switch  --------------------------
	.section	.nv.constant0.key_switch,"a",@progbits
	.sectionflags	@""
	.align	4
.nv.constant0.key_switch:
	.zero		968


//--------------------- SYMBOLS --------------------------

	.type		.nv.reservedSmem.offset0,@object
	.size		.nv.reservedSmem.offset0,0x4
	.type		.nv.reservedSmem.cap,@object
	.size		.nv.reservedSmem.cap,0x4
